def attn_fwd(
    Q,
    K,
    V,
    Out,
    Lse,
    sm_scale,
    stride_qz,
    stride_qh,
    stride_qm,
    stride_qk,
    stride_kz,
    stride_kh,
    stride_kn,
    stride_kk,
    stride_vz,
    stride_vh,
    stride_vn,
    stride_vk,
    stride_oz,
    stride_oh,
    stride_om,
    stride_ok,
    seqlen_q,
    seqlen_k,
    BLOCK_M: tl.constexpr,
    BLOCK_N: tl.constexpr,
    HEAD_DIM: tl.constexpr,
    CAUSAL: tl.constexpr,
):
    start_m = tl.program_id(0)
    off_hz = tl.program_id(1)
    q_off = off_hz * stride_qh
    k_off = off_hz * stride_kh
    v_off = off_hz * stride_vh
    offs_m = start_m * BLOCK_M + tl.arange(0, BLOCK_M)
    offs_d = tl.arange(0, HEAD_DIM)
    offs_n = tl.arange(0, BLOCK_N)
    q_ptrs = Q + q_off + offs_m[:, None] * stride_qm + offs_d[None, :] * stride_qk
    k_ptrs = K + k_off + offs_d[:, None] * stride_kk + offs_n[None, :] * stride_kn
    v_ptrs = V + v_off + offs_n[:, None] * stride_vn + offs_d[None, :] * stride_vk
    m_i = tl.full([BLOCK_M], float("-inf"), dtype=tl.float32)
    l_i = tl.zeros([BLOCK_M], dtype=tl.float32) + 1.0
    acc = tl.zeros([BLOCK_M, HEAD_DIM], dtype=tl.float32)
    q = tl.load(q_ptrs)
    acc, l_i, m_i = _attn_fwd_inner(
        acc,
        l_i,
        m_i,
        q,
        k_ptrs,
        v_ptrs,
        sm_scale,
        stride_kn,
        stride_vn,
        start_m,
        seqlen_k,
        BLOCK_M,
        BLOCK_N,
        HEAD_DIM,
        CAUSAL,
    )
    acc = acc / l_i[:, None]
    lse = m_i + tl.math.log2(l_i) / 1.4426950408889634
    o_ptrs = (
        Out
        + off_hz * stride_oh
        + offs_m[:, None] * stride_om
        + offs_d[None, :] * stride_ok
    )
    tl.store(o_ptrs, acc.to(Out.dtype.element_ty))
    tl.store(Lse + off_hz * seqlen_q + offs_m, lse)

# config = {"BLOCK_M": 128, "BLOCK_N": 64, "HEAD_DIM": 256, "arch": "sm_80", "causal": false, "dtype": "fp16", "num_stages": 2, "num_warps": 8}
# arch = sm_80


// ===== COMPILED SASS (sm_80) =====

	.target	sm_80

	.elftype	@"ET_EXEC"


//--------------------- .note.nv.tkinfo           --------------------------
	.section	.note.nv.tkinfo,"",@"SHT_NOTE"
	.sectionflags	@"SHF_NOTE_NV_TKINFO"
	.tkinfo
        /*0018*/ 	.word	0x00000002
        /*0030*/ 	.string	""
        /*0030*/ 	.string	"ptxas"
        /*0030*/ 	.string	"Cuda compilation tools, release 13.0, V13.0.88"
        /*0030*/ 	.string	"Build cuda_13.0.r13.0/compiler.36424714_0"
        /*0030*/ 	.string	"-v  -suppress-debug-info  -lineinfo  -arch sm_80 "



//--------------------- .note.nv.cuinfo           --------------------------
	.section	.note.nv.cuinfo,"",@"SHT_NOTE"
	.sectionflags	@"SHF_NOTE_NV_CUINFO"
        /*0018*/ 	.short	0x0002
        /*001a*/ 	.short	0x0050
        /*001c*/ 	.short	0x0082
	.zero		2


//--------------------- .nv.info                  --------------------------
	.section	.nv.info,"",@"SHT_CUDA_INFO"
	.align	4


	//----- nvinfo : EIATTR_REGCOUNT
	.align		4
        /*0000*/ 	.byte	0x04, 0x2f
        /*0002*/ 	.short	(.L_2 - .L_1)
	.align		4
.L_1:
        /*0004*/ 	.word	index@(attn_fwd)
        /*0008*/ 	.word	0x000000ff


	//----- nvinfo : EIATTR_FRAME_SIZE
	.align		4
.L_2:
        /*000c*/ 	.byte	0x04, 0x11
        /*000e*/ 	.short	(.L_4 - .L_3)
	.align		4
.L_3:
        /*0010*/ 	.word	index@(attn_fwd)
        /*0014*/ 	.word	0x000004d8


	//----- nvinfo : EIATTR_MIN_STACK_SIZE
	.align		4
.L_4:
        /*0018*/ 	.byte	0x04, 0x12
        /*001a*/ 	.short	(.L_6 - .L_5)
	.align		4
.L_5:
        /*001c*/ 	.word	index@(attn_fwd)
        /*0020*/ 	.word	0x000004d8
.L_6:


//--------------------- .nv.info.attn_fwd         --------------------------
	.section	.nv.info.attn_fwd,"",@"SHT_CUDA_INFO"
	.sectionflags	@""
	.align	4


	//----- nvinfo : EIATTR_CUDA_API_VERSION
	.align		4
        /*0000*/ 	.byte	0x04, 0x37
        /*0002*/ 	.short	(.L_8 - .L_7)
.L_7:
        /*0004*/ 	.word	0x00000082


	//----- nvinfo : EIATTR_SW2861232_WAR
	.align		4
.L_8:
        /*0008*/ 	.byte	0x01, 0x35
	.zero		2


	//----- nvinfo : EIATTR_PARAM_CBANK
	.align		4
        /*000c*/ 	.byte	0x04, 0x0a
        /*000e*/ 	.short	(.L_10 - .L_9)
	.align		4
.L_9:
        /*0010*/ 	.word	index@(.nv.constant0.attn_fwd)
        /*0014*/ 	.short	0x0160
        /*0016*/ 	.short	0x0088


	//----- nvinfo : EIATTR_CBANK_PARAM_SIZE
	.align		4
.L_10:
        /*0018*/ 	.byte	0x03, 0x19
        /*001a*/ 	.short	0x0088


	//----- nvinfo : EIATTR_KPARAM_INFO
	.align		4
        /*001c*/ 	.byte	0x04, 0x17
        /*001e*/ 	.short	(.L_12 - .L_11)
.L_11:
        /*0020*/ 	.word	0x00000000
        /*0024*/ 	.short	0x0019
        /*0026*/ 	.short	0x0080
        /*0028*/ 	.byte	0x00, 0xf4, 0x21, 0x00


	//----- nvinfo : EIATTR_KPARAM_INFO
	.align		4
.L_12:
        /*002c*/ 	.byte	0x04, 0x17
        /*002e*/ 	.short	(.L_14 - .L_13)
.L_13:
        /*0030*/ 	.word	0x00000000
        /*0034*/ 	.short	0x0018
        /*0036*/ 	.short	0x0078
        /*0038*/ 	.byte	0x00, 0xf4, 0x21, 0x00


	//----- nvinfo : EIATTR_KPARAM_INFO
	.align		4
.L_14:
        /*003c*/ 	.byte	0x04, 0x17
        /*003e*/ 	.short	(.L_16 - .L_15)
.L_15:
        /*0040*/ 	.word	0x00000000
        /*0044*/ 	.short	0x0017
        /*0046*/ 	.short	0x0070
        /*0048*/ 	.byte	0x00, 0xf0, 0x11, 0x00


	//----- nvinfo : EIATTR_KPARAM_INFO
	.align		4
.L_16:
        /*004c*/ 	.byte	0x04, 0x17
        /*004e*/ 	.short	(.L_18 - .L_17)
.L_17:
        /*0050*/ 	.word	0x00000000
        /*0054*/ 	.short	0x0016
        /*0056*/ 	.short	0x006c
        /*0058*/ 	.byte	0x00, 0xf0, 0x11, 0x00


	//----- nvinfo : EIATTR_KPARAM_INFO
	.align		4
.L_18:
        /*005c*/ 	.byte	0x04, 0x17
        /*005e*/ 	.short	(.L_20 - .L_19)
.L_19:
        /*0060*/ 	.word	0x00000000
        /*0064*/ 	.short	0x0015
        /*0066*/ 	.short	0x0068
        /*0068*/ 	.byte	0x00, 0xf0, 0x11, 0x00


	//----- nvinfo : EIATTR_KPARAM_INFO
	.align		4
.L_20:
        /*006c*/ 	.byte	0x04, 0x17
        /*006e*/ 	.short	(.L_22 - .L_21)
.L_21:
        /*0070*/ 	.word	0x00000000
        /*0074*/ 	.short	0x0014
        /*0076*/ 	.short	0x0064
        /*0078*/ 	.byte	0x00, 0xf0, 0x11, 0x00


	//----- nvinfo : EIATTR_KPARAM_INFO
	.align		4
.L_22:
        /*007c*/ 	.byte	0x04, 0x17
        /*007e*/ 	.short	(.L_24 - .L_23)
.L_23:
        /*0080*/ 	.word	0x00000000
        /*0084*/ 	.short	0x0013
        /*0086*/ 	.short	0x0060
        /*0088*/ 	.byte	0x00, 0xf0, 0x11, 0x00


	//----- nvinfo : EIATTR_KPARAM_INFO
	.align		4
.L_24:
        /*008c*/ 	.byte	0x04, 0x17
        /*008e*/ 	.short	(.L_26 - .L_25)
.L_25:
        /*0090*/ 	.word	0x00000000
        /*0094*/ 	.short	0x0012
        /*0096*/ 	.short	0x005c
        /*0098*/ 	.byte	0x00, 0xf0, 0x11, 0x00


	//----- nvinfo : EIATTR_KPARAM_INFO
	.align		4
.L_26:
        /*009c*/ 	.byte	0x04, 0x17
        /*009e*/ 	.short	(.L_28 - .L_27)
.L_27:
        /*00a0*/ 	.word	0x00000000
        /*00a4*/ 	.short	0x0011
        /*00a6*/ 	.short	0x0058
        /*00a8*/ 	.byte	0x00, 0xf0, 0x11, 0x00


	//----- nvinfo : EIATTR_KPARAM_INFO
	.align		4
.L_28:
        /*00ac*/ 	.byte	0x04, 0x17
        /*00ae*/ 	.short	(.L_30 - .L_29)
.L_29:
        /*00b0*/ 	.word	0x00000000
        /*00b4*/ 	.short	0x0010
        /*00b6*/ 	.short	0x0054
        /*00b8*/ 	.byte	0x00, 0xf0, 0x11, 0x00


	//----- nvinfo : EIATTR_KPARAM_INFO
	.align		4
.L_30:
        /*00bc*/ 	.byte	0x04, 0x17
        /*00be*/ 	.short	(.L_32 - .L_31)
.L_31:
        /*00c0*/ 	.word	0x00000000
        /*00c4*/ 	.short	0x000f
        /*00c6*/ 	.short	0x0050
        /*00c8*/ 	.byte	0x00, 0xf0, 0x11, 0x00


	//----- nvinfo : EIATTR_KPARAM_INFO
	.align		4
.L_32:
        /*00cc*/ 	.byte	0x04, 0x17
        /*00ce*/ 	.short	(.L_34 - .L_33)
.L_33:
        /*00d0*/ 	.word	0x00000000
        /*00d4*/ 	.short	0x000e
        /*00d6*/ 	.short	0x004c
        /*00d8*/ 	.byte	0x00, 0xf0, 0x11, 0x00


	//----- nvinfo : EIATTR_KPARAM_INFO
	.align		4
.L_34:
        /*00dc*/ 	.byte	0x04, 0x17
        /*00de*/ 	.short	(.L_36 - .L_35)
.L_35:
        /*00e0*/ 	.word	0x00000000
        /*00e4*/ 	.short	0x000d
        /*00e6*/ 	.short	0x0048
        /*00e8*/ 	.byte	0x00, 0xf0, 0x11, 0x00


	//----- nvinfo : EIATTR_KPARAM_INFO
	.align		4
.L_36:
        /*00ec*/ 	.byte	0x04, 0x17
        /*00ee*/ 	.short	(.L_38 - .L_37)
.L_37:
        /*00f0*/ 	.word	0x00000000
        /*00f4*/ 	.short	0x000c
        /*00f6*/ 	.short	0x0044
        /*00f8*/ 	.byte	0x00, 0xf0, 0x11, 0x00


	//----- nvinfo : EIATTR_KPARAM_INFO
	.align		4
.L_38:
        /*00fc*/ 	.byte	0x04, 0x17
        /*00fe*/ 	.short	(.L_40 - .L_39)
.L_39:
        /*0100*/ 	.word	0x00000000
        /*0104*/ 	.short	0x000b
        /*0106*/ 	.short	0x0040
        /*0108*/ 	.byte	0x00, 0xf0, 0x11, 0x00


	//----- nvinfo : EIATTR_KPARAM_INFO
	.align		4
.L_40:
        /*010c*/ 	.byte	0x04, 0x17
        /*010e*/ 	.short	(.L_42 - .L_41)
.L_41:
        /*0110*/ 	.word	0x00000000
        /*0114*/ 	.short	0x000a
        /*0116*/ 	.short	0x003c
        /*0118*/ 	.byte	0x00, 0xf0, 0x11, 0x00


	//----- nvinfo : EIATTR_KPARAM_INFO
	.align		4
.L_42:
        /*011c*/ 	.byte	0x04, 0x17
        /*011e*/ 	.short	(.L_44 - .L_43)
.L_43:
        /*0120*/ 	.word	0x00000000
        /*0124*/ 	.short	0x0009
        /*0126*/ 	.short	0x0038
        /*0128*/ 	.byte	0x00, 0xf0, 0x11, 0x00


	//----- nvinfo : EIATTR_KPARAM_INFO
	.align		4
.L_44:
        /*012c*/ 	.byte	0x04, 0x17
        /*012e*/ 	.short	(.L_46 - .L_45)
.L_45:
        /*0130*/ 	.word	0x00000000
        /*0134*/ 	.short	0x0008
        /*0136*/ 	.short	0x0034
        /*0138*/ 	.byte	0x00, 0xf0, 0x11, 0x00


	//----- nvinfo : EIATTR_KPARAM_INFO
	.align		4
.L_46:
        /*013c*/ 	.byte	0x04, 0x17
        /*013e*/ 	.short	(.L_48 - .L_47)
.L_47:
        /*0140*/ 	.word	0x00000000
        /*0144*/ 	.short	0x0007
        /*0146*/ 	.short	0x0030
        /*0148*/ 	.byte	0x00, 0xf0, 0x11, 0x00


	//----- nvinfo : EIATTR_KPARAM_INFO
	.align		4
.L_48:
        /*014c*/ 	.byte	0x04, 0x17
        /*014e*/ 	.short	(.L_50 - .L_49)
.L_49:
        /*0150*/ 	.word	0x00000000
        /*0154*/ 	.short	0x0006
        /*0156*/ 	.short	0x002c
        /*0158*/ 	.byte	0x00, 0xf0, 0x11, 0x00


	//----- nvinfo : EIATTR_KPARAM_INFO
	.align		4
.L_50:
        /*015c*/ 	.byte	0x04, 0x17
        /*015e*/ 	.short	(.L_52 - .L_51)
.L_51:
        /*0160*/ 	.word	0x00000000
        /*0164*/ 	.short	0x0005
        /*0166*/ 	.short	0x0028
        /*0168*/ 	.byte	0x00, 0xf0, 0x11, 0x00


	//----- nvinfo : EIATTR_KPARAM_INFO
	.align		4
.L_52:
        /*016c*/ 	.byte	0x04, 0x17
        /*016e*/ 	.short	(.L_54 - .L_53)
.L_53:
        /*0170*/ 	.word	0x00000000
        /*0174*/ 	.short	0x0004
        /*0176*/ 	.short	0x0020
        /*0178*/ 	.byte	0x00, 0xf4, 0x21, 0x00


	//----- nvinfo : EIATTR_KPARAM_INFO
	.align		4
.L_54:
        /*017c*/ 	.byte	0x04, 0x17
        /*017e*/ 	.short	(.L_56 - .L_55)
.L_55:
        /*0180*/ 	.word	0x00000000
        /*0184*/ 	.short	0x0003
        /*0186*/ 	.short	0x0018
        /*0188*/ 	.byte	0x00, 0xf4, 0x21, 0x00


	//----- nvinfo : EIATTR_KPARAM_INFO
	.align		4
.L_56:
        /*018c*/ 	.byte	0x04, 0x17
        /*018e*/ 	.short	(.L_58 - .L_57)
.L_57:
        /*0190*/ 	.word	0x00000000
        /*0194*/ 	.short	0x0002
        /*0196*/ 	.short	0x0010
        /*0198*/ 	.byte	0x00, 0xf4, 0x21, 0x00


	//----- nvinfo : EIATTR_KPARAM_INFO
	.align		4
.L_58:
        /*019c*/ 	.byte	0x04, 0x17
        /*019e*/ 	.short	(.L_60 - .L_59)
.L_59:
        /*01a0*/ 	.word	0x00000000
        /*01a4*/ 	.short	0x0001
        /*01a6*/ 	.short	0x0008
        /*01a8*/ 	.byte	0x00, 0xf4, 0x21, 0x00


	//----- nvinfo : EIATTR_KPARAM_INFO
	.align		4
.L_60:
        /*01ac*/ 	.byte	0x04, 0x17
        /*01ae*/ 	.short	(.L_62 - .L_61)
.L_61:
        /*01b0*/ 	.word	0x00000000
        /*01b4*/ 	.short	0x0000
        /*01b6*/ 	.short	0x0000
        /*01b8*/ 	.byte	0x00, 0xf4, 0x21, 0x00


	//----- nvinfo : EIATTR_MAXREG_COUNT
	.align		4
.L_62:
        /*01bc*/ 	.byte	0x03, 0x1b
        /*01be*/ 	.short	0x00ff


	//----- nvinfo : EIATTR_NUM_BARRIERS
	.align		4
        /*01c0*/ 	.byte	0x02, 0x4c
        /*01c2*/ 	.byte	0x01
	.zero		1


	//----- nvinfo : EIATTR_ANNOTATIONS
	.align		4
        /*01c4*/ 	.byte	0x04, 0x55
        /*01c6*/ 	.short	(.L_64 - .L_63)


	//   ....[0]....
.L_63:
        /*01c8*/ 	.word	0x00000001
        /*01cc*/ 	.byte	0xb0, 0x00, 0x00, 0x00, 0x01, 0x00, 0x00, 0x00, 0xf0, 0x29, 0x00, 0x00, 0x01, 0x00, 0x00, 0x00
        /* <DEDUP_REMOVED lines=196> */
        /*0e1c*/ 	.byte	0x60, 0x36, 0x01, 0x00


	//----- nvinfo : EIATTR_MERCURY_ISA_VERSION
	.align		4
.L_64:
        /*0e20*/ 	.byte	0x03, 0x5f
        /*0e22*/ 	.short	0x0000


	//----- nvinfo : EIATTR_COOP_GROUP_MASK_REGIDS
	.align		4
        /*0e24*/ 	.byte	0x04, 0x29
        /*0e26*/ 	.short	(.L_66 - .L_65)


	//   ....[0]....
.L_65:
        /*0e28*/ 	.word	0xffffffff


	//   ....[1]....
        /*0e2c*/ 	.word	0xffffffff


	//   ....[2]....
        /*0e30*/ 	.word	0xffffffff


	//   ....[3]....
        /*0e34*/ 	.word	0xffffffff


	//   ....[4]....
        /*0e38*/ 	.word	0xffffffff


	//   ....[5]....
        /*0e3c*/ 	.word	0xffffffff


	//   ....[6]....
        /*0e40*/ 	.word	0xffffffff


	//   ....[7]....
        /*0e44*/ 	.word	0xffffffff


	//   ....[8]....
        /*0e48*/ 	.word	0xffffffff


	//   ....[9]....
        /*0e4c*/ 	.word	0xffffffff


	//   ....[10]....
        /*0e50*/ 	.word	0xffffffff


	//   ....[11]....
        /*0e54*/ 	.word	0xffffffff


	//   ....[12]....
        /*0e58*/ 	.word	0xffffffff


	//   ....[13]....
        /*0e5c*/ 	.word	0xffffffff


	//   ....[14]....
        /*0e60*/ 	.word	0xffffffff


	//   ....[15]....
        /*0e64*/ 	.word	0xffffffff


	//   ....[16]....
        /*0e68*/ 	.word	0xffffffff


	//   ....[17]....
        /*0e6c*/ 	.word	0xffffffff


	//   ....[18]....
        /*0e70*/ 	.word	0xffffffff


	//   ....[19]....
        /*0e74*/ 	.word	0xffffffff


	//   ....[20]....
        /*0e78*/ 	.word	0xffffffff


	//   ....[21]....
        /*0e7c*/ 	.word	0xffffffff


	//   ....[22]....
        /*0e80*/ 	.word	0xffffffff


	//   ....[23]....
        /*0e84*/ 	.word	0xffffffff


	//   ....[24]....
        /*0e88*/ 	.word	0xffffffff


	//   ....[25]....
        /*0e8c*/ 	.word	0xffffffff


	//   ....[26]....
        /*0e90*/ 	.word	0xffffffff


	//   ....[27]....
        /*0e94*/ 	.word	0xffffffff


	//   ....[28]....
        /*0e98*/ 	.word	0xffffffff


	//   ....[29]....
        /*0e9c*/ 	.word	0xffffffff


	//   ....[30]....
        /*0ea0*/ 	.word	0xffffffff


	//   ....[31]....
        /*0ea4*/ 	.word	0xffffffff


	//   ....[32]....
        /*0ea8*/ 	.word	0xffffffff


	//   ....[33]....
        /*0eac*/ 	.word	0xffffffff


	//   ....[34]....
        /*0eb0*/ 	.word	0xffffffff


	//   ....[35]....
        /*0eb4*/ 	.word	0xffffffff


	//   ....[36]....
        /*0eb8*/ 	.word	0xffffffff


	//   ....[37]....
        /*0ebc*/ 	.word	0xffffffff


	//   ....[38]....
        /*0ec0*/ 	.word	0xffffffff


	//   ....[39]....
        /*0ec4*/ 	.word	0xffffffff


	//   ....[40]....
        /*0ec8*/ 	.word	0xffffffff


	//   ....[41]....
        /*0ecc*/ 	.word	0xffffffff


	//   ....[42]....
        /*0ed0*/ 	.word	0xffffffff


	//   ....[43]....
        /*0ed4*/ 	.word	0xffffffff


	//   ....[44]....
        /*0ed8*/ 	.word	0xffffffff


	//   ....[45]....
        /*0edc*/ 	.word	0xffffffff


	//   ....[46]....
        /*0ee0*/ 	.word	0xffffffff


	//   ....[47]....
        /*0ee4*/ 	.word	0xffffffff


	//   ....[48]....
        /*0ee8*/ 	.word	0xffffffff


	//   ....[49]....
        /*0eec*/ 	.word	0xffffffff


	//   ....[50]....
        /*0ef0*/ 	.word	0xffffffff


	//   ....[51]....
        /*0ef4*/ 	.word	0xffffffff


	//   ....[52]....
        /*0ef8*/ 	.word	0xffffffff


	//   ....[53]....
        /*0efc*/ 	.word	0xffffffff


	//   ....[54]....
        /*0f00*/ 	.word	0xffffffff


	//   ....[55]....
        /*0f04*/ 	.word	0xffffffff


	//   ....[56]....
        /*0f08*/ 	.word	0xffffffff


	//   ....[57]....
        /*0f0c*/ 	.word	0xffffffff


	//   ....[58]....
        /*0f10*/ 	.word	0xffffffff


	//   ....[59]....
        /*0f14*/ 	.word	0xffffffff


	//   ....[60]....
        /*0f18*/ 	.word	0xffffffff


	//   ....[61]....
        /*0f1c*/ 	.word	0xffffffff


	//   ....[62]....
        /*0f20*/ 	.word	0xffffffff


	//   ....[63]....
        /*0f24*/ 	.word	0xffffffff


	//   ....[64]....
        /*0f28*/ 	.word	0xffffffff


	//   ....[65]....
        /*0f2c*/ 	.word	0xffffffff


	//   ....[66]....
        /*0f30*/ 	.word	0xffffffff


	//   ....[67]....
        /*0f34*/ 	.word	0xffffffff


	//   ....[68]....
        /*0f38*/ 	.word	0xffffffff


	//   ....[69]....
        /*0f3c*/ 	.word	0xffffffff


	//   ....[70]....
        /*0f40*/ 	.word	0xffffffff


	//   ....[71]....
        /*0f44*/ 	.word	0xffffffff


	//   ....[72]....
        /*0f48*/ 	.word	0xffffffff


	//   ....[73]....
        /*0f4c*/ 	.word	0xffffffff


	//   ....[74]....
        /*0f50*/ 	.word	0xffffffff


	//   ....[75]....
        /*0f54*/ 	.word	0xffffffff


	//   ....[76]....
        /*0f58*/ 	.word	0xffffffff


	//   ....[77]....
        /*0f5c*/ 	.word	0xffffffff


	//   ....[78]....
        /*0f60*/ 	.word	0xffffffff


	//   ....[79]....
        /*0f64*/ 	.word	0xffffffff


	//   ....[80]....
        /*0f68*/ 	.word	0xffffffff


	//   ....[81]....
        /*0f6c*/ 	.word	0xffffffff


	//   ....[82]....
        /*0f70*/ 	.word	0xffffffff


	//   ....[83]....
        /*0f74*/ 	.word	0xffffffff


	//   ....[84]....
        /*0f78*/ 	.word	0xffffffff


	//   ....[85]....
        /*0f7c*/ 	.word	0xffffffff


	//   ....[86]....
        /*0f80*/ 	.word	0xffffffff


	//   ....[87]....
        /*0f84*/ 	.word	0xffffffff


	//----- nvinfo : EIATTR_COOP_GROUP_INSTR_OFFSETS
	.align		4
.L_66:
        /*0f88*/ 	.byte	0x04, 0x28
        /*0f8a*/ 	.short	(.L_68 - .L_67)


	//   ....[0]....
.L_67:
        /*0f8c*/ 	.word	0x00008360


	//   ....[1]....
        /*0f90*/ 	.word	0x00008370


	//   ....[2]....
        /*0f94*/ 	.word	0x00008380


	//   ....[3]....
        /*0f98*/ 	.word	0x00008390


	//   ....[4]....
        /*0f9c*/ 	.word	0x000083a0


	//   ....[5]....
        /*0fa0*/ 	.word	0x000083b0


	//   ....[6]....
        /*0fa4*/ 	.word	0x000083c0


	//   ....[7]....
        /*0fa8*/ 	.word	0x000083d0


	//   ....[8]....
        /*0fac*/ 	.word	0x000083e0


	//   ....[9]....
        /*0fb0*/ 	.word	0x000083f0


	//   ....[10]....
        /*0fb4*/ 	.word	0x00008400


	//   ....[11]....
        /*0fb8*/ 	.word	0x00008410


	//   ....[12]....
        /*0fbc*/ 	.word	0x00008420


	//   ....[13]....
        /*0fc0*/ 	.word	0x00008430


	//   ....[14]....
        /*0fc4*/ 	.word	0x00008440


	//   ....[15]....
        /*0fc8*/ 	.word	0x00008450


	//   ....[16]....
        /*0fcc*/ 	.word	0x00008560


	//   ....[17]....
        /*0fd0*/ 	.word	0x00008570


	//   ....[18]....
        /*0fd4*/ 	.word	0x00008580


	//   ....[19]....
        /*0fd8*/ 	.word	0x00008590


	//   ....[20]....
        /*0fdc*/ 	.word	0x000085a0


	//   ....[21]....
        /*0fe0*/ 	.word	0x000085b0


	//   ....[22]....
        /*0fe4*/ 	.word	0x000085c0


	//   ....[23]....
        /*0fe8*/ 	.word	0x000085d0


	//   ....[24]....
        /*0fec*/ 	.word	0x000085e0


	//   ....[25]....
        /*0ff0*/ 	.word	0x000085f0


	//   ....[26]....
        /*0ff4*/ 	.word	0x00008600


	//   ....[27]....
        /*0ff8*/ 	.word	0x00008610


	//   ....[28]....
        /*0ffc*/ 	.word	0x00008620


	//   ....[29]....
        /*1000*/ 	.word	0x00008630


	//   ....[30]....
        /*1004*/ 	.word	0x00008640


	//   ....[31]....
        /*1008*/ 	.word	0x00008650


	//   ....[32]....
        /*100c*/ 	.word	0x00008940


	//   ....[33]....
        /*1010*/ 	.word	0x00008950


	//   ....[34]....
        /*1014*/ 	.word	0x00008960


	//   ....[35]....
        /*1018*/ 	.word	0x00008990


	//   ....[36]....
        /*101c*/ 	.word	0x000089b0


	//   ....[37]....
        /*1020*/ 	.word	0x000089c0


	//   ....[38]....
        /*1024*/ 	.word	0x000089f0


	//   ....[39]....
        /*1028*/ 	.word	0x00008a10


	//   ....[40]....
        /*102c*/ 	.word	0x00008a20


	//   ....[41]....
        /*1030*/ 	.word	0x00008ac0


	//   ....[42]....
        /*1034*/ 	.word	0x00008ae0


	//   ....[43]....
        /*1038*/ 	.word	0x00008b00


	//   ....[44]....
        /*103c*/ 	.word	0x00009450


	//   ....[45]....
        /*1040*/ 	.word	0x00009460


	//   ....[46]....
        /*1044*/ 	.word	0x00009470


	//   ....[47]....
        /*1048*/ 	.word	0x00009480


	//   ....[48]....
        /*104c*/ 	.word	0x00009490


	//   ....[49]....
        /*1050*/ 	.word	0x000094a0


	//   ....[50]....
        /*1054*/ 	.word	0x000094b0


	//   ....[51]....
        /*1058*/ 	.word	0x000094c0


	//   ....[52]....
        /*105c*/ 	.word	0x000094d0


	//   ....[53]....
        /*1060*/ 	.word	0x000094e0


	//   ....[54]....
        /*1064*/ 	.word	0x000094f0


	//   ....[55]....
        /*1068*/ 	.word	0x00009500


	//   ....[56]....
        /*106c*/ 	.word	0x00009510


	//   ....[57]....
        /*1070*/ 	.word	0x00009520


	//   ....[58]....
        /*1074*/ 	.word	0x00009530


	//   ....[59]....
        /*1078*/ 	.word	0x00009540


	//   ....[60]....
        /*107c*/ 	.word	0x00009650


	//   ....[61]....
        /*1080*/ 	.word	0x00009660


	//   ....[62]....
        /*1084*/ 	.word	0x00009670


	//   ....[63]....
        /*1088*/ 	.word	0x00009680


	//   ....[64]....
        /*108c*/ 	.word	0x00009690


	//   ....[65]....
        /*1090*/ 	.word	0x000096a0


	//   ....[66]....
        /*1094*/ 	.word	0x000096b0


	//   ....[67]....
        /*1098*/ 	.word	0x000096c0


	//   ....[68]....
        /*109c*/ 	.word	0x000096d0


	//   ....[69]....
        /*10a0*/ 	.word	0x000096e0


	//   ....[70]....
        /*10a4*/ 	.word	0x000096f0


	//   ....[71]....
        /*10a8*/ 	.word	0x00009700


	//   ....[72]....
        /*10ac*/ 	.word	0x00009710


	//   ....[73]....
        /*10b0*/ 	.word	0x00009720


	//   ....[74]....
        /*10b4*/ 	.word	0x00009730


	//   ....[75]....
        /*10b8*/ 	.word	0x00009740


	//   ....[76]....
        /*10bc*/ 	.word	0x00009a30


	//   ....[77]....
        /*10c0*/ 	.word	0x00009a50


	//   ....[78]....
        /*10c4*/ 	.word	0x00009a70


	//   ....[79]....
        /*10c8*/ 	.word	0x00009ae0


	//   ....[80]....
        /*10cc*/ 	.word	0x00009af0


	//   ....[81]....
        /*10d0*/ 	.word	0x00009b20


	//   ....[82]....
        /*10d4*/ 	.word	0x00009b30


	//   ....[83]....
        /*10d8*/ 	.word	0x00009b60


	//   ....[84]....
        /*10dc*/ 	.word	0x00009b70


	//   ....[85]....
        /*10e0*/ 	.word	0x00009bd0


	//   ....[86]....
        /*10e4*/ 	.word	0x00009bf0


	//   ....[87]....
        /*10e8*/ 	.word	0x00009c10


	//----- nvinfo : EIATTR_EXIT_INSTR_OFFSETS
	.align		4
.L_68:
        /*10ec*/ 	.byte	0x04, 0x1c
        /*10ee*/ 	.short	(.L_70 - .L_69)


	//   ....[0]....
.L_69:
        /*10f0*/ 	.word	0x00013650


	//   ....[1]....
        /*10f4*/ 	.word	0x00013710


	//----- nvinfo : EIATTR_REQNTID
	.align		4
.L_70:
        /*10f8*/ 	.byte	0x04, 0x10
        /*10fa*/ 	.short	(.L_72 - .L_71)
.L_71:
        /*10fc*/ 	.word	0x00000100
        /*1100*/ 	.word	0x00000001
        /*1104*/ 	.word	0x00000001
.L_72:


//--------------------- .nv.callgraph             --------------------------
	.section	.nv.callgraph,"",@"SHT_CUDA_CALLGRAPH"
	.align	4
	.sectionentsize	8
	.align		4
        /*0000*/ 	.word	0x00000000
	.align		4
        /*0004*/ 	.word	0xffffffff
	.align		4
        /*0008*/ 	.word	0x00000000
	.align		4
        /*000c*/ 	.word	0xfffffffe
	.align		4
        /*0010*/ 	.word	0x00000000
	.align		4
        /*0014*/ 	.word	0xfffffffd
	.align		4
        /*0018*/ 	.word	0x00000000
	.align		4
        /*001c*/ 	.word	0xfffffffc


//--------------------- .nv.rel.action            --------------------------
	.section	.nv.rel.action,"",@"SHT_CUDA_RELOCINFO"
	.align	8
	.sectionentsize	8
        /*0000*/ 	.byte	0x73, 0x00, 0x00, 0x00, 0x00, 0x00, 0x00, 0x00, 0x00, 0x00, 0x00, 0x11, 0x25, 0x00, 0x05, 0x36


//--------------------- .nv.constant4             --------------------------
	.section	.nv.constant4,"a",@progbits
	.align	8
	.align		8
.nv.constant4:
        /*0000*/ 	.dword	_$_str


//--------------------- .nv.constant0.attn_fwd    --------------------------
	.section	.nv.constant0.attn_fwd,"a",@progbits
	.sectionflags	@""
	.align	4
.nv.constant0.attn_fwd:
	.zero		488


//--------------------- .text.attn_fwd            --------------------------
	.section	.text.attn_fwd,"ax",@progbits
	.sectioninfo	@"SHI_REGISTERS=255"
	.align	128
        .global         attn_fwd
        .type           attn_fwd,@function
        .size           attn_fwd,(.L_x_3 - attn_fwd)
        .other          attn_fwd,@"STO_CUDA_ENTRY STV_DEFAULT"
attn_fwd:
.text.attn_fwd:
[----:B------:R-:W-:-:S03]  /*0000*/  MOV R1, c[0x0][0x28] ;  /* 0x00000a0000017a02 */ /* 0x000fc60000000f00 */
[----:B------:R-:W0:Y:S01]  /*0010*/  S2R R226, SR_TID.X ;  /* 0x0000000000e27919 */ /* 0x000e220000002100 */
[----:B------:R-:W-:Y:S01]  /*0020*/  IADD3 R1, R1, -0x4d8, RZ ;  /* 0xfffffb2801017810 */ /* 0x000fe20007ffe0ff */
[----:B------:R-:W-:Y:S01]  /*0030*/  ULDC.64 UR4, c[0x0][0x118] ;  /* 0x0000460000047ab9 */ /* 0x000fe20000000a00 */
[----:B------:R-:W-:Y:S01]  /*0040*/  MOV R12, c[0x0][0x198] ;  /* 0x00006600000c7a02 */ /* 0x000fe20000000f00 */
[----:B------:R-:W1:Y:S04]  /*0050*/  S2R R3, SR_CTAID.X ;  /* 0x0000000000037919 */ /* 0x000e680000002500 */
[----:B------:R-:W2:Y:S01]  /*0060*/  S2R R160, SR_CTAID.Y ;  /* 0x0000000000a07919 */ /* 0x000ea20000002600 */
[----:B0-----:R-:W-:-:S05]  /*0070*/  LOP3.LUT R0, R226, 0x7f, RZ, 0xc0, !PT ;  /* 0x0000007fe2007812 */ /* 0x001fca00078ec0ff */
[----:B-1----:R-:W-:Y:S01]  /*0080*/  IMAD R4, R3, 0x80, R0 ;  /* 0x0000008003047824 */ /* 0x002fe200078e0200 */
[----:B------:R-:W-:Y:S01]  /*0090*/  SHF.R.U32.HI R3, RZ, 0x7, R226 ;  /* 0x00000007ff037819 */ /* 0x000fe200000116e2 */
[----:B--2---:R-:W-:-:S03]  /*00a0*/  IMAD R2, R160, c[0x0][0x190], RZ ;  /* 0x00006400a0027a24 */ /* 0x004fc600078e02ff */
[----:B------:R0:W-:Y:S01]  /*00b0*/  STL [R1+0x4a0], R4 ;  /* 0x0004a00401007387 */ /* 0x0001e20000100800 */
[----:B------:R-:W-:Y:S01]  /*00c0*/  SGXT.U32 R5, R3, 0x1 ;  /* 0x000000010305781a */ /* 0x000fe20000000000 */
[C---:B------:R-:W-:Y:S02]  /*00d0*/  IMAD.SHL.U32 R3, R2.reuse, 0x2, RZ ;  /* 0x0000000202037824 */ /* 0x040fe400078e00ff */
[----:B------:R-:W-:-:S04]  /*00e0*/  IMAD.HI R2, R2, 0x2, RZ ;  /* 0x0000000202027827 */ /* 0x000fc800078e02ff */
[----:B------:R-:W-:Y:S02]  /*00f0*/  IMAD R7, R5, c[0x0][0x198], RZ ;  /* 0x0000660005077a24 */ /* 0x000fe400078e02ff */
[----:B0-----:R-:W-:Y:S02]  /*0100*/  IMAD R4, R4, c[0x0][0x194], RZ ;  /* 0x0000650004047a24 */ /* 0x001fe400078e02ff */
[----:B------:R-:W-:Y:S02]  /*0110*/  IMAD R11, R12, 0x2, R7 ;  /* 0x000000020c0b7824 */ /* 0x000fe400078e0207 */
[C---:B------:R-:W-:Y:S01]  /*0120*/  IMAD.HI R5, R4.reuse, 0x2, RZ ;  /* 0x0000000204057827 */ /* 0x040fe200078e02ff */
[----:B------:R-:W-:-:S04]  /*0130*/  SHF.L.U32 R6, R4, 0x1, RZ ;  /* 0x0000000104067819 */ /* 0x000fc800000006ff */
[----:B------:R-:W-:-:S04]  /*0140*/  IADD3 R3, P0, P1, R6, c[0x0][0x160], R3 ;  /* 0x0000580006037a10 */ /* 0x000fc8000791e003 */
[----:B------:R-:W-:Y:S02]  /*0150*/  IADD3.X R2, R5, c[0x0][0x164], R2, P0, P1 ;  /* 0x0000590005027a10 */ /* 0x000fe400007e2402 */
[C---:B------:R-:W-:Y:S02]  /*0160*/  LEA R8, P0, R7.reuse, R3, 0x1 ;  /* 0x0000000307087211 */ /* 0x040fe400078008ff */
[C---:B------:R-:W-:Y:S02]  /*0170*/  LEA R5, R12.reuse, R11, 0x1 ;  /* 0x0000000b0c057211 */ /* 0x040fe400078e08ff */
[-C--:B------:R-:W-:Y:S02]  /*0180*/  LEA.HI.X.SX32 R9, R7, R2.reuse, 0x1, P0 ;  /* 0x0000000207097211 */ /* 0x080fe400000f0eff */
[-C--:B------:R-:W-:Y:S01]  /*0190*/  LEA R10, P1, R11, R3.reuse, 0x1 ;  /* 0x000000030b0a7211 */ /* 0x080fe200078208ff */
[----:B------:R-:W-:Y:S01]  /*01a0*/  IMAD R7, R12, 0x2, R5 ;  /* 0x000000020c077824 */ /* 0x000fe200078e0205 */
[----:B------:R-:W-:Y:S01]  /*01b0*/  LEA R14, P0, R5, R3, 0x1 ;  /* 0x00000003050e7211 */ /* 0x000fe200078008ff */
[----:B------:R0:W2:Y:S01]  /*01c0*/  LDG.E.U16 R4, [R8.64] ;  /* 0x0000000408047981 */ /* 0x0000a2000c1e1500 */
[----:B------:R-:W-:-:S02]  /*01d0*/  LEA.HI.X.SX32 R11, R11, R2, 0x1, P1 ;  /* 0x000000020b0b7211 */ /* 0x000fc400008f0eff */
[----:B------:R-:W-:-:S05]  /*01e0*/  LEA R13, R12, R7, 0x1 ;  /* 0x000000070c0d7211 */ /* 0x000fca00078e08ff */
[C---:B------:R-:W-:Y:S01]  /*01f0*/  IMAD R21, R12.reuse, 0x2, R13 ;  /* 0x000000020c157824 */ /* 0x040fe200078e020d */
[-C--:B------:R-:W-:Y:S02]  /*0200*/  LEA.HI.X.SX32 R15, R5, R2.reuse, 0x1, P0 ;  /* 0x00000002050f7211 */ /* 0x080fe400000f0eff */
[C---:B------:R-:W-:Y:S01]  /*0210*/  LEA R16, P0, R7.reuse, R3, 0x1 ;  /* 0x0000000307107211 */ /* 0x040fe200078008ff */
[----:B------:R1:W3:Y:S01]  /*0220*/  LDG.E.U16 R5, [R10.64] ;  /* 0x000000040a057981 */ /* 0x0002e2000c1e1500 */
[C---:B0-----:R-:W-:Y:S02]  /*0230*/  LEA R9, R12.reuse, R21, 0x1 ;  /* 0x000000150c097211 */ /* 0x041fe400078e08ff */
[-C--:B------:R-:W-:Y:S01]  /*0240*/  LEA.HI.X.SX32 R17, R7, R2.reuse, 0x1, P0 ;  /* 0x0000000207117211 */ /* 0x080fe200000f0eff */
[----:B------:R0:W4:Y:S01]  /*0250*/  LDG.E.U16 R6, [R14.64] ;  /* 0x000000040e067981 */ /* 0x000122000c1e1500 */
[-C--:B------:R-:W-:Y:S02]  /*0260*/  LEA R18, P1, R13, R3.reuse, 0x1 ;  /* 0x000000030d127211 */ /* 0x080fe400078208ff */
[----:B------:R-:W-:Y:S01]  /*0270*/  LEA R20, P0, R21, R3, 0x1 ;  /* 0x0000000315147211 */ /* 0x000fe200078008ff */
[----:B------:R5:W2:Y:S01]  /*0280*/  LDG.E.U16 R7, [R16.64] ;  /* 0x0000000410077981 */ /* 0x000aa2000c1e1500 */
[----:B-1----:R-:W-:Y:S01]  /*0290*/  IMAD R11, R12, 0x2, R9 ;  /* 0x000000020c0b7824 */ /* 0x002fe200078e0209 */
[----:B------:R-:W-:-:S02]  /*02a0*/  LEA.HI.X.SX32 R19, R13, R2, 0x1, P1 ;  /* 0x000000020d137211 */ /* 0x000fc400008f0eff */
[-C--:B------:R-:W-:Y:S02]  /*02b0*/  LEA.HI.X.SX32 R21, R21, R2.reuse, 0x1, P0 ;  /* 0x0000000215157211 */ /* 0x080fe400000f0eff */
[C---:B------:R-:W-:Y:S01]  /*02c0*/  LEA R22, P0, R9.reuse, R3, 0x1 ;  /* 0x0000000309167211 */ /* 0x040fe200078008ff */
[----:B------:R1:W2:Y:S01]  /*02d0*/  LDG.E.U16 R8, [R18.64] ;  /* 0x0000000412087981 */ /* 0x0002a2000c1e1500 */
[C---:B------:R-:W-:Y:S02]  /*02e0*/  LEA R13, R12.reuse, R11, 0x1 ;  /* 0x0000000b0c0d7211 */ /* 0x040fe400078e08ff */
[-C--:B------:R-:W-:Y:S02]  /*02f0*/  LEA.HI.X.SX32 R23, R9, R2.reuse, 0x1, P0 ;  /* 0x0000000209177211 */ /* 0x080fe400000f0eff */
[-C--:B------:R-:W-:Y:S01]  /*0300*/  LEA R24, P0, R11, R3.reuse, 0x1 ;  /* 0x000000030b187211 */ /* 0x080fe200078008ff */
[----:B0-----:R-:W-:Y:S01]  /*0310*/  IMAD R15, R12, 0x2, R13 ;  /* 0x000000020c0f7824 */ /* 0x001fe200078e020d */
[----:B------:R-:W-:Y:S01]  /*0320*/  LEA R26, P1, R13, R3, 0x1 ;  /* 0x000000030d1a7211 */ /* 0x000fe200078208ff */
[----:B------:R0:W2:Y:S01]  /*0330*/  LDG.E.U16 R9, [R20.64] ;  /* 0x0000000414097981 */ /* 0x0000a2000c1e1500 */
[----:B------:R-:W-:-:S02]  /*0340*/  LEA.HI.X.SX32 R25, R11, R2, 0x1, P0 ;  /* 0x000000020b197211 */ /* 0x000fc400000f0eff */
[C---:B------:R-:W-:Y:S01]  /*0350*/  LEA R28, P0, R15.reuse, R3, 0x1 ;  /* 0x000000030f1c7211 */ /* 0x040fe200078008ff */
[----:B------:R0:W2:Y:S01]  /*0360*/  LDG.E.U16 R10, [R22.64] ;  /* 0x00000004160a7981 */ /* 0x0000a2000c1e1500 */
[C---:B-----5:R-:W-:Y:S02]  /*0370*/  LEA R17, R12.reuse, R15, 0x1 ;  /* 0x0000000f0c117211 */ /* 0x060fe400078e08ff */
[-C--:B------:R-:W-:Y:S01]  /*0380*/  LEA.HI.X.SX32 R29, R15, R2.reuse, 0x1, P0 ;  /* 0x000000020f1d7211 */ /* 0x080fe200000f0eff */
[----:B------:R5:W2:Y:S01]  /*0390*/  LDG.E.U16 R11, [R24.64] ;  /* 0x00000004180b7981 */ /* 0x000aa2000c1e1500 */
[----:B-1----:R-:W-:Y:S01]  /*03a0*/  LEA R18, P0, R17, R3, 0x1 ;  /* 0x0000000311127211 */ /* 0x002fe200078008ff */
[----:B------:R-:W-:Y:S01]  /*03b0*/  IMAD R15, R12, 0x2, R17 ;  /* 0x000000020c0f7824 */ /* 0x000fe200078e0211 */
[-C--:B------:R-:W-:Y:S01]  /*03c0*/  LEA.HI.X.SX32 R27, R13, R2.reuse, 0x1, P1 ;  /* 0x000000020d1b7211 */ /* 0x080fe200008f0eff */
[----:B------:R1:W2:Y:S01]  /*03d0*/  LDG.E.U16 R14, [R28.64] ;  /* 0x000000041c0e7981 */ /* 0x0002a2000c1e1500 */
[----:B------:R-:W-:-:S02]  /*03e0*/  LEA.HI.X.SX32 R19, R17, R2, 0x1, P0 ;  /* 0x0000000211137211 */ /* 0x000fc400000f0eff */
[C---:B------:R-:W-:Y:S01]  /*03f0*/  LEA R17, R12.reuse, R15, 0x1 ;  /* 0x0000000f0c117211 */ /* 0x040fe200078e08ff */
[----:B------:R1:W2:Y:S04]  /*0400*/  LDG.E.U16 R13, [R26.64] ;  /* 0x000000041a0d7981 */ /* 0x0002a8000c1e1500 */
[----:B------:R-:W-:Y:S01]  /*0410*/  IMAD R31, R12, 0x2, R17 ;  /* 0x000000020c1f7824 */ /* 0x000fe200078e0211 */
[----:B0-----:R-:W-:-:S04]  /*0420*/  LEA R20, P0, R15, R3, 0x1 ;  /* 0x000000030f147211 */ /* 0x001fc800078008ff */
[C---:B-1----:R-:W-:Y:S02]  /*0430*/  LEA R27, R12.reuse, R31, 0x1 ;  /* 0x0000001f0c1b7211 */ /* 0x042fe400078e08ff */
[-C--:B------:R-:W-:Y:S02]  /*0440*/  LEA.HI.X.SX32 R21, R15, R2.reuse, 0x1, P0 ;  /* 0x000000020f157211 */ /* 0x080fe400000f0eff */
[-C--:B-----5:R-:W-:Y:S01]  /*0450*/  LEA R24, P0, R31, R3.reuse, 0x1 ;  /* 0x000000031f187211 */ /* 0x0a0fe200078008ff */
[C---:B------:R-:W-:Y:S01]  /*0460*/  IMAD R29, R12.reuse, 0x2, R27 ;  /* 0x000000020c1d7824 */ /* 0x040fe200078e021b */
[----:B------:R-:W-:Y:S01]  /*0470*/  LEA R22, P1, R17, R3, 0x1 ;  /* 0x0000000311167211 */ /* 0x000fe200078208ff */
[----:B------:R0:W5:Y:S01]  /*0480*/  LDG.E.U16 R15, [R18.64] ;  /* 0x00000004120f7981 */ /* 0x000162000c1e1500 */
[-C--:B------:R-:W-:Y:S02]  /*0490*/  LEA.HI.X.SX32 R25, R31, R2.reuse, 0x1, P0 ;  /* 0x000000021f197211 */ /* 0x080fe400000f0eff */
[----:B------:R-:W-:Y:S01]  /*04a0*/  LEA R31, R12, R29, 0x1 ;  /* 0x0000001d0c1f7211 */ /* 0x000fe200078e08ff */
[----:B------:R1:W2:Y:S01]  /*04b0*/  LDG.E.U16 R16, [R20.64] ;  /* 0x0000000414107981 */ /* 0x0002a2000c1e1500 */
[----:B------:R-:W-:-:S02]  /*04c0*/  LEA.HI.X.SX32 R23, R17, R2, 0x1, P1 ;  /* 0x0000000211177211 */ /* 0x000fc400008f0eff */
[CC--:B------:R-:W-:Y:S01]  /*04d0*/  LEA R26, P0, R27.reuse, R3.reuse, 0x1 ;  /* 0x000000031b1a7211 */ /* 0x0c0fe200078008ff */
[C---:B------:R-:W-:Y:S02]  /*04e0*/  IMAD R33, R12.reuse, 0x2, R31 ;  /* 0x000000020c217824 */ /* 0x040fe400078e021f */
[----:B------:R1:W2:Y:S01]  /*04f0*/  LDG.E.U16 R17, [R22.64] ;  /* 0x0000000416117981 */ /* 0x0002a2000c1e1500 */
[----:B------:R-:W-:Y:S02]  /*0500*/  LEA.HI.X.SX32 R27, R27, R2, 0x1, P0 ;  /* 0x000000021b1b7211 */ /* 0x000fe400000f0eff */
[----:B------:R-:W-:Y:S01]  /*0510*/  LEA R28, P0, R29, R3, 0x1 ;  /* 0x000000031d1c7211 */ /* 0x000fe200078008ff */
[----:B0-----:R0:W2:Y:S01]  /*0520*/  LDG.E.U16 R18, [R24.64] ;  /* 0x0000000418127981 */ /* 0x0010a2000c1e1500 */
[----:B-1----:R-:W-:-:S03]  /*0530*/  LEA R23, R12, R33, 0x1 ;  /* 0x000000210c177211 */ /* 0x002fc600078e08ff */
[----:B------:R1:W2:Y:S01]  /*0540*/  LDG.E.U16 R19, [R26.64] ;  /* 0x000000041a137981 */ /* 0x0002a2000c1e1500 */
[-C--:B------:R-:W-:Y:S02]  /*0550*/  LEA.HI.X.SX32 R29, R29, R2.reuse, 0x1, P0 ;  /* 0x000000021d1d7211 */ /* 0x080fe400000f0eff */
[-C--:B------:R-:W-:Y:S01]  /*0560*/  LEA R32, P0, R33, R3.reuse, 0x1 ;  /* 0x0000000321207211 */ /* 0x080fe200078008ff */
[C---:B0-----:R-:W-:Y:S01]  /*0570*/  IMAD R25, R12.reuse, 0x2, R23 ;  /* 0x000000020c197824 */ /* 0x041fe200078e0217 */
[-C--:B------:R-:W-:Y:S01]  /*0580*/  LEA R30, P1, R31, R3.reuse, 0x1 ;  /* 0x000000031f1e7211 */ /* 0x080fe200078208ff */
[----:B------:R0:W2:Y:S01]  /*0590*/  LDG.E.U16 R20, [R28.64] ;  /* 0x000000041c147981 */ /* 0x0000a2000c1e1500 */
[-C--:B------:R-:W-:Y:S02]  /*05a0*/  LEA.HI.X.SX32 R33, R33, R2.reuse, 0x1, P0 ;  /* 0x0000000221217211 */ /* 0x080fe400000f0eff */
[C---:B------:R-:W-:Y:S02]  /*05b0*/  LEA R34, P0, R23.reuse, R3, 0x1 ;  /* 0x0000000317227211 */ /* 0x040fe400078008ff */
[----:B------:R-:W-:Y:S01]  /*05c0*/  LEA R39, R12, R25, 0x1 ;  /* 0x000000190c277211 */ /* 0x000fe200078e08ff */
[----:B------:R0:W2:Y:S01]  /*05d0*/  LDG.E.U16 R22, [R32.64] ;  /* 0x0000000420167981 */ /* 0x0000a2000c1e1500 */
[----:B------:R-:W-:-:S02]  /*05e0*/  LEA.HI.X.SX32 R35, R23, R2, 0x1, P0 ;  /* 0x0000000217237211 */ /* 0x000fc400000f0eff */
[-C--:B------:R-:W-:Y:S01]  /*05f0*/  LEA R36, P0, R25, R3.reuse, 0x1 ;  /* 0x0000000319247211 */ /* 0x080fe200078008ff */
[C---:B-1----:R-:W-:Y:S01]  /*0600*/  IMAD R27, R12.reuse, 0x2, R39 ;  /* 0x000000020c1b7824 */ /* 0x042fe200078e0227 */
[-C--:B------:R-:W-:Y:S01]  /*0610*/  LEA.HI.X.SX32 R31, R31, R2.reuse, 0x1, P1 ;  /* 0x000000021f1f7211 */ /* 0x080fe200008f0eff */
[----:B------:R1:W2:Y:S01]  /*0620*/  LDG.E.U16 R23, [R34.64] ;  /* 0x0000000422177981 */ /* 0x0002a2000c1e1500 */
[-C--:B------:R-:W-:Y:S02]  /*0630*/  LEA.HI.X.SX32 R37, R25, R2.reuse, 0x1, P0 ;  /* 0x0000000219257211 */ /* 0x080fe400000f0eff */
[C---:B------:R-:W-:Y:S01]  /*0640*/  LEA R40, P0, R27.reuse, R3, 0x1 ;  /* 0x000000031b287211 */ /* 0x040fe200078008ff */
[----:B------:R1:W2:Y:S01]  /*0650*/  LDG.E.U16 R21, [R30.64] ;  /* 0x000000041e157981 */ /* 0x0002a2000c1e1500 */
[C---:B0-----:R-:W-:Y:S02]  /*0660*/  LEA R29, R12.reuse, R27, 0x1 ;  /* 0x0000001b0c1d7211 */ /* 0x041fe400078e08ff */
[----:B------:R-:W-:Y:S01]  /*0670*/  LEA.HI.X.SX32 R41, R27, R2, 0x1, P0 ;  /* 0x000000021b297211 */ /* 0x000fe200000f0eff */
[----:B------:R0:W2:Y:S02]  /*0680*/  LDG.E.U16 R24, [R36.64] ;  /* 0x0000000424187981 */ /* 0x0000a4000c1e1500 */
[----:B------:R-:W-:Y:S01]  /*0690*/  IMAD R27, R12, 0x2, R29 ;  /* 0x000000020c1b7824 */ /* 0x000fe200078e021d */
[-C--:B------:R-:W-:Y:S01]  /*06a0*/  LEA R38, P1, R39, R3.reuse, 0x1 ;  /* 0x0000000327267211 */ /* 0x080fe200078208ff */
[----:B------:R0:W2:Y:S01]  /*06b0*/  LDG.E.U16 R26, [R40.64] ;  /* 0x00000004281a7981 */ /* 0x0000a2000c1e1500 */
[----:B-1----:R-:W-:-:S04]  /*06c0*/  LEA R30, P0, R29, R3, 0x1 ;  /* 0x000000031d1e7211 */ /* 0x002fc800078008ff */
[-C--:B------:R-:W-:Y:S02]  /*06d0*/  LEA.HI.X.SX32 R31, R29, R2.reuse, 0x1, P0 ;  /* 0x000000021d1f7211 */ /* 0x080fe400000f0eff */
[----:B------:R-:W-:Y:S02]  /*06e0*/  LEA R29, R12, R27, 0x1 ;  /* 0x0000001b0c1d7211 */ /* 0x000fe400078e08ff */
[----:B------:R-:W-:-:S03]  /*06f0*/  LEA.HI.X.SX32 R39, R39, R2, 0x1, P1 ;  /* 0x0000000227277211 */ /* 0x000fc600008f0eff */
[C---:B------:R-:W-:Y:S01]  /*0700*/  IMAD R43, R12.reuse, 0x2, R29 ;  /* 0x000000020c2b7824 */ /* 0x040fe200078e021d */
[CC--:B------:R-:W-:Y:S01]  /*0710*/  LEA R32, P0, R27.reuse, R3.reuse, 0x1 ;  /* 0x000000031b207211 */ /* 0x0c0fe200078008ff */
[----:B------:R1:W2:Y:S03]  /*0720*/  LDG.E.U16 R25, [R38.64] ;  /* 0x0000000426197981 */ /* 0x0002a6000c1e1500 */
[----:B------:R-:W-:Y:S02]  /*0730*/  LEA.HI.X.SX32 R33, R27, R2, 0x1, P0 ;  /* 0x000000021b217211 */ /* 0x000fe400000f0eff */
[----:B0-----:R-:W-:Y:S01]  /*0740*/  LEA R36, P0, R43, R3, 0x1 ;  /* 0x000000032b247211 */ /* 0x001fe200078008ff */
[----:B------:R0:W2:Y:S01]  /*0750*/  LDG.E.U16 R27, [R30.64] ;  /* 0x000000041e1b7981 */ /* 0x0000a2000c1e1500 */
[----:B-1----:R-:W-:-:S03]  /*0760*/  LEA R39, R12, R43, 0x1 ;  /* 0x0000002b0c277211 */ /* 0x002fc600078e08ff */
[----:B------:R1:W2:Y:S02]  /*0770*/  LDG.E.U16 R28, [R32.64] ;  /* 0x00000004201c7981 */ /* 0x0002a4000c1e1500 */
[C---:B------:R-:W-:Y:S01]  /*0780*/  IMAD R41, R12.reuse, 0x2, R39 ;  /* 0x000000020c297824 */ /* 0x040fe200078e0227 */
[-C--:B------:R-:W-:Y:S02]  /*0790*/  LEA.HI.X.SX32 R37, R43, R2.reuse, 0x1, P0 ;  /* 0x000000022b257211 */ /* 0x080fe400000f0eff */
[C---:B------:R-:W-:Y:S02]  /*07a0*/  LEA R34, P1, R29.reuse, R3, 0x1 ;  /* 0x000000031d227211 */ /* 0x040fe400078208ff */
[C---:B------:R-:W-:Y:S01]  /*07b0*/  LEA R43, R12.reuse, R41, 0x1 ;  /* 0x000000290c2b7211 */ /* 0x040fe200078e08ff */
[----:B0-----:R0:W2:Y:S01]  /*07c0*/  LDG.E.U16 R30, [R36.64] ;  /* 0x00000004241e7981 */ /* 0x0010a2000c1e1500 */
[----:B------:R-:W-:Y:S02]  /*07d0*/  LEA.HI.X.SX32 R35, R29, R2, 0x1, P1 ;  /* 0x000000021d237211 */ /* 0x000fe400008f0eff */
[----:B------:R-:W-:Y:S01]  /*07e0*/  LEA R38, P0, R39, R3, 0x1 ;  /* 0x0000000327267211 */ /* 0x000fe200078008ff */
[----:B------:R-:W-:-:S02]  /*07f0*/  IMAD R45, R12, 0x2, R43 ;  /* 0x000000020c2d7824 */ /* 0x000fc400078e022b */
[----:B------:R0:W2:Y:S01]  /*0800*/  LDG.E.U16 R29, [R34.64] ;  /* 0x00000004221d7981 */ /* 0x0000a2000c1e1500 */
[-C--:B------:R-:W-:Y:S02]  /*0810*/  LEA.HI.X.SX32 R39, R39, R2.reuse, 0x1, P0 ;  /* 0x0000000227277211 */ /* 0x080fe400000f0eff */
[-C--:B------:R-:W-:Y:S02]  /*0820*/  LEA R40, P0, R41, R3.reuse, 0x1 ;  /* 0x0000000329287211 */ /* 0x080fe400078008ff */
[----:B------:R-:W-:Y:S01]  /*0830*/  LEA R42, P1, R43, R3, 0x1 ;  /* 0x000000032b2a7211 */ /* 0x000fe200078208ff */
[----:B------:R1:W2:Y:S01]  /*0840*/  LDG.E.U16 R31, [R38.64] ;  /* 0x00000004261f7981 */ /* 0x0002a2000c1e1500 */
[C---:B0-----:R-:W-:Y:S02]  /*0850*/  LEA R35, R12.reuse, R45, 0x1 ;  /* 0x0000002d0c237211 */ /* 0x041fe400078e08ff */
[-C--:B------:R-:W-:Y:S02]  /*0860*/  LEA.HI.X.SX32 R41, R41, R2.reuse, 0x1, P0 ;  /* 0x0000000229297211 */ /* 0x080fe400000f0eff */
[----:B------:R-:W-:Y:S01]  /*0870*/  LEA R44, P0, R45, R3, 0x1 ;  /* 0x000000032d2c7211 */ /* 0x000fe200078008ff */
[----:B------:R-:W-:Y:S01]  /*0880*/  IMAD R37, R12, 0x2, R35 ;  /* 0x000000020c257824 */ /* 0x000fe200078e0223 */
[-C--:B------:R-:W-:Y:S01]  /*0890*/  LEA.HI.X.SX32 R43, R43, R2.reuse, 0x1, P1 ;  /* 0x000000022b2b7211 */ /* 0x080fe200008f0eff */
[----:B-1----:R0:W2:Y:S01]  /*08a0*/  LDG.E.U16 R32, [R40.64] ;  /* 0x0000000428207981 */ /* 0x0020a2000c1e1500 */
[----:B------:R-:W-:-:S02]  /*08b0*/  LEA.HI.X.SX32 R45, R45, R2, 0x1, P0 ;  /* 0x000000022d2d7211 */ /* 0x000fc400000f0eff */
[C---:B------:R-:W-:Y:S01]  /*08c0*/  LEA R46, P0, R35.reuse, R3, 0x1 ;  /* 0x00000003232e7211 */ /* 0x040fe200078008ff */
[----:B------:R1:W2:Y:S01]  /*08d0*/  LDG.E.U16 R33, [R42.64] ;  /* 0x000000042a217981 */ /* 0x0002a2000c1e1500 */
[C---:B------:R-:W-:Y:S02]  /*08e0*/  LEA R51, R12.reuse, R37, 0x1 ;  /* 0x000000250c337211 */ /* 0x040fe400078e08ff */
[-C--:B------:R-:W-:Y:S01]  /*08f0*/  LEA.HI.X.SX32 R47, R35, R2.reuse, 0x1, P0 ;  /* 0x00000002232f7211 */ /* 0x080fe200000f0eff */
[----:B------:R1:W2:Y:S01]  /*0900*/  LDG.E.U16 R34, [R44.64] ;  /* 0x000000042c227981 */ /* 0x0002a2000c1e1500 */
[-C--:B------:R-:W-:Y:S01]  /*0910*/  LEA R48, P0, R37, R3.reuse, 0x1 ;  /* 0x0000000325307211 */ /* 0x080fe200078008ff */
[----:B------:R-:W-:Y:S01]  /*0920*/  IMAD R39, R12, 0x2, R51 ;  /* 0x000000020c277824 */ /* 0x000fe200078e0233 */
[----:B------:R-:W-:Y:S01]  /*0930*/  LEA R50, P1, R51, R3, 0x1 ;  /* 0x0000000333327211 */ /* 0x000fe200078208ff */
[----:B------:R1:W2:Y:S01]  /*0940*/  LDG.E.U16 R35, [R46.64] ;  /* 0x000000042e237981 */ /* 0x0002a2000c1e1500 */
[----:B------:R-:W-:-:S02]  /*0950*/  LEA.HI.X.SX32 R49, R37, R2, 0x1, P0 ;  /* 0x0000000225317211 */ /* 0x000fc400000f0eff */
[C---:B------:R-:W-:Y:S02]  /*0960*/  LEA R52, P0, R39.reuse, R3, 0x1 ;  /* 0x0000000327347211 */ /* 0x040fe400078008ff */
[C---:B0-----:R-:W-:Y:S01]  /*0970*/  LEA R41, R12.reuse, R39, 0x1 ;  /* 0x000000270c297211 */ /* 0x041fe200078e08ff */
[----:B------:R0:W2:Y:S01]  /*0980*/  LDG.E.U16 R36, [R48.64] ;  /* 0x0000000430247981 */ /* 0x0000a2000c1e1500 */
[-C--:B------:R-:W-:Y:S02]  /*0990*/  LEA.HI.X.SX32 R53, R39, R2.reuse, 0x1, P0 ;  /* 0x0000000227357211 */ /* 0x080fe400000f0eff */
        /* <DEDUP_REMOVED lines=8> */
[----:B------:R-:W-:-:S04]  /*0a20*/  LEA R44, P0, R39, R3, 0x1 ;  /* 0x00000003272c7211 */ /* 0x000fc800078008ff */
[C---:B------:R-:W-:Y:S02]  /*0a30*/  LEA R57, R12.reuse, R55, 0x1 ;  /* 0x000000370c397211 */ /* 0x040fe400078e08ff */
[-C--:B------:R-:W-:Y:S02]  /*0a40*/  LEA.HI.X.SX32 R45, R39, R2.reuse, 0x1, P0 ;  /* 0x00000002272d7211 */ /* 0x080fe400000f0eff */
[CC--:B0-----:R-:W-:Y:S01]  /*0a50*/  LEA R48, P0, R55.reuse, R3.reuse, 0x1 ;  /* 0x0000000337307211 */ /* 0x0c1fe200078008ff */
[C---:B------:R-:W-:Y:S01]  /*0a60*/  IMAD R59, R12.reuse, 0x2, R57 ;  /* 0x000000020c3b7824 */ /* 0x040fe200078e0239 */
[----:B------:R0:W2:Y:S02]  /*0a70*/  LDG.E.U16 R39, [R42.64] ;  /* 0x000000042a277981 */ /* 0x0000a4000c1e1500 */
[----:B------:R-:W-:Y:S02]  /*0a80*/  LEA.HI.X.SX32 R49, R55, R2, 0x1, P0 ;  /* 0x0000000237317211 */ /* 0x000fe400000f0eff */
[----:B------:R-:W-:Y:S01]  /*0a90*/  LEA R50, P0, R57, R3, 0x1 ;  /* 0x0000000339327211 */ /* 0x000fe200078008ff */
[----:B------:R1:W2:Y:S01]  /*0aa0*/  LDG.E.U16 R40, [R44.64] ;  /* 0x000000042c287981 */ /* 0x0002a2000c1e1500 */
[----:B------:R-:W-:-:S02]  /*0ab0*/  LEA R55, R12, R59, 0x1 ;  /* 0x0000003b0c377211 */ /* 0x000fc400078e08ff */
[----:B------:R-:W-:Y:S01]  /*0ac0*/  LEA.HI.X.SX32 R51, R57, R2, 0x1, P0 ;  /* 0x0000000239337211 */ /* 0x000fe200000f0eff */
[----:B0-----:R0:W2:Y:S02]  /*0ad0*/  LDG.E.U16 R42, [R48.64] ;  /* 0x00000004302a7981 */ /* 0x0010a4000c1e1500 */
[C---:B------:R-:W-:Y:S01]  /*0ae0*/  IMAD R57, R12.reuse, 0x2, R55 ;  /* 0x000000020c397824 */ /* 0x040fe200078e0237 */
[----:B-1----:R-:W-:Y:S01]  /*0af0*/  LEA R52, P0, R59, R3, 0x1 ;  /* 0x000000033b347211 */ /* 0x002fe200078008ff */
[----:B------:R1:W2:Y:S03]  /*0b00*/  LDG.E.U16 R43, [R50.64] ;  /* 0x00000004322b7981 */ /* 0x0002a6000c1e1500 */
[----:B------:R-:W-:-:S05]  /*0b10*/  LEA R61, R12, R57, 0x1 ;  /* 0x000000390c3d7211 */ /* 0x000fca00078e08ff */
[----:B------:R-:W-:-:S05]  /*0b20*/  IMAD R63, R12, 0x2, R61 ;  /* 0x000000020c3f7824 */ /* 0x000fca00078e023d */
[----:B------:R-:W-:-:S05]  /*0b30*/  LEA R65, R12, R63, 0x1 ;  /* 0x0000003f0c417211 */ /* 0x000fca00078e08ff */
[----:B0-----:R-:W-:Y:S01]  /*0b40*/  IMAD R49, R12, 0x2, R65 ;  /* 0x000000020c317824 */ /* 0x001fe200078e0241 */
[----:B------:R-:W-:-:S04]  /*0b50*/  LEA.HI.X.SX32 R53, R59, R2, 0x1, P0 ;  /* 0x000000023b357211 */ /* 0x000fc800000f0eff */
[C---:B-1----:R-:W-:Y:S01]  /*0b60*/  LEA R51, R12.reuse, R49, 0x1 ;  /* 0x000000310c337211 */ /* 0x042fe200078e08ff */
[----:B------:R0:W2:Y:S04]  /*0b70*/  LDG.E.U16 R44, [R52.64] ;  /* 0x00000004342c7981 */ /* 0x0000a8000c1e1500 */
[----:B------:R-:W-:-:S05]  /*0b80*/  IMAD R67, R12, 0x2, R51 ;  /* 0x000000020c437824 */ /* 0x000fca00078e0233 */
[----:B0-----:R-:W-:-:S05]  /*0b90*/  LEA R53, R12, R67, 0x1 ;  /* 0x000000430c357211 */ /* 0x001fca00078e08ff */
[----:B------:R-:W-:-:S05]  /*0ba0*/  IMAD R69, R12, 0x2, R53 ;  /* 0x000000020c457824 */ /* 0x000fca00078e0235 */
[C---:B------:R-:W-:Y:S02]  /*0bb0*/  LEA R71, R12.reuse, R69, 0x1 ;  /* 0x000000450c477211 */ /* 0x040fe400078e08ff */
[-C--:B------:R-:W-:Y:S02]  /*0bc0*/  LEA R46, P1, R41, R3.reuse, 0x1 ;  /* 0x00000003292e7211 */ /* 0x080fe400078208ff */
[-C--:B------:R-:W-:Y:S01]  /*0bd0*/  LEA R56, P0, R57, R3.reuse, 0x1 ;  /* 0x0000000339387211 */ /* 0x080fe200078008ff */
[----:B------:R-:W-:Y:S01]  /*0be0*/  IMAD R73, R12, 0x2, R71 ;  /* 0x000000020c497824 */ /* 0x000fe200078e0247 */
[-C--:B------:R-:W-:Y:S02]  /*0bf0*/  LEA.HI.X.SX32 R47, R41, R2.reuse, 0x1, P1 ;  /* 0x00000002292f7211 */ /* 0x080fe400008f0eff */
[----:B------:R-:W-:Y:S02]  /*0c00*/  LEA.HI.X.SX32 R57, R57, R2, 0x1, P0 ;  /* 0x0000000239397211 */ /* 0x000fe400000f0eff */
[-C--:B------:R-:W-:Y:S01]  /*0c10*/  LEA R54, P1, R55, R3.reuse, 0x1 ;  /* 0x0000000337367211 */ /* 0x080fe200078208ff */
[----:B------:R0:W2:Y:S01]  /*0c20*/  LDG.E.U16 R41, [R46.64] ;  /* 0x000000042e297981 */ /* 0x0000a2000c1e1500 */
[----:B------:R-:W-:-:S02]  /*0c30*/  LEA R58, P0, R61, R3, 0x1 ;  /* 0x000000033d3a7211 */ /* 0x000fc400078008ff */
[C---:B------:R-:W-:Y:S02]  /*0c40*/  LEA R75, R12.reuse, R73, 0x1 ;  /* 0x000000490c4b7211 */ /* 0x040fe400078e08ff */
[-C--:B------:R-:W-:Y:S02]  /*0c50*/  LEA.HI.X.SX32 R55, R55, R2.reuse, 0x1, P1 ;  /* 0x0000000237377211 */ /* 0x080fe400008f0eff */
[-C--:B------:R-:W-:Y:S01]  /*0c60*/  LEA.HI.X.SX32 R59, R61, R2.reuse, 0x1, P0 ;  /* 0x000000023d3b7211 */ /* 0x080fe200000f0eff */
[C---:B------:R-:W-:Y:S01]  /*0c70*/  IMAD R77, R12.reuse, 0x2, R75 ;  /* 0x000000020c4d7824 */ /* 0x040fe200078e024b */
[C---:B------:R-:W-:Y:S01]  /*0c80*/  LEA R60, P0, R63.reuse, R3, 0x1 ;  /* 0x000000033f3c7211 */ /* 0x040fe200078008ff */
[----:B------:R1:W2:Y:S03]  /*0c90*/  LDG.E.U16 R45, [R54.64] ;  /* 0x00000004362d7981 */ /* 0x0002a6000c1e1500 */
[----:B------:R-:W-:Y:S01]  /*0ca0*/  LEA.HI.X.SX32 R61, R63, R2, 0x1, P0 ;  /* 0x000000023f3d7211 */ /* 0x000fe200000f0eff */
[----:B0-----:R0:W2:Y:S01]  /*0cb0*/  LDG.E.U16 R46, [R56.64] ;  /* 0x00000004382e7981 */ /* 0x0010a2000c1e1500 */
[----:B------:R-:W-:-:S02]  /*0cc0*/  LEA R79, R12, R77, 0x1 ;  /* 0x0000004d0c4f7211 */ /* 0x000fc400078e08ff */
[-C--:B------:R-:W-:Y:S01]  /*0cd0*/  LEA R62, P1, R65, R3.reuse, 0x1 ;  /* 0x00000003413e7211 */ /* 0x080fe200078208ff */
[----:B------:R3:W2:Y:S01]  /*0ce0*/  LDG.E.U16 R47, [R58.64] ;  /* 0x000000043a2f7981 */ /* 0x0006a2000c1e1500 */
[CC--:B-1----:R-:W-:Y:S01]  /*0cf0*/  LEA R54, P0, R49.reuse, R3.reuse, 0x1 ;  /* 0x0000000331367211 */ /* 0x0c2fe200078008ff */
[C---:B------:R-:W-:Y:S02]  /*0d00*/  IMAD R81, R12.reuse, 0x2, R79 ;  /* 0x000000020c517824 */ /* 0x040fe400078e024f */
[----:B------:R1:W2:Y:S01]  /*0d10*/  LDG.E.U16 R48, [R60.64] ;  /* 0x000000043c307981 */ /* 0x0002a2000c1e1500 */
[-C--:B------:R-:W-:Y:S02]  /*0d20*/  LEA.HI.X.SX32 R55, R49, R2.reuse, 0x1, P0 ;  /* 0x0000000231377211 */ /* 0x080fe400000f0eff */
[C---:B0-----:R-:W-:Y:S02]  /*0d30*/  LEA R56, P0, R51.reuse, R3, 0x1 ;  /* 0x0000000333387211 */ /* 0x041fe400078008ff */
[----:B------:R-:W-:Y:S01]  /*0d40*/  LEA R83, R12, R81, 0x1 ;  /* 0x000000510c537211 */ /* 0x000fe200078e08ff */
[----:B------:R0:W2:Y:S01]  /*0d50*/  LDG.E.U16 R50, [R54.64] ;  /* 0x0000000436327981 */ /* 0x0000a2000c1e1500 */
[----:B------:R-:W-:-:S02]  /*0d60*/  LEA.HI.X.SX32 R57, R51, R2, 0x1, P0 ;  /* 0x0000000233397211 */ /* 0x000fc400000f0eff */
[-C--:B---3--:R-:W-:Y:S01]  /*0d70*/  LEA R58, P0, R67, R3.reuse, 0x1 ;  /* 0x00000003433a7211 */ /* 0x088fe200078008ff */
[C---:B------:R-:W-:Y:S01]  /*0d80*/  IMAD R85, R12.reuse, 0x2, R83 ;  /* 0x000000020c557824 */ /* 0x040fe200078e0253 */
[-C--:B------:R-:W-:Y:S01]  /*0d90*/  LEA.HI.X.SX32 R63, R65, R2.reuse, 0x1, P1 ;  /* 0x00000002413f7211 */ /* 0x080fe200008f0eff */
[----:B------:R3:W2:Y:S01]  /*0da0*/  LDG.E.U16 R51, [R56.64] ;  /* 0x0000000438337981 */ /* 0x0006a2000c1e1500 */
[-C--:B------:R-:W-:Y:S02]  /*0db0*/  LEA.HI.X.SX32 R59, R67, R2.reuse, 0x1, P0 ;  /* 0x00000002433b7211 */ /* 0x080fe400000f0eff */
[-C--:B-1----:R-:W-:Y:S01]  /*0dc0*/  LEA R60, P0, R69, R3.reuse, 0x1 ;  /* 0x00000003453c7211 */ /* 0x082fe200078008ff */
[----:B------:R1:W2:Y:S01]  /*0dd0*/  LDG.E.U16 R49, [R62.64] ;  /* 0x000000043e317981 */ /* 0x0002a2000c1e1500 */
[----:B------:R-:W-:Y:S02]  /*0de0*/  LEA R64, P1, R53, R3, 0x1 ;  /* 0x0000000335407211 */ /* 0x000fe400078208ff */
[----:B------:R-:W-:Y:S01]  /*0df0*/  LEA.HI.X.SX32 R61, R69, R2, 0x1, P0 ;  /* 0x00000002453d7211 */ /* 0x000fe200000f0eff */
[----:B------:R3:W2:Y:S01]  /*0e00*/  LDG.E.U16 R52, [R58.64] ;  /* 0x000000043a347981 */ /* 0x0006a2000c1e1500 */
[----:B------:R-:W-:-:S02]  /*0e10*/  LEA R87, R12, R85, 0x1 ;  /* 0x000000550c577211 */ /* 0x000fc400078e08ff */
[-C--:B------:R-:W-:Y:S01]  /*0e20*/  LEA.HI.X.SX32 R65, R53, R2.reuse, 0x1, P1 ;  /* 0x0000000235417211 */ /* 0x080fe200008f0eff */
[----:B0-----:R0:W2:Y:S01]  /*0e30*/  LDG.E.U16 R54, [R60.64] ;  /* 0x000000043c367981 */ /* 0x0010a2000c1e1500 */
[CC--:B-1----:R-:W-:Y:S01]  /*0e40*/  LEA R62, P0, R71.reuse, R3.reuse, 0x1 ;  /* 0x00000003473e7211 */ /* 0x0c2fe200078008ff */
[C---:B------:R-:W-:Y:S02]  /*0e50*/  IMAD R89, R12.reuse, 0x2, R87 ;  /* 0x000000020c597824 */ /* 0x040fe400078e0257 */
[----:B------:R1:W2:Y:S01]  /*0e60*/  LDG.E.U16 R53, [R64.64] ;  /* 0x0000000440357981 */ /* 0x0002a2000c1e1500 */
[-C--:B------:R-:W-:Y:S02]  /*0e70*/  LEA.HI.X.SX32 R63, R71, R2.reuse, 0x1, P0 ;  /* 0x00000002473f7211 */ /* 0x080fe400000f0eff */
[C---:B------:R-:W-:Y:S02]  /*0e80*/  LEA R66, P0, R73.reuse, R3, 0x1 ;  /* 0x0000000349427211 */ /* 0x040fe400078008ff */
[----:B------:R-:W-:Y:S01]  /*0e90*/  LEA R91, R12, R89, 0x1 ;  /* 0x000000590c5b7211 */ /* 0x000fe200078e08ff */
[----:B------:R0:W2:Y:S01]  /*0ea0*/  LDG.E.U16 R55, [R62.64] ;  /* 0x000000043e377981 */ /* 0x0000a2000c1e1500 */
[----:B------:R-:W-:-:S02]  /*0eb0*/  LEA.HI.X.SX32 R67, R73, R2, 0x1, P0 ;  /* 0x0000000249437211 */ /* 0x000fc400000f0eff */
[-C--:B-1----:R-:W-:Y:S01]  /*0ec0*/  LEA R64, P0, R77, R3.reuse, 0x1 ;  /* 0x000000034d407211 */ /* 0x082fe200078008ff */
[----:B------:R-:W-:Y:S01]  /*0ed0*/  IMAD R93, R12, 0x2, R91 ;  /* 0x000000020c5d7824 */ /* 0x000fe200078e025b */
[-C--:B------:R-:W-:Y:S01]  /*0ee0*/  LEA R68, P1, R75, R3.reuse, 0x1 ;  /* 0x000000034b447211 */ /* 0x080fe200078208ff */
[----:B---3--:R1:W3:Y:S01]  /*0ef0*/  LDG.E.U16 R56, [R66.64] ;  /* 0x0000000442387981 */ /* 0x0082e2000c1e1500 */
[-C--:B------:R-:W-:Y:S02]  /*0f00*/  LEA.HI.X.SX32 R65, R77, R2.reuse, 0x1, P0 ;  /* 0x000000024d417211 */ /* 0x080fe400000f0eff */
[----:B------:R-:W-:Y:S02]  /*0f10*/  LEA R70, P0, R79, R3, 0x1 ;  /* 0x000000034f467211 */ /* 0x000fe400078008ff */
[-C--:B------:R-:W-:Y:S01]  /*0f20*/  LEA.HI.X.SX32 R69, R75, R2.reuse, 0x1, P1 ;  /* 0x000000024b457211 */ /* 0x080fe200008f0eff */
[----:B------:R0:W2:Y:S01]  /*0f30*/  LDG.E.U16 R58, [R64.64] ;  /* 0x00000004403a7981 */ /* 0x0000a2000c1e1500 */
[----:B------:R-:W-:-:S02]  /*0f40*/  LEA.HI.X.SX32 R71, R79, R2, 0x1, P0 ;  /* 0x000000024f477211 */ /* 0x000fc400000f0eff */
[----:B------:R-:W-:Y:S01]  /*0f50*/  LEA R79, R12, R93, 0x1 ;  /* 0x0000005d0c4f7211 */ /* 0x000fe200078e08ff */
[----:B------:R0:W2:Y:S01]  /*0f60*/  LDG.E.U16 R57, [R68.64] ;  /* 0x0000000444397981 */ /* 0x0000a2000c1e1500 */
[----:B------:R-:W-:-:S03]  /*0f70*/  LEA R72, P0, R81, R3, 0x1 ;  /* 0x0000000351487211 */ /* 0x000fc600078008ff */
[C---:B------:R-:W-:Y:S01]  /*0f80*/  IMAD R95, R12.reuse, 0x2, R79 ;  /* 0x000000020c5f7824 */ /* 0x040fe200078e024f */
[-C--:B------:R-:W-:Y:S01]  /*0f90*/  LEA.HI.X.SX32 R73, R81, R2.reuse, 0x1, P0 ;  /* 0x0000000251497211 */ /* 0x080fe200000f0eff */
[----:B------:R4:W2:Y:S01]  /*0fa0*/  LDG.E.U16 R59, [R70.64] ;  /* 0x00000004463b7981 */ /* 0x0008a2000c1e1500 */
[C---:B------:R-:W-:Y:S02]  /*0fb0*/  LEA R74, P1, R83.reuse, R3, 0x1 ;  /* 0x00000003534a7211 */ /* 0x040fe400078208ff */
[C---:B------:R-:W-:Y:S01]  /*0fc0*/  LEA R81, R12.reuse, R95, 0x1 ;  /* 0x0000005f0c517211 */ /* 0x040fe200078e08ff */
[----:B0-----:R0:W2:Y:S01]  /*0fd0*/  LDG.E.U16 R60, [R72.64] ;  /* 0x00000004483c7981 */ /* 0x0010a2000c1e1500 */
[-C--:B------:R-:W-:Y:S02]  /*0fe0*/  LEA.HI.X.SX32 R75, R83, R2.reuse, 0x1, P1 ;  /* 0x00000002534b7211 */ /* 0x080fe400008f0eff */
[-C--:B-1----:R-:W-:Y:S01]  /*0ff0*/  LEA R66, P0, R85, R3.reuse, 0x1 ;  /* 0x0000000355427211 */ /* 0x082fe200078008ff */
[----:B------:R-:W-:Y:S01]  /*1000*/  IMAD R83, R12, 0x2, R81 ;  /* 0x000000020c537824 */ /* 0x000fe200078e0251 */
[----:B------:R-:W-:Y:S01]  /*1010*/  LEA R76, P1, R91, R3, 0x1 ;  /* 0x000000035b4c7211 */ /* 0x000fe200078208ff */
[----:B------:R1:W2:Y:S01]  /*1020*/  LDG.E.U16 R61, [R74.64] ;  /* 0x000000044a3d7981 */ /* 0x0002a2000c1e1500 */
[----:B------:R-:W-:-:S02]  /*1030*/  LEA.HI.X.SX32 R67, R85, R2, 0x1, P0 ;  /* 0x0000000255437211 */ /* 0x000fc400000f0eff */
[C---:B------:R-:W-:Y:S02]  /*1040*/  LEA R85, R12.reuse, R83, 0x1 ;  /* 0x000000530c557211 */ /* 0x040fe400078e08ff */
[C---:B------:R-:W-:Y:S01]  /*1050*/  LEA R68, P0, R87.reuse, R3, 0x1 ;  /* 0x0000000357447211 */ /* 0x040fe200078008ff */
[----:B------:R0:W2:Y:S02]  /*1060*/  LDG.E.U16 R62, [R66.64] ;  /* 0x00000004423e7981 */ /* 0x0000a4000c1e1500 */
[----:B------:R-:W-:Y:S01]  /*1070*/  IMAD R97, R12, 0x2, R85 ;  /* 0x000000020c617824 */ /* 0x000fe200078e0255 */
[----:B------:R-:W-:-:S04]  /*1080*/  LEA.HI.X.SX32 R69, R87, R2, 0x1, P0 ;  /* 0x0000000257457211 */ /* 0x000fc800000f0eff */
[----:B------:R-:W-:Y:S01]  /*1090*/  LEA R87, R12, R97, 0x1 ;  /* 0x000000610c577211 */ /* 0x000fe200078e08ff */
[----:B------:R0:W2:Y:S01]  /*10a0*/  LDG.E.U16 R63, [R68.64] ;  /* 0x00000004443f7981 */ /* 0x0000a2000c1e1500 */
[----:B----4-:R-:W-:-:S03]  /*10b0*/  LEA R70, P0, R89, R3, 0x1 ;  /* 0x0000000359467211 */ /* 0x010fc600078008ff */
[----:B------:R-:W-:Y:S01]  /*10c0*/  IMAD R99, R12, 0x2, R87 ;  /* 0x000000020c637824 */ /* 0x000fe200078e0257 */
[----:B------:R-:W-:-:S04]  /*10d0*/  LEA.HI.X.SX32 R71, R89, R2, 0x1, P0 ;  /* 0x0000000259477211 */ /* 0x000fc800000f0eff */
[C---:B------:R-:W-:Y:S01]  /*10e0*/  LEA R89, R12.reuse, R99, 0x1 ;  /* 0x000000630c597211 */ /* 0x040fe200078e08ff */
[----:B------:R4:W2:Y:S01]  /*10f0*/  LDG.E.U16 R64, [R70.64] ;  /* 0x0000000446407981 */ /* 0x0008a2000c1e1500 */
[-C--:B------:R-:W-:Y:S02]  /*1100*/  LEA.HI.X.SX32 R77, R91, R2.reuse, 0x1, P1 ;  /* 0x000000025b4d7211 */ /* 0x080fe400008f0eff */
[C---:B0-----:R-:W-:Y:S01]  /*1110*/  LEA R72, P0, R93.reuse, R3, 0x1 ;  /* 0x000000035d487211 */ /* 0x041fe200078008ff */
[C---:B------:R-:W-:Y:S02]  /*1120*/  IMAD R91, R12.reuse, 0x2, R89 ;  /* 0x000000020c5b7824 */ /* 0x040fe400078e0259 */
[----:B------:R0:W2:Y:S01]  /*1130*/  LDG.E.U16 R65, [R76.64] ;  /* 0x000000044c417981 */ /* 0x0000a2000c1e1500 */
[----:B------:R-:W-:Y:S02]  /*1140*/  LEA.HI.X.SX32 R73, R93, R2, 0x1, P0 ;  /* 0x000000025d497211 */ /* 0x000fe400000f0eff */
[----:B------:R-:W-:-:S02]  /*1150*/  LEA R93, R12, R91, 0x1 ;  /* 0x0000005b0c5d7211 */ /* 0x000fc400078e08ff */
[CC--:B-1----:R-:W-:Y:S01]  /*1160*/  LEA R74, P0, R79.reuse, R3.reuse, 0x1 ;  /* 0x000000034f4a7211 */ /* 0x0c2fe200078008ff */
[----:B------:R1:W2:Y:S02]  /*1170*/  LDG.E.U16 R66, [R72.64] ;  /* 0x0000000448427981 */ /* 0x0002a4000c1e1500 */
[C---:B------:R-:W-:Y:S01]  /*1180*/  IMAD R101, R12.reuse, 0x2, R93 ;  /* 0x000000020c657824 */ /* 0x040fe200078e025d */
[-C--:B------:R-:W-:Y:S02]  /*1190*/  LEA.HI.X.SX32 R75, R79, R2.reuse, 0x1, P0 ;  /* 0x000000024f4b7211 */ /* 0x080fe400000f0eff */
[C---:B------:R-:W-:Y:S02]  /*11a0*/  LEA R78, P0, R95.reuse, R3, 0x1 ;  /* 0x000000035f4e7211 */ /* 0x040fe400078008ff */
[----:B------:R-:W-:Y:S01]  /*11b0*/  LEA R103, R12, R101, 0x1 ;  /* 0x000000650c677211 */ /* 0x000fe200078e08ff */
[----:B------:R1:W2:Y:S01]  /*11c0*/  LDG.E.U16 R67, [R74.64] ;  /* 0x000000044a437981 */ /* 0x0002a2000c1e1500 */
[----:B------:R-:W-:-:S03]  /*11d0*/  LEA.HI.X.SX32 R79, R95, R2, 0x1, P0 ;  /* 0x000000025f4f7211 */ /* 0x000fc600000f0eff */
[C---:B------:R-:W-:Y:S01]  /*11e0*/  IMAD R95, R12.reuse, 0x2, R103 ;  /* 0x000000020c5f7824 */ /* 0x040fe200078e0267 */
[----:B0-----:R-:W-:Y:S01]  /*11f0*/  LEA R76, P0, R83, R3, 0x1 ;  /* 0x00000003534c7211 */ /* 0x001fe200078008ff */
[----:B------:R0:W2:Y:S03]  /*1200*/  LDG.E.U16 R68, [R78.64] ;  /* 0x000000044e447981 */ /* 0x0000a6000c1e1500 */
[----:B------:R-:W-:-:S05]  /*1210*/  LEA R105, R12, R95, 0x1 ;  /* 0x0000005f0c697211 */ /* 0x000fca00078e08ff */
[----:B------:R-:W-:-:S05]  /*1220*/  IMAD R107, R12, 0x2, R105 ;  /* 0x000000020c6b7824 */ /* 0x000fca00078e0269 */
[----:B------:R-:W-:-:S05]  /*1230*/  LEA R109, R12, R107, 0x1 ;  /* 0x0000006b0c6d7211 */ /* 0x000fca00078e08ff */
[----:B------:R-:W-:Y:S01]  /*1240*/  IMAD R111, R12, 0x2, R109 ;  /* 0x000000020c6f7824 */ /* 0x000fe200078e026d */
[----:B------:R-:W-:-:S04]  /*1250*/  LEA.HI.X.SX32 R77, R83, R2, 0x1, P0 ;  /* 0x00000002534d7211 */ /* 0x000fc800000f0eff */
[C---:B------:R-:W-:Y:S01]  /*1260*/  LEA R113, R12.reuse, R111, 0x1 ;  /* 0x0000006f0c717211 */ /* 0x040fe200078e08ff */
[----:B----4-:R4:W2:Y:S01]  /*1270*/  LDG.E.U16 R70, [R76.64] ;  /* 0x000000044c467981 */ /* 0x0108a2000c1e1500 */
[-C--:B------:R-:W-:Y:S02]  /*1280*/  LEA R80, P1, R81, R3.reuse, 0x1 ;  /* 0x0000000351507211 */ /* 0x080fe400078208ff */
[-C--:B------:R-:W-:Y:S01]  /*1290*/  LEA R82, P0, R85, R3.reuse, 0x1 ;  /* 0x0000000355527211 */ /* 0x080fe200078008ff */
[C---:B------:R-:W-:Y:S01]  /*12a0*/  IMAD R115, R12.reuse, 0x2, R113 ;  /* 0x000000020c737824 */ /* 0x040fe200078e0271 */
[-C--:B------:R-:W-:Y:S02]  /*12b0*/  LEA.HI.X.SX32 R81, R81, R2.reuse, 0x1, P1 ;  /* 0x0000000251517211 */ /* 0x080fe400008f0eff */
[----:B------:R-:W-:Y:S02]  /*12c0*/  LEA.HI.X.SX32 R83, R85, R2, 0x1, P0 ;  /* 0x0000000255537211 */ /* 0x000fe400000f0eff */
[----:B------:R-:W-:Y:S01]  /*12d0*/  LEA R84, P0, R97, R3, 0x1 ;  /* 0x0000000361547211 */ /* 0x000fe200078008ff */
[----:B------:R0:W2:Y:S01]  /*12e0*/  LDG.E.U16 R69, [R80.64] ;  /* 0x0000000450457981 */ /* 0x0000a2000c1e1500 */
[----:B------:R-:W-:-:S02]  /*12f0*/  LEA R117, R12, R115, 0x1 ;  /* 0x000000730c757211 */ /* 0x000fc400078e08ff */
[-C--:B------:R-:W-:Y:S01]  /*1300*/  LEA.HI.X.SX32 R85, R97, R2.reuse, 0x1, P0 ;  /* 0x0000000261557211 */ /* 0x080fe200000f0eff */
[----:B------:R4:W2:Y:S02]  /*1310*/  LDG.E.U16 R71, [R82.64] ;  /* 0x0000000452477981 */ /* 0x0008a4000c1e1500 */
[C---:B------:R-:W-:Y:S01]  /*1320*/  IMAD R119, R12.reuse, 0x2, R117 ;  /* 0x000000020c777824 */ /* 0x040fe200078e0275 */
[-C--:B------:R-:W-:Y:S01]  /*1330*/  LEA R86, P1, R87, R3.reuse, 0x1 ;  /* 0x0000000357567211 */ /* 0x080fe200078208ff */
[----:B-1----:R1:W2:Y:S01]  /*1340*/  LDG.E.U16 R72, [R84.64] ;  /* 0x0000000454487981 */ /* 0x0022a2000c1e1500 */
[C---:B0-----:R-:W-:Y:S02]  /*1350*/  LEA R80, P0, R99.reuse, R3, 0x1 ;  /* 0x0000000363507211 */ /* 0x041fe400078008ff */
[----:B------:R-:W-:Y:S02]  /*1360*/  LEA R121, R12, R119, 0x1 ;  /* 0x000000770c797211 */ /* 0x000fe400078e08ff */
[----:B------:R-:W-:-:S02]  /*1370*/  LEA.HI.X.SX32 R81, R99, R2, 0x1, P0 ;  /* 0x0000000263517211 */ /* 0x000fc400000f0eff */
[-C--:B----4-:R-:W-:Y:S01]  /*1380*/  LEA R76, P0, R89, R3.reuse, 0x1 ;  /* 0x00000003594c7211 */ /* 0x090fe200078008ff */
[----:B------:R-:W-:Y:S01]  /*1390*/  IMAD R123, R12, 0x2, R121 ;  /* 0x000000020c7b7824 */ /* 0x000fe200078e0279 */
[-C--:B------:R-:W-:Y:S01]  /*13a0*/  LEA.HI.X.SX32 R87, R87, R2.reuse, 0x1, P1 ;  /* 0x0000000257577211 */ /* 0x080fe200008f0eff */
[----:B------:R0:W4:Y:S01]  /*13b0*/  LDG.E.U16 R74, [R80.64] ;  /* 0x00000004504a7981 */ /* 0x000122000c1e1500 */
[-C--:B------:R-:W-:Y:S02]  /*13c0*/  LEA.HI.X.SX32 R77, R89, R2.reuse, 0x1, P0 ;  /* 0x00000002594d7211 */ /* 0x080fe400000f0eff */
[-C--:B------:R-:W-:Y:S01]  /*13d0*/  LEA R82, P0, R91, R3.reuse, 0x1 ;  /* 0x000000035b527211 */ /* 0x080fe200078008ff */
[----:B------:R0:W2:Y:S01]  /*13e0*/  LDG.E.U16 R73, [R86.64] ;  /* 0x0000000456497981 */ /* 0x0000a2000c1e1500 */
[----:B------:R-:W-:Y:S02]  /*13f0*/  LEA R90, P1, R93, R3, 0x1 ;  /* 0x000000035d5a7211 */ /* 0x000fe400078208ff */
[-C--:B------:R-:W-:Y:S01]  /*1400*/  LEA.HI.X.SX32 R83, R91, R2.reuse, 0x1, P0 ;  /* 0x000000025b537211 */ /* 0x080fe200000f0eff */
[----:B------:R0:W2:Y:S01]  /*1410*/  LDG.E.U16 R75, [R76.64] ;  /* 0x000000044c4b7981 */ /* 0x0000a2000c1e1500 */
[----:B------:R-:W-:-:S02]  /*1420*/  LEA.HI.X.SX32 R91, R93, R2, 0x1, P1 ;  /* 0x000000025d5b7211 */ /* 0x000fc400008f0eff */
[----:B------:R-:W-:Y:S01]  /*1430*/  LEA R93, R12, R123, 0x1 ;  /* 0x0000007b0c5d7211 */ /* 0x000fe200078e08ff */
[----:B------:R0:W2:Y:S01]  /*1440*/  LDG.E.U16 R78, [R82.64] ;  /* 0x00000004524e7981 */ /* 0x0000a2000c1e1500 */
[----:B-1----:R-:W-:-:S03]  /*1450*/  LEA R84, P0, R101, R3, 0x1 ;  /* 0x0000000365547211 */ /* 0x002fc600078008ff */
[C---:B------:R-:W-:Y:S01]  /*1460*/  IMAD R125, R12.reuse, 0x2, R93 ;  /* 0x000000020c7d7824 */ /* 0x040fe200078e025d */
[----:B------:R-:W-:Y:S01]  /*1470*/  LEA.HI.X.SX32 R85, R101, R2, 0x1, P0 ;  /* 0x0000000265557211 */ /* 0x000fe200000f0eff */
[----:B------:R1:W2:Y:S03]  /*1480*/  LDG.E.U16 R79, [R90.64] ;  /* 0x000000045a4f7981 */ /* 0x0002a6000c1e1500 */
[C---:B------:R-:W-:Y:S01]  /*1490*/  LEA R101, R12.reuse, R125, 0x1 ;  /* 0x0000007d0c657211 */ /* 0x040fe200078e08ff */
[----:B------:R0:W2:Y:S04]  /*14a0*/  LDG.E.U16 R88, [R84.64] ;  /* 0x0000000454587981 */ /* 0x0000a8000c1e1500 */
[----:B------:R-:W-:-:S05]  /*14b0*/  IMAD R127, R12, 0x2, R101 ;  /* 0x000000020c7f7824 */ /* 0x000fca00078e0265 */
[----:B------:R-:W-:-:S05]  /*14c0*/  LEA R129, R12, R127, 0x1 ;  /* 0x0000007f0c817211 */ /* 0x000fca00078e08ff */
[----:B------:R-:W-:Y:S01]  /*14d0*/  IMAD R131, R12, 0x2, R129 ;  /* 0x000000020c837824 */ /* 0x000fe200078e0281 */
[----:B0-----:R-:W-:-:S04]  /*14e0*/  LEA R80, P0, R103, R3, 0x1 ;  /* 0x0000000367507211 */ /* 0x001fc800078008ff */
[C---:B------:R-:W-:Y:S02]  /*14f0*/  LEA R133, R12.reuse, R131, 0x1 ;  /* 0x000000830c857211 */ /* 0x040fe400078e08ff */
[-C--:B------:R-:W-:Y:S02]  /*1500*/  LEA.HI.X.SX32 R81, R103, R2.reuse, 0x1, P0 ;  /* 0x0000000267517211 */ /* 0x080fe400000f0eff */
[-C--:B------:R-:W-:Y:S01]  /*1510*/  LEA R76, P0, R95, R3.reuse, 0x1 ;  /* 0x000000035f4c7211 */ /* 0x080fe200078008ff */
[----:B------:R-:W-:Y:S01]  /*1520*/  IMAD R135, R12, 0x2, R133 ;  /* 0x000000020c877824 */ /* 0x000fe200078e0285 */
[-C--:B------:R-:W-:Y:S01]  /*1530*/  LEA R82, P1, R105, R3.reuse, 0x1 ;  /* 0x0000000369527211 */ /* 0x080fe200078208ff */
[----:B------:R0:W2:Y:S01]  /*1540*/  LDG.E.U16 R89, [R80.64] ;  /* 0x0000000450597981 */ /* 0x0000a2000c1e1500 */
[----:B------:R-:W-:Y:S02]  /*1550*/  LEA.HI.X.SX32 R77, R95, R2, 0x1, P0 ;  /* 0x000000025f4d7211 */ /* 0x000fe400000f0eff */
[----:B------:R-:W-:-:S02]  /*1560*/  LEA R86, P0, R107, R3, 0x1 ;  /* 0x000000036b567211 */ /* 0x000fc400078008ff */
[C---:B------:R-:W-:Y:S01]  /*1570*/  LEA R137, R12.reuse, R135, 0x1 ;  /* 0x000000870c897211 */ /* 0x040fe200078e08ff */
[----:B------:R0:W3:Y:S01]  /*1580*/  LDG.E.U16 R94, [R76.64] ;  /* 0x000000044c5e7981 */ /* 0x0000e2000c1e1500 */
[-C--:B------:R-:W-:Y:S02]  /*1590*/  LEA.HI.X.SX32 R83, R105, R2.reuse, 0x1, P1 ;  /* 0x0000000269537211 */ /* 0x080fe400008f0eff */
[-C--:B------:R-:W-:Y:S01]  /*15a0*/  LEA.HI.X.SX32 R87, R107, R2.reuse, 0x1, P0 ;  /* 0x000000026b577211 */ /* 0x080fe200000f0eff */
[----:B------:R-:W-:Y:S01]  /*15b0*/  IMAD R105, R12, 0x2, R137 ;  /* 0x000000020c697824 */ /* 0x000fe200078e0289 */
[CC--:B------:R-:W-:Y:S01]  /*15c0*/  LEA R84, P0, R109.reuse, R3.reuse, 0x1 ;  /* 0x000000036d547211 */ /* 0x0c0fe200078008ff */
[----:B------:R1:W3:Y:S03]  /*15d0*/  LDG.E.U16 R95, [R82.64] ;  /* 0x00000004525f7981 */ /* 0x0002e6000c1e1500 */
[----:B------:R-:W-:Y:S01]  /*15e0*/  LEA.HI.X.SX32 R85, R109, R2, 0x1, P0 ;  /* 0x000000026d557211 */ /* 0x000fe200000f0eff */
[----:B------:R5:W3:Y:S01]  /*15f0*/  LDG.E.U16 R96, [R86.64] ;  /* 0x0000000456607981 */ /* 0x000ae2000c1e1500 */
[----:B0-----:R-:W-:-:S02]  /*1600*/  LEA R80, P0, R111, R3, 0x1 ;  /* 0x000000036f507211 */ /* 0x001fc400078008ff */
[C---:B------:R-:W-:Y:S01]  /*1610*/  LEA R139, R12.reuse, R105, 0x1 ;  /* 0x000000690c8b7211 */ /* 0x040fe200078e08ff */
[----:B------:R0:W3:Y:S01]  /*1620*/  LDG.E.U16 R97, [R84.64] ;  /* 0x0000000454617981 */ /* 0x0000e2000c1e1500 */
[-C--:B------:R-:W-:Y:S02]  /*1630*/  LEA.HI.X.SX32 R81, R111, R2.reuse, 0x1, P0 ;  /* 0x000000026f517211 */ /* 0x080fe400000f0eff */
[-C--:B------:R-:W-:Y:S01]  /*1640*/  LEA R76, P0, R115, R3.reuse, 0x1 ;  /* 0x00000003734c7211 */ /* 0x080fe200078008ff */
[C---:B------:R-:W-:Y:S01]  /*1650*/  IMAD R141, R12.reuse, 0x2, R139 ;  /* 0x000000020c8d7824 */ /* 0x040fe200078e028b */
[----:B-1----:R-:W-:Y:S01]  /*1660*/  LEA R90, P1, R113, R3, 0x1 ;  /* 0x00000003715a7211 */ /* 0x002fe200078208ff */
[----:B------:R1:W3:Y:S01]  /*1670*/  LDG.E.U16 R98, [R80.64] ;  /* 0x0000000450627981 */ /* 0x0002e2000c1e1500 */
[----:B------:R-:W-:Y:S02]  /*1680*/  LEA.HI.X.SX32 R77, R115, R2, 0x1, P0 ;  /* 0x00000002734d7211 */ /* 0x000fe400000f0eff */
[----:B------:R-:W-:-:S02]  /*1690*/  LEA R115, R12, R141, 0x1 ;  /* 0x0000008d0c737211 */ /* 0x000fc400078e08ff */
[C---:B------:R-:W-:Y:S01]  /*16a0*/  LEA R82, P0, R117.reuse, R3, 0x1 ;  /* 0x0000000375527211 */ /* 0x040fe200078008ff */
[----:B------:R1:W3:Y:S02]  /*16b0*/  LDG.E.U16 R102, [R76.64] ;  /* 0x000000044c667981 */ /* 0x0002e4000c1e1500 */
[----:B------:R-:W-:Y:S01]  /*16c0*/  IMAD R109, R12, 0x2, R115 ;  /* 0x000000020c6d7824 */ /* 0x000fe200078e0273 */
[----:B------:R-:W-:-:S04]  /*16d0*/  LEA.HI.X.SX32 R83, R117, R2, 0x1, P0 ;  /* 0x0000000275537211 */ /* 0x000fc800000f0eff */
[----:B------:R-:W-:Y:S01]  /*16e0*/  LEA R117, R12, R109, 0x1 ;  /* 0x0000006d0c757211 */ /* 0x000fe200078e08ff */
[----:B------:R1:W3:Y:S01]  /*16f0*/  LDG.E.U16 R103, [R82.64] ;  /* 0x0000000452677981 */ /* 0x0002e2000c1e1500 */
[----:B0-----:R-:W-:-:S03]  /*1700*/  LEA R84, P0, R119, R3, 0x1 ;  /* 0x0000000377547211 */ /* 0x001fc600078008ff */
[C---:B------:R-:W-:Y:S01]  /*1710*/  IMAD R143, R12.reuse, 0x2, R117 ;  /* 0x000000020c8f7824 */ /* 0x040fe200078e0275 */
[-C--:B------:R-:W-:Y:S02]  /*1720*/  LEA.HI.X.SX32 R91, R113, R2.reuse, 0x1, P1 ;  /* 0x00000002715b7211 */ /* 0x080fe400008f0eff */
[-C--:B------:R-:W-:Y:S02]  /*1730*/  LEA.HI.X.SX32 R85, R119, R2.reuse, 0x1, P0 ;  /* 0x0000000277557211 */ /* 0x080fe400000f0eff */
[C---:B-----5:R-:W-:Y:S01]  /*1740*/  LEA R86, P1, R121.reuse, R3, 0x1 ;  /* 0x0000000379567211 */ /* 0x060fe200078208ff */
[----:B------:R0:W5:Y:S01]  /*1750*/  LDG.E.U16 R99, [R90.64] ;  /* 0x000000045a637981 */ /* 0x000162000c1e1500 */
[C---:B------:R-:W-:Y:S02]  /*1760*/  LEA R119, R12.reuse, R143, 0x1 ;  /* 0x0000008f0c777211 */ /* 0x040fe400078e08ff */
[----:B------:R-:W-:Y:S01]  /*1770*/  LEA.HI.X.SX32 R87, R121, R2, 0x1, P1 ;  /* 0x0000000279577211 */ /* 0x000fe200008f0eff */
[----:B------:R0:W3:Y:S01]  /*1780*/  LDG.E.U16 R104, [R84.64] ;  /* 0x0000000454687981 */ /* 0x0000e2000c1e1500 */
[----:B-1----:R-:W-:Y:S01]  /*1790*/  LEA R80, P0, R123, R3, 0x1 ;  /* 0x000000037b507211 */ /* 0x002fe200078008ff */
[----:B------:R-:W-:-:S02]  /*17a0*/  IMAD R121, R12, 0x2, R119 ;  /* 0x000000020c797824 */ /* 0x000fc400078e0277 */
[----:B------:R1:W3:Y:S01]  /*17b0*/  LDG.E.U16 R106, [R86.64] ;  /* 0x00000004566a7981 */ /* 0x0002e2000c1e1500 */
[-C--:B------:R-:W-:Y:S02]  /*17c0*/  LEA.HI.X.SX32 R81, R123, R2.reuse, 0x1, P0 ;  /* 0x000000027b517211 */ /* 0x080fe400000f0eff */
[C---:B------:R-:W-:Y:S02]  /*17d0*/  LEA R123, R12.reuse, R121, 0x1 ;  /* 0x000000790c7b7211 */ /* 0x040fe400078e08ff */
[CC--:B------:R-:W-:Y:S01]  /*17e0*/  LEA R76, P0, R93.reuse, R3.reuse, 0x1 ;  /* 0x000000035d4c7211 */ /* 0x0c0fe200078008ff */
[----:B------:R0:W3:Y:S02]  /*17f0*/  LDG.E.U16 R107, [R80.64] ;  /* 0x00000004506b7981 */ /* 0x0000e4000c1e1500 */
[----:B------:R-:W-:Y:S01]  /*1800*/  IMAD R145, R12, 0x2, R123 ;  /* 0x000000020c917824 */ /* 0x000fe200078e027b */
[----:B------:R-:W-:Y:S02]  /*1810*/  LEA.HI.X.SX32 R77, R93, R2, 0x1, P0 ;  /* 0x000000025d4d7211 */ /* 0x000fe400000f0eff */
[----:B------:R-:W-:-:S02]  /*1820*/  LEA R82, P0, R125, R3, 0x1 ;  /* 0x000000037d527211 */ /* 0x000fc400078008ff */
[----:B------:R-:W-:Y:S01]  /*1830*/  LEA R147, R12, R145, 0x1 ;  /* 0x000000910c937211 */ /* 0x000fe200078e08ff */
[----:B------:R1:W3:Y:S01]  /*1840*/  LDG.E.U16 R108, [R76.64] ;  /* 0x000000044c6c7981 */ /* 0x0002e2000c1e1500 */
[----:B------:R-:W-:-:S03]  /*1850*/  LEA.HI.X.SX32 R83, R125, R2, 0x1, P0 ;  /* 0x000000027d537211 */ /* 0x000fc600000f0eff */
[C---:B------:R-:W-:Y:S01]  /*1860*/  IMAD R125, R12.reuse, 0x2, R147 ;  /* 0x000000020c7d7824 */ /* 0x040fe200078e0293 */
[C---:B0-----:R-:W-:Y:S01]  /*1870*/  LEA R84, P1, R101.reuse, R3, 0x1 ;  /* 0x0000000365547211 */ /* 0x041fe200078208ff */
[----:B------:R0:W3:Y:S03]  /*1880*/  LDG.E.U16 R110, [R82.64] ;  /* 0x00000004526e7981 */ /* 0x0000e6000c1e1500 */
[C---:B------:R-:W-:Y:S02]  /*1890*/  LEA R93, R12.reuse, R125, 0x1 ;  /* 0x0000007d0c5d7211 */ /* 0x040fe400078e08ff */
[-C--:B------:R-:W-:Y:S02]  /*18a0*/  LEA.HI.X.SX32 R85, R101, R2.reuse, 0x1, P1 ;  /* 0x0000000265557211 */ /* 0x080fe400008f0eff */
[-C--:B-1----:R-:W-:Y:S01]  /*18b0*/  LEA R86, P0, R127, R3.reuse, 0x1 ;  /* 0x000000037f567211 */ /* 0x082fe200078008ff */
[----:B------:R-:W-:Y:S01]  /*18c0*/  IMAD R101, R12, 0x2, R93 ;  /* 0x000000020c657824 */ /* 0x000fe200078e025d */
[----:B------:R-:W-:Y:S01]  /*18d0*/  LEA R76, P1, R131, R3, 0x1 ;  /* 0x00000003834c7211 */ /* 0x000fe200078208ff */
[----:B------:R1:W4:Y:S01]  /*18e0*/  LDG.E.U16 R111, [R84.64] ;  /* 0x00000004546f7981 */ /* 0x000322000c1e1500 */
[----:B------:R-:W-:-:S02]  /*18f0*/  LEA.HI.X.SX32 R87, R127, R2, 0x1, P0 ;  /* 0x000000027f577211 */ /* 0x000fc400000f0eff */
[C---:B------:R-:W-:Y:S02]  /*1900*/  LEA R90, P0, R129.reuse, R3, 0x1 ;  /* 0x00000003815a7211 */ /* 0x040fe400078008ff */
[----:B------:R-:W-:Y:S01]  /*1910*/  LEA R127, R12, R101, 0x1 ;  /* 0x000000650c7f7211 */ /* 0x000fe200078e08ff */
[----:B------:R0:W4:Y:S01]  /*1920*/  LDG.E.U16 R112, [R86.64] ;  /* 0x0000000456707981 */ /* 0x000122000c1e1500 */
[----:B------:R-:W-:-:S03]  /*1930*/  LEA.HI.X.SX32 R91, R129, R2, 0x1, P0 ;  /* 0x00000002815b7211 */ /* 0x000fc600000f0eff */
[C---:B------:R-:W-:Y:S01]  /*1940*/  IMAD R129, R12.reuse, 0x2, R127 ;  /* 0x000000020c817824 */ /* 0x040fe200078e027f */
[-C--:B------:R-:W-:Y:S01]  /*1950*/  LEA.HI.X.SX32 R77, R131, R2.reuse, 0x1, P1 ;  /* 0x00000002834d7211 */ /* 0x080fe200008f0eff */
[----:B------:R0:W4:Y:S01]  /*1960*/  LDG.E.U16 R113, [R90.64] ;  /* 0x000000045a717981 */ /* 0x000122000c1e1500 */
[C---:B------:R-:W-:Y:S02]  /*1970*/  LEA R80, P0, R133.reuse, R3, 0x1 ;  /* 0x0000000385507211 */ /* 0x040fe400078008ff */
[----:B------:R-:W-:Y:S01]  /*1980*/  LEA R131, R12, R129, 0x1 ;  /* 0x000000810c837211 */ /* 0x000fe200078e08ff */
[----:B------:R0:W4:Y:S01]  /*1990*/  LDG.E.U16 R114, [R76.64] ;  /* 0x000000044c727981 */ /* 0x000122000c1e1500 */
[----:B------:R-:W-:-:S03]  /*19a0*/  LEA.HI.X.SX32 R81, R133, R2, 0x1, P0 ;  /* 0x0000000285517211 */ /* 0x000fc600000f0eff */
[C---:B------:R-:W-:Y:S01]  /*19b0*/  IMAD R133, R12.reuse, 0x2, R131 ;  /* 0x000000020c857824 */ /* 0x040fe200078e0283 */
[C---:B-1----:R-:W-:Y:S01]  /*19c0*/  LEA R84, P0, R135.reuse, R3, 0x1 ;  /* 0x0000000387547211 */ /* 0x042fe200078008ff */
[----:B------:R1:W4:Y:S03]  /*19d0*/  LDG.E.U16 R116, [R80.64] ;  /* 0x0000000450747981 */ /* 0x000326000c1e1500 */
[C---:B------:R-:W-:Y:S02]  /*19e0*/  LEA R149, R12.reuse, R133, 0x1 ;  /* 0x000000850c957211 */ /* 0x040fe400078e08ff */
[-C--:B------:R-:W-:Y:S02]  /*19f0*/  LEA.HI.X.SX32 R85, R135, R2.reuse, 0x1, P0 ;  /* 0x0000000287557211 */ /* 0x080fe400000f0eff */
[-C--:B0-----:R-:W-:Y:S01]  /*1a00*/  LEA R82, P1, R137, R3.reuse, 0x1 ;  /* 0x0000000389527211 */ /* 0x081fe200078208ff */
[----:B------:R-:W-:Y:S01]  /*1a10*/  IMAD R135, R12, 0x2, R149 ;  /* 0x000000020c877824 */ /* 0x000fe200078e0295 */
[----:B------:R-:W-:Y:S01]  /*1a20*/  LEA R86, P0, R139, R3, 0x1 ;  /* 0x000000038b567211 */ /* 0x000fe200078008ff */
[----:B------:R0:W4:Y:S01]  /*1a30*/  LDG.E.U16 R118, [R84.64] ;  /* 0x0000000454767981 */ /* 0x000122000c1e1500 */
[----:B------:R-:W-:-:S02]  /*1a40*/  LEA.HI.X.SX32 R83, R137, R2, 0x1, P1 ;  /* 0x0000000289537211 */ /* 0x000fc400008f0eff */
[C---:B------:R-:W-:Y:S02]  /*1a50*/  LEA R137, R12.reuse, R135, 0x1 ;  /* 0x000000870c897211 */ /* 0x040fe400078e08ff */
[----:B------:R-:W-:Y:S01]  /*1a60*/  LEA.HI.X.SX32 R87, R139, R2, 0x1, P0 ;  /* 0x000000028b577211 */ /* 0x000fe200000f0eff */
[----:B------:R0:W4:Y:S02]  /*1a70*/  LDG.E.U16 R120, [R82.64] ;  /* 0x0000000452787981 */ /* 0x000124000c1e1500 */
[C---:B------:R-:W-:Y:S01]  /*1a80*/  IMAD R139, R12.reuse, 0x2, R137 ;  /* 0x000000020c8b7824 */ /* 0x040fe200078e0289 */
[----:B------:R-:W-:Y:S01]  /*1a90*/  LEA R76, P0, R117, R3, 0x1 ;  /* 0x00000003754c7211 */ /* 0x000fe200078008ff */
[----:B------:R0:W4:Y:S03]  /*1aa0*/  LDG.E.U16 R122, [R86.64] ;  /* 0x00000004567a7981 */ /* 0x000126000c1e1500 */
[----:B------:R-:W-:-:S02]  /*1ab0*/  LEA R151, R12, R139, 0x1 ;  /* 0x0000008b0c977211 */ /* 0x000fc400078e08ff */
[-C--:B------:R-:W-:Y:S02]  /*1ac0*/  LEA.HI.X.SX32 R77, R117, R2.reuse, 0x1, P0 ;  /* 0x00000002754d7211 */ /* 0x080fe400000f0eff */
[-C--:B-1----:R-:W-:Y:S01]  /*1ad0*/  LEA R80, P1, R123, R3.reuse, 0x1 ;  /* 0x000000037b507211 */ /* 0x082fe200078208ff */
[C---:B------:R-:W-:Y:S01]  /*1ae0*/  IMAD R117, R12.reuse, 0x2, R151 ;  /* 0x000000020c757824 */ /* 0x040fe200078e0297 */
[----:B0-----:R-:W-:Y:S01]  /*1af0*/  LEA R84, P0, R93, R3, 0x1 ;  /* 0x000000035d547211 */ /* 0x001fe200078008ff */
[----:B------:R0:W4:Y:S01]  /*1b00*/  LDG.E.U16 R124, [R76.64] ;  /* 0x000000044c7c7981 */ /* 0x000122000c1e1500 */
[-C--:B------:R-:W-:Y:S02]  /*1b10*/  LEA.HI.X.SX32 R81, R123, R2.reuse, 0x1, P1 ;  /* 0x000000027b517211 */ /* 0x080fe400008f0eff */
[C---:B------:R-:W-:Y:S02]  /*1b20*/  LEA R123, R12.reuse, R117, 0x1 ;  /* 0x000000750c7b7211 */ /* 0x040fe400078e08ff */
[-C--:B------:R-:W-:Y:S01]  /*1b30*/  LEA.HI.X.SX32 R85, R93, R2.reuse, 0x1, P0 ;  /* 0x000000025d557211 */ /* 0x080fe200000f0eff */
[----:B------:R1:W4:Y:S01]  /*1b40*/  LDG.E.U16 R128, [R80.64] ;  /* 0x0000000450807981 */ /* 0x000322000c1e1500 */
[-C--:B------:R-:W-:Y:S01]  /*1b50*/  LEA R90, P0, R131, R3.reuse, 0x1 ;  /* 0x00000003835a7211 */ /* 0x080fe200078008ff */
[----:B------:R-:W-:Y:S01]  /*1b60*/  IMAD R153, R12, 0x2, R123 ;  /* 0x000000020c997824 */ /* 0x000fe200078e027b */
[----:B------:R-:W-:Y:S01]  /*1b70*/  LEA R82, P1, R137, R3, 0x1 ;  /* 0x0000000389527211 */ /* 0x000fe200078208ff */
[----:B------:R1:W4:Y:S01]  /*1b80*/  LDG.E.U16 R132, [R84.64] ;  /* 0x0000000454847981 */ /* 0x000322000c1e1500 */
[----:B------:R-:W-:-:S02]  /*1b90*/  LEA.HI.X.SX32 R91, R131, R2, 0x1, P0 ;  /* 0x00000002835b7211 */ /* 0x000fc400000f0eff */
[C---:B0-----:R-:W-:Y:S02]  /*1ba0*/  LEA R76, P0, R123.reuse, R3, 0x1 ;  /* 0x000000037b4c7211 */ /* 0x041fe400078008ff */
[C---:B------:R-:W-:Y:S01]  /*1bb0*/  LEA R155, R12.reuse, R153, 0x1 ;  /* 0x000000990c9b7211 */ /* 0x040fe200078e08ff */
[----:B------:R0:W4:Y:S01]  /*1bc0*/  LDG.E.U16 R136, [R90.64] ;  /* 0x000000045a887981 */ /* 0x000122000c1e1500 */
[-C--:B------:R-:W-:Y:S02]  /*1bd0*/  LEA.HI.X.SX32 R77, R123, R2.reuse, 0x1, P0 ;  /* 0x000000027b4d7211 */ /* 0x080fe400000f0eff */
[----:B------:R-:W-:Y:S01]  /*1be0*/  LEA R86, P0, R141, R3, 0x1 ;  /* 0x000000038d567211 */ /* 0x000fe200078008ff */
[----:B------:R-:W-:Y:S01]  /*1bf0*/  IMAD R131, R12, 0x2, R155 ;  /* 0x000000020c837824 */ /* 0x000fe200078e029b */
[-C--:B------:R-:W-:Y:S01]  /*1c00*/  LEA.HI.X.SX32 R83, R137, R2.reuse, 0x1, P1 ;  /* 0x0000000289537211 */ /* 0x080fe200008f0eff */
[----:B------:R0:W4:Y:S01]  /*1c10*/  LDG.E.U16 R144, [R76.64] ;  /* 0x000000044c907981 */ /* 0x000122000c1e1500 */
[----:B------:R-:W-:-:S02]  /*1c20*/  LEA.HI.X.SX32 R87, R141, R2, 0x1, P0 ;  /* 0x000000028d577211 */ /* 0x000fc400000f0eff */
[C---:B------:R-:W-:Y:S01]  /*1c30*/  LEA R92, P0, R143.reuse, R3, 0x1 ;  /* 0x000000038f5c7211 */ /* 0x040fe200078008ff */
[----:B------:R0:W4:Y:S01]  /*1c40*/  LDG.E.U16 R140, [R82.64] ;  /* 0x00000004528c7981 */ /* 0x000122000c1e1500 */
[----:B------:R-:W-:Y:S02]  /*1c50*/  LEA R137, R12, R131, 0x1 ;  /* 0x000000830c897211 */ /* 0x000fe400078e08ff */
[-C--:B------:R-:W-:Y:S01]  /*1c60*/  LEA.HI.X.SX32 R93, R143, R2.reuse, 0x1, P0 ;  /* 0x000000028f5d7211 */ /* 0x080fe200000f0eff */
[----:B------:R0:W4:Y:S01]  /*1c70*/  LDG.E.U16 R123, [R86.64] ;  /* 0x00000004567b7981 */ /* 0x000122000c1e1500 */
[-C--:B-1----:R-:W-:Y:S02]  /*1c80*/  LEA R80, P1, R137, R3.reuse, 0x1 ;  /* 0x0000000389507211 */ /* 0x082fe400078208ff */
[----:B0-----:R-:W-:Y:S01]  /*1c90*/  LEA R90, P0, R101, R3, 0x1 ;  /* 0x00000003655a7211 */ /* 0x001fe200078008ff */
[----:B------:R0:W4:Y:S01]  /*1ca0*/  LDG.E.U16 R126, [R92.64] ;  /* 0x000000045c7e7981 */ /* 0x000122000c1e1500 */
[----:B------:R-:W-:-:S02]  /*1cb0*/  LEA.HI.X.SX32 R81, R137, R2, 0x1, P1 ;  /* 0x0000000289517211 */ /* 0x000fc400008f0eff */
[-C--:B------:R-:W-:Y:S02]  /*1cc0*/  LEA.HI.X.SX32 R91, R101, R2.reuse, 0x1, P0 ;  /* 0x00000002655b7211 */ /* 0x080fe400000f0eff */
[CC--:B------:R-:W-:Y:S01]  /*1cd0*/  LEA R76, P0, R133.reuse, R3.reuse, 0x1 ;  /* 0x00000003854c7211 */ /* 0x0c0fe200078008ff */
[----:B------:R1:W4:Y:S03]  /*1ce0*/  LDG.E.U16 R146, [R80.64] ;  /* 0x0000000450927981 */ /* 0x000326000c1e1500 */
[----:B------:R-:W-:Y:S02]  /*1cf0*/  LEA.HI.X.SX32 R77, R133, R2, 0x1, P0 ;  /* 0x00000002854d7211 */ /* 0x000fe400000f0eff */
[-C--:B------:R-:W-:Y:S01]  /*1d00*/  LEA R84, P1, R145, R3.reuse, 0x1 ;  /* 0x0000000391547211 */ /* 0x080fe200078208ff */
[----:B------:R0:W4:Y:S01]  /*1d10*/  LDG.E.U16 R133, [R90.64] ;  /* 0x000000045a857981 */ /* 0x000122000c1e1500 */
[----:B-1----:R-:W-:Y:S01]  /*1d20*/  LEA R80, P0, R153, R3, 0x1 ;  /* 0x0000000399507211 */ /* 0x002fe200078008ff */
[----:B------:R-:W-:-:S02]  /*1d30*/  IMAD R137, R12, 0x2, R137 ;  /* 0x000000020c897824 */ /* 0x000fc400078e0289 */
[----:B------:R1:W4:Y:S01]  /*1d40*/  LDG.E.U16 R138, [R76.64] ;  /* 0x000000044c8a7981 */ /* 0x000322000c1e1500 */
[-C--:B------:R-:W-:Y:S02]  /*1d50*/  LEA.HI.X.SX32 R81, R153, R2.reuse, 0x1, P0 ;  /* 0x0000000299517211 */ /* 0x080fe400000f0eff */
[-C--:B0-----:R-:W-:Y:S02]  /*1d60*/  LEA R92, P0, R115, R3.reuse, 0x1 ;  /* 0x00000003735c7211 */ /* 0x081fe400078008ff */
[-C--:B------:R-:W-:Y:S01]  /*1d70*/  LEA.HI.X.SX32 R85, R145, R2.reuse, 0x1, P1 ;  /* 0x0000000291557211 */ /* 0x080fe200008f0eff */
[----:B------:R0:W4:Y:S01]  /*1d80*/  LDG.E.U16 R143, [R80.64] ;  /* 0x00000004508f7981 */ /* 0x000122000c1e1500 */
[----:B------:R-:W-:Y:S02]  /*1d90*/  LEA.HI.X.SX32 R93, R115, R2, 0x1, P0 ;  /* 0x00000002735d7211 */ /* 0x000fe400000f0eff */
[-C--:B------:R-:W-:Y:S01]  /*1da0*/  LEA R82, P1, R139, R3.reuse, 0x1 ;  /* 0x000000038b527211 */ /* 0x080fe200078208ff */
[----:B------:R0:W4:Y:S01]  /*1db0*/  LDG.E.U16 R130, [R84.64] ;  /* 0x0000000454827981 */ /* 0x000122000c1e1500 */
[----:B------:R-:W-:-:S02]  /*1dc0*/  LEA R90, P0, R147, R3, 0x1 ;  /* 0x00000003935a7211 */ /* 0x000fc400078008ff */
[-C--:B------:R-:W-:Y:S01]  /*1dd0*/  LEA.HI.X.SX32 R83, R139, R2.reuse, 0x1, P1 ;  /* 0x000000028b537211 */ /* 0x080fe200008f0eff */
[----:B------:R0:W4:Y:S01]  /*1de0*/  LDG.E.U16 R115, [R92.64] ;  /* 0x000000045c737981 */ /* 0x000122000c1e1500 */
[-C--:B------:R-:W-:Y:S02]  /*1df0*/  LEA.HI.X.SX32 R91, R147, R2.reuse, 0x1, P0 ;  /* 0x00000002935b7211 */ /* 0x080fe400000f0eff */
[-C--:B------:R-:W-:Y:S01]  /*1e00*/  LEA R86, P1, R137, R3.reuse, 0x1 ;  /* 0x0000000389567211 */ /* 0x080fe200078208ff */
[----:B------:R0:W4:Y:S01]  /*1e10*/  LDG.E.U16 R141, [R82.64] ;  /* 0x00000004528d7981 */ /* 0x000122000c1e1500 */
[----:B-1----:R-:W-:Y:S02]  /*1e20*/  LEA R76, P0, R149, R3, 0x1 ;  /* 0x00000003954c7211 */ /* 0x002fe400078008ff */
[-C--:B------:R-:W-:Y:S02]  /*1e30*/  LEA.HI.X.SX32 R87, R137, R2.reuse, 0x1, P1 ;  /* 0x0000000289577211 */ /* 0x080fe400008f0eff */
[----:B------:R-:W-:-:S02]  /*1e40*/  LEA.HI.X.SX32 R77, R149, R2, 0x1, P0 ;  /* 0x00000002954d7211 */ /* 0x000fc400000f0eff */
[----:B0-----:R-:W-:Y:S01]  /*1e50*/  LEA R84, P1, R119, R3, 0x1 ;  /* 0x0000000377547211 */ /* 0x001fe200078208ff */
[----:B------:R0:W4:Y:S01]  /*1e60*/  LDG.E.U16 R145, [R86.64] ;  /* 0x0000000456917981 */ /* 0x000122000c1e1500 */
[C---:B------:R-:W-:Y:S02]  /*1e70*/  LEA R137, R12.reuse, R137, 0x1 ;  /* 0x000000890c897211 */ /* 0x040fe400078e08ff */
[-C--:B------:R-:W-:Y:S01]  /*1e80*/  LEA R82, P0, R151, R3.reuse, 0x1 ;  /* 0x0000000397527211 */ /* 0x080fe200078008ff */
[----:B------:R1:W4:Y:S01]  /*1e90*/  LDG.E.U16 R139, [R76.64] ;  /* 0x000000044c8b7981 */ /* 0x000322000c1e1500 */
[-C--:B------:R-:W-:Y:S02]  /*1ea0*/  LEA.HI.X.SX32 R85, R119, R2.reuse, 0x1, P1 ;  /* 0x0000000277557211 */ /* 0x080fe400008f0eff */
[-C--:B------:R-:W-:Y:S02]  /*1eb0*/  LEA.HI.X.SX32 R83, R151, R2.reuse, 0x1, P0 ;  /* 0x0000000297537211 */ /* 0x080fe400000f0eff */
[-C--:B------:R-:W-:Y:S01]  /*1ec0*/  LEA R100, P1, R127, R3.reuse, 0x1 ;  /* 0x000000037f647211 */ /* 0x080fe200078208ff */
[----:B------:R1:W4:Y:S01]  /*1ed0*/  LDG.E.U16 R119, [R84.64] ;  /* 0x0000000454777981 */ /* 0x000322000c1e1500 */
[----:B0-----:R-:W-:Y:S01]  /*1ee0*/  LEA R86, P0, R137, R3, 0x1 ;  /* 0x0000000389567211 */ /* 0x001fe200078008ff */
[----:B------:R-:W-:Y:S01]  /*1ef0*/  IMAD R12, R12, 0x2, R137 ;  /* 0x000000020c0c7824 */ /* 0x000fe200078e0289 */
[-C--:B------:R-:W-:Y:S01]  /*1f00*/  LEA.HI.X.SX32 R101, R127, R2.reuse, 0x1, P1 ;  /* 0x000000027f657211 */ /* 0x080fe200008f0eff */
[----:B------:R0:W4:Y:S01]  /*1f10*/  LDG.E.U16 R142, [R82.64] ;  /* 0x00000004528e7981 */ /* 0x000122000c1e1500 */
[----:B------:R-:W-:-:S02]  /*1f20*/  LEA.HI.X.SX32 R87, R137, R2, 0x1, P0 ;  /* 0x0000000289577211 */ /* 0x000fc400000f0eff */
[-C--:B------:R-:W-:Y:S01]  /*1f30*/  LEA R80, P1, R155, R3.reuse, 0x1 ;  /* 0x000000039b507211 */ /* 0x080fe200078208ff */
[----:B------:R0:W4:Y:S01]  /*1f40*/  LDG.E.U16 R127, [R90.64] ;  /* 0x000000045a7f7981 */ /* 0x000122000c1e1500 */
[----:B-1----:R-:W-:-:S03]  /*1f50*/  LEA R84, P0, R105, R3, 0x1 ;  /* 0x0000000369547211 */ /* 0x002fc600078008ff */
[----:B------:R1:W4:Y:S01]  /*1f60*/  LDG.E.U16 R134, [R100.64] ;  /* 0x0000000464867981 */ /* 0x000322000c1e1500 */
[-C--:B------:R-:W-:Y:S02]  /*1f70*/  LEA.HI.X.SX32 R81, R155, R2.reuse, 0x1, P1 ;  /* 0x000000029b517211 */ /* 0x080fe400008f0eff */
[----:B------:R-:W-:Y:S02]  /*1f80*/  LEA.HI.X.SX32 R85, R105, R2, 0x1, P0 ;  /* 0x0000000269557211 */ /* 0x000fe400000f0eff */
[-C--:B0-----:R-:W-:Y:S01]  /*1f90*/  LEA R90, P1, R12, R3.reuse, 0x1 ;  /* 0x000000030c5a7211 */ /* 0x081fe200078208ff */
[----:B------:R0:W4:Y:S01]  /*1fa0*/  LDG.E.U16 R137, [R80.64] ;  /* 0x0000000450897981 */ /* 0x000122000c1e1500 */
[----:B-1----:R-:W-:-:S03]  /*1fb0*/  LEA R100, P0, R109, R3, 0x1 ;  /* 0x000000036d647211 */ /* 0x002fc600078008ff */
[----:B------:R-:W4:Y:S01]  /*1fc0*/  LDG.E.U16 R84, [R84.64] ;  /* 0x0000000454547981 */ /* 0x000f22000c1e1500 */
[-C--:B------:R-:W-:Y:S02]  /*1fd0*/  LEA.HI.X.SX32 R91, R12, R2.reuse, 0x1, P1 ;  /* 0x000000020c5b7211 */ /* 0x080fe400008f0eff */
[-C--:B------:R-:W-:Y:S01]  /*1fe0*/  LEA.HI.X.SX32 R101, R109, R2.reuse, 0x1, P0 ;  /* 0x000000026d657211 */ /* 0x080fe200000f0eff */
[----:B------:R1:W4:Y:S01]  /*1ff0*/  LDG.E.U16 R12, [R86.64] ;  /* 0x00000004560c7981 */ /* 0x000322000c1e1500 */
[-C--:B------:R-:W-:Y:S02]  /*2000*/  LEA R92, P1, R121, R3.reuse, 0x1 ;  /* 0x00000003795c7211 */ /* 0x080fe400078208ff */
[-C--:B------:R-:W-:Y:S01]  /*2010*/  LEA R76, P0, R125, R3.reuse, 0x1 ;  /* 0x000000037d4c7211 */ /* 0x080fe200078008ff */
[----:B------:R1:W4:Y:S01]  /*2020*/  LDG.E.U16 R105, [R90.64] ;  /* 0x000000045a697981 */ /* 0x000322000c1e1500 */
[-C--:B------:R-:W-:Y:S02]  /*2030*/  LEA.HI.X.SX32 R93, R121, R2.reuse, 0x1, P1 ;  /* 0x00000002795d7211 */ /* 0x080fe400008f0eff */
[----:B------:R-:W-:Y:S01]  /*2040*/  LEA.HI.X.SX32 R77, R125, R2, 0x1, P0 ;  /* 0x000000027d4d7211 */ /* 0x000fe200000f0eff */
[----:B------:R-:W4:Y:S01]  /*2050*/  LDG.E.U16 R100, [R100.64] ;  /* 0x0000000464647981 */ /* 0x000f22000c1e1500 */
[----:B0-----:R-:W-:-:S02]  /*2060*/  LEA R80, P0, R129, R3, 0x1 ;  /* 0x0000000381507211 */ /* 0x001fc400078008ff */
[-C--:B------:R-:W-:Y:S01]  /*2070*/  LEA R82, P1, R135, R3.reuse, 0x1 ;  /* 0x0000000387527211 */ /* 0x080fe200078208ff */
[----:B------:R-:W4:Y:S01]  /*2080*/  LDG.E.U16 R92, [R92.64] ;  /* 0x000000045c5c7981 */ /* 0x000f22000c1e1500 */
[-C--:B------:R-:W-:Y:S02]  /*2090*/  LEA.HI.X.SX32 R81, R129, R2.reuse, 0x1, P0 ;  /* 0x0000000281517211 */ /* 0x080fe400000f0eff */
[-C--:B------:R-:W-:Y:S01]  /*20a0*/  LEA.HI.X.SX32 R83, R135, R2.reuse, 0x1, P1 ;  /* 0x0000000287537211 */ /* 0x080fe200008f0eff */
[----:B------:R-:W4:Y:S01]  /*20b0*/  LDG.E.U16 R76, [R76.64] ;  /* 0x000000044c4c7981 */ /* 0x000f22000c1e1500 */
[-C--:B-1----:R-:W-:Y:S02]  /*20c0*/  LEA R86, P0, R117, R3.reuse, 0x1 ;  /* 0x0000000375567211 */ /* 0x082fe400078008ff */
[----:B------:R-:W-:Y:S01]  /*20d0*/  LEA R90, P1, R131, R3, 0x1 ;  /* 0x00000003835a7211 */ /* 0x000fe200078208ff */
[----:B------:R-:W4:Y:S01]  /*20e0*/  LDG.E.U16 R80, [R80.64] ;  /* 0x0000000450507981 */ /* 0x000f22000c1e1500 */
[----:B------:R-:W-:-:S02]  /*20f0*/  LEA.HI.X.SX32 R87, R117, R2, 0x1, P0 ;  /* 0x0000000275577211 */ /* 0x000fc400000f0eff */
[----:B------:R-:W-:Y:S01]  /*2100*/  LEA.HI.X.SX32 R91, R131, R2, 0x1, P1 ;  /* 0x00000002835b7211 */ /* 0x000fe200008f0eff */
[----:B------:R-:W4:Y:S04]  /*2110*/  LDG.E.U16 R82, [R82.64] ;  /* 0x0000000452527981 */ /* 0x000f28000c1e1500 */
[----:B------:R-:W4:Y:S04]  /*2120*/  LDG.E.U16 R86, [R86.64] ;  /* 0x0000000456567981 */ /* 0x000f28000c1e1500 */
[----:B------:R-:W4:Y:S01]  /*2130*/  LDG.E.U16 R90, [R90.64] ;  /* 0x000000045a5a7981 */ /* 0x000f22000c1e1500 */
[----:B------:R-:W-:-:S02]  /*2140*/  SHF.R.S32.HI R2, RZ, 0x7, R226 ;  /* 0x00000007ff027819 */ /* 0x000fc400000114e2 */
[----:B------:R-:W-:Y:S02]  /*2150*/  SHF.L.U32 R3, R0, 0x1, RZ ;  /* 0x0000000100037819 */ /* 0x000fe400000006ff */
[----:B------:R-:W-:Y:S01]  /*2160*/  SGXT R0, R2, 0x1 ;  /* 0x000000010200781a */ /* 0x000fe20000000200 */
[----:B------:R-:W-:-:S03]  /*2170*/  IMAD.MOV.U32 R2, RZ, RZ, c[0x0][0x1d0] ;  /* 0x00007400ff027624 */ /* 0x000fc600078e00ff */
[----:B------:R-:W-:-:S04]  /*2180*/  LOP3.LUT R0, R3, 0x110, R0, 0x78, !PT ;  /* 0x0000011003007812 */ /* 0x000fc800078e7800 */
[----:B------:R-:W-:Y:S01]  /*2190*/  LOP3.LUT R3, R0, 0x20, RZ, 0x3c, !PT ;  /* 0x0000002000037812 */ /* 0x000fe200078e3cff */
[----:B--2---:R-:W-:Y:S01]  /*21a0*/  STS.U16 [R0], R4 ;  /* 0x0000000400007388 */ /* 0x004fe20000000400 */
[----:B------:R-:W-:Y:S02]  /*21b0*/  ISETP.GE.AND P0, PT, R2, 0x1, PT ;  /* 0x000000010200780c */ /* 0x000fe40003f06270 */
[C---:B------:R-:W-:Y:S01]  /*21c0*/  LOP3.LUT R2, R0.reuse, 0x40, RZ, 0x3c, !PT ;  /* 0x0000004000027812 */ /* 0x040fe200078e3cff */
[----:B------:R-:W-:Y:S04]  /*21d0*/  STS.U16 [R0+0x800], R8 ;  /* 0x0008000800007388 */ /* 0x000fe80000000400 */
        /* <DEDUP_REMOVED lines=17> */
[----:B---3--:R-:W-:Y:S04]  /*22f0*/  STS.U16 [R0+0x9800], R95 ;  /* 0x0098005f00007388 */ /* 0x008fe80000000400 */
[----:B-----5:R-:W-:Y:S04]  /*2300*/  STS.U16 [R0+0xa000], R99 ;  /* 0x00a0006300007388 */ /* 0x020fe80000000400 */
[----:B------:R-:W-:Y:S04]  /*2310*/  STS.U16 [R0+0xa800], R106 ;  /* 0x00a8006a00007388 */ /* 0x000fe80000000400 */
[----:B----4-:R-:W-:Y:S04]  /*2320*/  STS.U16 [R0+0xb000], R111 ;  /* 0x00b0006f00007388 */ /* 0x010fe80000000400 */
        /* <DEDUP_REMOVED lines=40> */
[----:B------:R0:W-:Y:S04]  /*25b0*/  STS.U16 [R3+0xfa00], R145 ;  /* 0x00fa009103007388 */ /* 0x0001e80000000400 */
[----:B------:R-:W-:Y:S01]  /*25c0*/  STS.U16 [R2+0x400], R6 ;  /* 0x0004000602007388 */ /* 0x000fe20000000400 */
[----:B0-----:R-:W-:-:S03]  /*25d0*/  LOP3.LUT R3, R0, 0x60, RZ, 0x3c, !PT ;  /* 0x0000006000037812 */ /* 0x001fc600078e3cff */
[----:B------:R-:W-:Y:S01]  /*25e0*/  STS.U16 [R2+0xc00], R10 ;  /* 0x000c000a02007388 */ /* 0x000fe20000000400 */
[----:B------:R-:W-:-:S03]  /*25f0*/  MOV R0, 0x3f800000 ;  /* 0x3f80000000007802 */ /* 0x000fc60000000f00 */
        /* <DEDUP_REMOVED lines=30> */
[----:B------:R-:W-:Y:S04]  /*27e0*/  STS.U16 [R3+0x600], R7 ;  /* 0x0006000703007388 */ /* 0x000fe80000000400 */
[----:B------:R-:W-:Y:S01]  /*27f0*/  STS.U16 [R3+0xe00], R11 ;  /* 0x000e000b03007388 */ /* 0x000fe20000000400 */
[----:B0-----:R-:W-:-:S03]  /*2800*/  MOV R2, 0x3f800000 ;  /* 0x3f80000000027802 */ /* 0x001fc60000000f00 */
        /* <DEDUP_REMOVED lines=30> */
[----:B------:R1:W-:Y:S01]  /*29f0*/  STL [R1+0x68], R0 ;  /* 0x0000680001007387 */ /* 0x0003e20000100800 */
[----:B0-----:R-:W-:-:S05]  /*2a00*/  IMAD.MOV.U32 R3, RZ, RZ, 0x3f800000 ;  /* 0x3f800000ff037424 */ /* 0x001fca00078e00ff */
[----:B------:R1:W-:Y:S04]  /*2a10*/  STL [R1+0x64], R3 ;  /* 0x0000640301007387 */ /* 0x0003e80000100800 */
        /* <DEDUP_REMOVED lines=13> */
[----:B------:R1:W-:Y:S01]  /*2af0*/  STL [R1+0x2c], R0 ;  /* 0x00002c0001007387 */ /* 0x0003e20000100800 */
[----:B------:R-:W-:Y:S01]  /*2b00*/  IMAD.MOV.U32 R218, RZ, RZ, -0x800000 ;  /* 0xff800000ffda7424 */ /* 0x000fe200078e00ff */
[----:B------:R-:W-:Y:S01]  /*2b10*/  MOV R217, 0xff800000 ;  /* 0xff80000000d97802 */ /* 0x000fe20000000f00 */
        /* <DEDUP_REMOVED lines=14> */
[----:B------:R-:W-:Y:S01]  /*2c00*/  CS2R R156, SRZ ;  /* 0x00000000009c7805 */ /* 0x000fe2000001ff00 */
        /* <DEDUP_REMOVED lines=63> */
[C---:B------:R-:W-:Y:S01]  /*3000*/  LOP3.LUT R97, R226.reuse, 0xff, RZ, 0xc0, !PT ;  /* 0x000000ffe2617812 */ /* 0x040fe200078ec0ff */
[----:B------:R-:W-:Y:S01]  /*3010*/  IMAD.SHL.U32 R5, R226, 0x4, RZ ;  /* 0x00000004e2057824 */ /* 0x000fe200078e00ff */
[----:B------:R-:W-:Y:S05]  /*3020*/  @!P0 BRA `(.L_x_0) ;  /* 0x0000998000008947 */ /* 0x000fea0003800000 */
[----:B-1----:R-:W-:Y:S01]  /*3030*/  SHF.R.U32.HI R0, RZ, 0x6, R226 ;  /* 0x00000006ff007819 */ /* 0x002fe200000116e2 */
[----:B------:R-:W-:Y:S01]  /*3040*/  IMAD R4, R97, c[0x0][0x1a8], RZ ;  /* 0x00006a0061047a24 */ /* 0x000fe200078e02ff */
[----:B------:R-:W-:Y:S01]  /*3050*/  MOV R39, c[0x0][0x1b8] ;  /* 0x00006e0000277a02 */ /* 0x000fe20000000f00 */
[----:B------:R-:W-:Y:S01]  /*3060*/  IMAD.SHL.U32 R30, R226, 0x2, RZ ;  /* 0x00000002e21e7824 */ /* 0x000fe200078e00ff */
[----:B------:R-:W-:Y:S01]  /*3070*/  SGXT.U32 R0, R0, 0x2 ;  /* 0x000000020000781a */ /* 0x000fe20000000000 */
[----:B------:R-:W-:Y:S01]  /*3080*/  IMAD.MOV.U32 R96, RZ, RZ, c[0x0][0x1a4] ;  /* 0x00006900ff607624 */ /* 0x000fe200078e00ff */
[----:B------:R-:W-:Y:S01]  /*3090*/  SHF.L.U32 R7, R4, 0x1, RZ ;  /* 0x0000000104077819 */ /* 0x000fe200000006ff */
[----:B------:R-:W-:Y:S01]  /*30a0*/  IMAD.MOV.U32 R110, RZ, RZ, -0x800000 ;  /* 0xff800000ff6e7424 */ /* 0x000fe200078e00ff */
[----:B------:R-:W-:Y:S01]  /*30b0*/  SHF.R.U32.HI R2, RZ, 0x3, R97 ;  /* 0x00000003ff027819 */ /* 0x000fe20000011661 */
[----:B------:R-:W-:Y:S01]  /*30c0*/  IMAD R10, R0, c[0x0][0x1b8], RZ ;  /* 0x00006e00000a7a24 */ /* 0x000fe200078e02ff */
[----:B------:R-:W-:Y:S01]  /*30d0*/  LOP3.LUT R25, R226, 0x1c, RZ, 0xc0, !PT ;  /* 0x0000001ce2197812 */ /* 0x000fe200078ec0ff */
[----:B------:R-:W-:Y:S01]  /*30e0*/  IMAD R0, R160, c[0x0][0x1a0], RZ ;  /* 0x00006800a0007a24 */ /* 0x000fe200078e02ff */
[----:B------:R-:W-:Y:S01]  /*30f0*/  LOP3.LUT R3, R2, 0x1c, RZ, 0xc0, !PT ;  /* 0x0000001c02037812 */ /* 0x000fe200078ec0ff */
[----:B------:R-:W-:Y:S01]  /*3100*/  IMAD R11, R39, 0x4, R10 ;  /* 0x00000004270b7824 */ /* 0x000fe200078e020a */
[----:B------:R-:W-:Y:S01]  /*3110*/  LOP3.LUT R9, R5, 0x7c, RZ, 0xc0, !PT ;  /* 0x0000007c05097812 */ /* 0x000fe200078ec0ff */
[----:B------:R-:W-:Y:S01]  /*3120*/  IMAD.SHL.U32 R6, R0, 0x2, RZ ;  /* 0x0000000200067824 */ /* 0x000fe200078e00ff */
[----:B------:R-:W-:Y:S01]  /*3130*/  LOP3.LUT R28, R226, 0xe0, RZ, 0xc0, !PT ;  /* 0x000000e0e21c7812 */ /* 0x000fe200078ec0ff */
[----:B------:R-:W-:Y:S01]  /*3140*/  IMAD.SHL.U32 R2, R25, 0x8, RZ ;  /* 0x0000000819027824 */ /* 0x000fe200078e00ff */
[----:B------:R-:W-:Y:S01]  /*3150*/  LEA R12, R39, R11, 0x2 ;  /* 0x0000000b270c7211 */ /* 0x000fe200078e10ff */
[----:B------:R-:W-:Y:S01]  /*3160*/  IMAD.HI R0, R0, 0x2, RZ ;  /* 0x0000000200007827 */ /* 0x000fe200078e02ff */
[----:B------:R-:W-:Y:S01]  /*3170*/  IADD3 R6, P0, P1, R7, c[0x0][0x168], R6 ;  /* 0x00005a0007067a10 */ /* 0x000fe2000791e006 */
[----:B------:R-:W-:Y:S01]  /*3180*/  CS2R R156, SRZ ;  /* 0x00000000009c7805 */ /* 0x000fe2000001ff00 */
[----:B------:R-:W-:Y:S01]  /*3190*/  LOP3.LUT R7, R226, 0x3f, RZ, 0xc0, !PT ;  /* 0x0000003fe2077812 */ /* 0x000fe200078ec0ff */
[----:B------:R-:W-:Y:S01]  /*31a0*/  IMAD R13, R39, 0x4, R12 ;  /* 0x00000004270d7824 */ /* 0x000fe200078e020c */
[----:B------:R-:W-:Y:S01]  /*31b0*/  SHF.R.U32.HI R196, RZ, 0x1, R28 ;  /* 0x00000001ffc47819 */ /* 0x000fe2000001161c */
[----:B------:R-:W-:Y:S01]  /*31c0*/  IMAD.IADD R2, R2, 0x1, R3 ;  /* 0x0000000102027824 */ /* 0x000fe200078e0203 */
[C---:B------:R-:W-:Y:S01]  /*31d0*/  LOP3.LUT R221, R226.reuse, 0x7, RZ, 0xc0, !PT ;  /* 0x00000007e2dd7812 */ /* 0x040fe200078ec0ff */
[----:B------:R-:W-:Y:S01]  /*31e0*/  IMAD R8, R7, c[0x0][0x1b4], RZ ;  /* 0x00006d0007087a24 */ /* 0x000fe200078e02ff */
[----:B------:R-:W-:Y:S01]  /*31f0*/  LEA R14, R39, R13, 0x2 ;  /* 0x0000000d270e7211 */ /* 0x000fe200078e10ff */
[----:B------:R-:W-:Y:S01]  /*3200*/  IMAD R7, R25, 0x20, R9 ;  /* 0x0000002019077824 */ /* 0x000fe200078e0209 */
[----:B------:R-:W-:Y:S01]  /*3210*/  SHF.L.U32 R32, R226, 0x7, RZ ;  /* 0x00000007e2207819 */ /* 0x000fe200000006ff */
[----:B------:R-:W-:Y:S01]  /*3220*/  IMAD R3, R160, c[0x0][0x1b0], RZ ;  /* 0x00006c00a0037a24 */ /* 0x000fe200078e02ff */
[----:B------:R-:W-:Y:S01]  /*3230*/  SHF.L.U32 R9, R8, 0x1, RZ ;  /* 0x0000000108097819 */ /* 0x000fe200000006ff */
[----:B------:R-:W-:Y:S01]  /*3240*/  IMAD R15, R39, 0x4, R14 ;  /* 0x00000004270f7824 */ /* 0x000fe200078e020e */
[----:B------:R-:W-:Y:S01]  /*3250*/  LOP3.LUT R196, R7, R196, RZ, 0x3c, !PT ;  /* 0x000000c407c47212 */ /* 0x000fe200078e3cff */
[----:B------:R-:W-:Y:S01]  /*3260*/  IMAD.HI R5, R4, 0x2, RZ ;  /* 0x0000000204057827 */ /* 0x000fe200078e02ff */
[----:B------:R-:W-:Y:S01]  /*3270*/  SHF.L.U32 R198, R97, 0x1, RZ ;  /* 0x0000000161c67819 */ /* 0x000fe200000006ff */
[----:B------:R-:W-:Y:S01]  /*3280*/  CS2R R158, SRZ ;  /* 0x00000000009e7805 */ /* 0x000fe2000001ff00 */
[----:B------:R-:W-:Y:S01]  /*3290*/  LEA R16, R39, R15, 0x2 ;  /* 0x0000000f27107211 */ /* 0x000fe200078e10ff */
[----:B------:R-:W-:Y:S01]  /*32a0*/  IMAD.SHL.U32 R4, R3, 0x2, RZ ;  /* 0x0000000203047824 */ /* 0x000fe200078e00ff */
[----:B------:R-:W-:Y:S01]  /*32b0*/  IADD3.X R7, R5, c[0x0][0x16c], R0, P0, P1 ;  /* 0x00005b0005077a10 */ /* 0x000fe200007e2400 */
[----:B------:R-:W-:Y:S01]  /*32c0*/  IMAD.HI R0, R3, 0x2, RZ ;  /* 0x0000000203007827 */ /* 0x000fe200078e02ff */
[----:B------:R-:W-:Y:S01]  /*32d0*/  LOP3.LUT R5, R226, 0x10, RZ, 0xc0, !PT ;  /* 0x00000010e2057812 */ /* 0x000fe200078ec0ff */
[----:B------:R-:W-:Y:S01]  /*32e0*/  CS2R R152, SRZ ;  /* 0x0000000000987805 */ /* 0x000fe2000001ff00 */
[----:B------:R-:W-:Y:S01]  /*32f0*/  IADD3 R37, P0, P1, R9, c[0x0][0x170], R4 ;  /* 0x00005c0009257a10 */ /* 0x000fe2000791e004 */
[----:B------:R-:W-:Y:S01]  /*3300*/  IMAD R17, R39, 0x4, R16 ;  /* 0x0000000427117824 */ /* 0x000fe200078e0210 */
[----:B------:R-:W-:Y:S01]  /*3310*/  SHF.L.U32 R31, R5, 0x7, RZ ;  /* 0x00000007051f7819 */ /* 0x000fe200000006ff */
[C---:B------:R-:W-:Y:S01]  /*3320*/  IMAD.SHL.U32 R3, R221.reuse, 0x10, RZ ;  /* 0x00000010dd037824 */ /* 0x040fe200078e00ff */
[----:B------:R-:W-:Y:S01]  /*3330*/  LEA R40, P2, R12, R37, 0x1 ;  /* 0x000000250c287211 */ /* 0x000fe200078408ff */
[----:B------:R-:W-:Y:S01]  /*3340*/  IMAD R29, R221, 0x110, RZ ;  /* 0x00000110dd1d7824 */ /* 0x000fe200078e02ff */
[----:B------:R-:W-:Y:S01]  /*3350*/  LEA R18, R39, R17, 0x2 ;  /* 0x0000001127127211 */ /* 0x000fe200078e10ff */
[----:B------:R-:W-:Y:S01]  /*3360*/  IMAD.HI R5, R8, 0x2, RZ ;  /* 0x0000000208057827 */ /* 0x000fe200078e02ff */
[----:B------:R-:W-:Y:S01]  /*3370*/  LOP3.LUT R197, R3, 0x780, R32, 0xf8, !PT ;  /* 0x0000078003c57812 */ /* 0x000fe200078ef820 */
[----:B------:R-:W-:Y:S01]  /*3380*/  CS2R R154, SRZ ;  /* 0x00000000009a7805 */ /* 0x000fe2000001ff00 */
[----:B------:R-:W-:Y:S01]  /*3390*/  LOP3.LUT R32, R29, 0x10, R30, 0x78, !PT ;  /* 0x000000101d207812 */ /* 0x000fe200078e781e */
[----:B------:R-:W-:Y:S01]  /*33a0*/  IMAD R19, R39, 0x4, R18 ;  /* 0x0000000427137824 */ /* 0x000fe200078e0212 */
[----:B------:R-:W-:Y:S01]  /*33b0*/  LOP3.LUT R220, R3, 0x30, R30, 0x78, !PT ;  /* 0x0000003003dc7812 */ /* 0x000fe200078e781e */
[----:B------:R-:W-:Y:S01]  /*33c0*/  IMAD R35, R221, 0x4, R28 ;  /* 0x00000004dd237824 */ /* 0x000fe200078e021c */
[----:B------:R-:W-:Y:S01]  /*33d0*/  LOP3.LUT R197, R197, 0x10, R226, 0x78, !PT ;  /* 0x00000010c5c57812 */ /* 0x000fe200078e78e2 */
[----:B------:R-:W-:Y:S01]  /*33e0*/  IMAD R33, R28, 0x80, R3 ;  /* 0x000000801c217824 */ /* 0x000fe200078e0203 */
[----:B------:R-:W-:Y:S01]  /*33f0*/  LEA R20, R39, R19, 0x2 ;  /* 0x0000001327147211 */ /* 0x000fe200078e10ff */
[----:B------:R-:W-:Y:S01]  /*3400*/  IMAD.U32 R220, R35, 0x20, R220 ;  /* 0x0000002023dc7824 */ /* 0x000fe200078e00dc */
[----:B------:R-:W-:Y:S01]  /*3410*/  LOP3.LUT R3, R32, R31, RZ, 0xfc, !PT ;  /* 0x0000001f20037212 */ /* 0x000fe200078efcff */
[C---:B------:R-:W-:Y:S01]  /*3420*/  IMAD R97, R96.reuse, 0x22, RZ ;  /* 0x0000002260617824 */ /* 0x040fe200078e02ff */
[----:B------:R-:W-:Y:S01]  /*3430*/  LEA R21, R39, R20, 0x2 ;  /* 0x0000001427157211 */ /* 0x000fe200078e10ff */
[C---:B------:R-:W-:Y:S01]  /*3440*/  IMAD R135, R96.reuse, 0x42, RZ ;  /* 0x0000004260877824 */ /* 0x040fe200078e02ff */
[----:B------:R-:W-:Y:S01]  /*3450*/  IADD3.X R31, R5, c[0x0][0x174], R0, P0, P1 ;  /* 0x00005d00051f7a10 */ /* 0x000fe200007e2400 */
[C---:B------:R-:W-:Y:S01]  /*3460*/  IMAD R145, R96.reuse, 0x11, RZ ;  /* 0x0000001160917824 */ /* 0x040fe200078e02ff */
[C---:B------:R-:W-:Y:S01]  /*3470*/  LEA R22, R39.reuse, R21, 0x2 ;  /* 0x0000001527167211 */ /* 0x040fe200078e10ff */
[----:B------:R-:W-:Y:S01]  /*3480*/  IMAD R136, R96, 0x44, RZ ;  /* 0x0000004460887824 */ /* 0x000fe200078e02ff */
[----:B------:R-:W-:Y:S01]  /*3490*/  LEA R44, P0, R10, R37, 0x1 ;  /* 0x000000250a2c7211 */ /* 0x000fe200078008ff */
[----:B------:R-:W-:Y:S01]  /*34a0*/  IMAD R137, R96, 0x46, RZ ;  /* 0x0000004660897824 */ /* 0x000fe200078e02ff */
[-C--:B------:R-:W-:Y:S01]  /*34b0*/  LEA.HI.X.SX32 R41, R12, R31.reuse, 0x1, P2 ;  /* 0x0000001f0c297211 */ /* 0x080fe200010f0eff */
[----:B------:R-:W-:Y:S01]  /*34c0*/  IMAD R23, R39, 0x4, R22 ;  /* 0x0000000427177824 */ /* 0x000fe200078e0216 */
[----:B------:R-:W-:Y:S01]  /*34d0*/  LEA.HI.X.SX32 R45, R10, R31, 0x1, P0 ;  /* 0x0000001f0a2d7211 */ /* 0x000fe200000f0eff */
[C---:B------:R-:W-:Y:S01]  /*34e0*/  IMAD R144, R96.reuse, 0x21, RZ ;  /* 0x0000002160907824 */ /* 0x040fe200078e02ff */
[----:B------:R-:W-:Y:S01]  /*34f0*/  LEA R42, P1, R11, R37, 0x1 ;  /* 0x000000250b2a7211 */ /* 0x000fe200078208ff */
[C---:B------:R-:W-:Y:S01]  /*3500*/  IMAD R147, R96.reuse, 0x23, RZ ;  /* 0x0000002360937824 */ /* 0x040fe200078e02ff */
[----:B------:R-:W-:Y:S01]  /*3510*/  LEA R24, R39, R23, 0x2 ;  /* 0x0000001727187211 */ /* 0x000fe200078e10ff */
[----:B------:R-:W-:Y:S01]  /*3520*/  STL.64 [R1+0x268], R44 ;  /* 0x0002682c01007387 */ /* 0x000fe20000100a00 */
[----:B------:R-:W-:Y:S01]  /*3530*/  LEA.HI.X.SX32 R43, R11, R31, 0x1, P1 ;  /* 0x0000001f0b2b7211 */ /* 0x000fe200008f0eff */
[----:B------:R-:W-:Y:S01]  /*3540*/  IMAD R99, R96, 0x24, RZ ;  /* 0x0000002460637824 */ /* 0x000fe200078e02ff */
[----:B------:R-:W-:Y:S01]  /*3550*/  LEA R25, R39, R24, 0x2 ;  /* 0x0000001827197211 */ /* 0x000fe200078e10ff */
[----:B------:R0:W-:Y:S01]  /*3560*/  STL.64 [R1+0x258], R40 ;  /* 0x0002582801007387 */ /* 0x0001e20000100a00 */
[-C--:B------:R-:W-:Y:S01]  /*3570*/  LEA R34, P1, R14, R37.reuse, 0x1 ;  /* 0x000000250e227211 */ /* 0x080fe200078208ff */
[----:B------:R-:W-:Y:S01]  /*3580*/  IMAD R98, R96, 0x12, RZ ;  /* 0x0000001260627824 */ /* 0x000fe200078e02ff */
[----:B------:R-:W-:Y:S01]  /*3590*/  LEA R32, P2, R15, R37, 0x1 ;  /* 0x000000250f207211 */ /* 0x000fe200078408ff */
[----:B------:R-:W-:Y:S01]  /*35a0*/  IMAD R26, R39, 0x4, R25 ;  /* 0x00000004271a7824 */ /* 0x000fe200078e0219 */
[----:B------:R-:W-:Y:S01]  /*35b0*/  LOP3.LUT R30, R33, 0x30, R30, 0x78, !PT ;  /* 0x00000030211e7812 */ /* 0x000fe200078e781e */
[----:B------:R-:W-:Y:S01]  /*35c0*/  STL.64 [R1+0x260], R42 ;  /* 0x0002602a01007387 */ /* 0x000fe20000100a00 */
[-C--:B------:R-:W-:Y:S01]  /*35d0*/  LEA.HI.X.SX32 R35, R14, R31.reuse, 0x1, P1 ;  /* 0x0000001f0e237211 */ /* 0x080fe200008f0eff */
[C---:B------:R-:W-:Y:S01]  /*35e0*/  IMAD R138, R96.reuse, 0x48, RZ ;  /* 0x00000048608a7824 */ /* 0x040fe200078e02ff */
[----:B------:R-:W-:Y:S01]  /*35f0*/  LEA R4, R39, R26, 0x2 ;  /* 0x0000001a27047211 */ /* 0x000fe200078e10ff */
[C---:B------:R-:W-:Y:S01]  /*3600*/  IMAD R139, R96.reuse, 0x4a, RZ ;  /* 0x0000004a608b7824 */ /* 0x040fe200078e02ff */
[----:B------:R-:W-:Y:S01]  /*3610*/  LEA.HI.X.SX32 R33, R15, R31, 0x1, P2 ;  /* 0x0000001f0f217211 */ /* 0x000fe200010f0eff */
[C---:B------:R-:W-:Y:S01]  /*3620*/  IMAD R161, R96.reuse, 0x9, RZ ;  /* 0x0000000960a17824 */ /* 0x040fe200078e02ff */
[----:B0-----:R-:W-:Y:S01]  /*3630*/  LEA R40, P0, R13, R37, 0x1 ;  /* 0x000000250d287211 */ /* 0x001fe200078008ff */
[----:B------:R-:W-:Y:S01]  /*3640*/  IMAD R9, R39, 0x4, R4 ;  /* 0x0000000427097824 */ /* 0x000fe200078e0204 */
[-C--:B------:R-:W-:Y:S01]  /*3650*/  IADD3 R232, P6, R97, R6.reuse, RZ ;  /* 0x0000000661e87210 */ /* 0x080fe20007fde0ff */
[C---:B------:R-:W-:Y:S01]  /*3660*/  IMAD R100, R96.reuse, 0x26, RZ ;  /* 0x0000002660647824 */ /* 0x040fe200078e02ff */
[----:B------:R-:W-:Y:S01]  /*3670*/  LEA.HI.X.SX32 R41, R13, R31, 0x1, P0 ;  /* 0x0000001f0d297211 */ /* 0x000fe200000f0eff */
[C---:B------:R-:W-:Y:S01]  /*3680*/  IMAD R146, R96.reuse, 0x4c, RZ ;  /* 0x0000004c60927824 */ /* 0x040fe200078e02ff */
[C---:B------:R-:W-:Y:S01]  /*3690*/  LEA R27, R39.reuse, R9, 0x2 ;  /* 0x00000009271b7211 */ /* 0x040fe200078e10ff */
[----:B------:R-:W-:Y:S01]  /*36a0*/  IMAD R160, R96, 0x4e, RZ ;  /* 0x0000004e60a07824 */ /* 0x000fe200078e02ff */
[----:B------:R-:W-:Y:S01]  /*36b0*/  IADD3 R234, P4, R136, R6, RZ ;  /* 0x0000000688ea7210 */ /* 0x000fe20007f9e0ff */
[----:B------:R0:W-:Y:S01]  /*36c0*/  STL.64 [R1+0x250], R40 ;  /* 0x0002502801007387 */ /* 0x0001e20000100a00 */
[----:B------:R-:W-:Y:S01]  /*36d0*/  LEA R8, R39, R27, 0x2 ;  /* 0x0000001b27087211 */ /* 0x000fe200078e10ff */
[C---:B------:R-:W-:Y:S01]  /*36e0*/  IMAD R164, R96.reuse, 0x25, RZ ;  /* 0x0000002560a47824 */ /* 0x040fe200078e02ff */
[-C--:B------:R-:W-:Y:S01]  /*36f0*/  LEA.HI.X.SX32 R233, R145, R7.reuse, 0x1, P6 ;  /* 0x0000000791e97211 */ /* 0x080fe200030f0eff */
[----:B------:R1:W-:Y:S01]  /*3700*/  STL.64 [R1+0x248], R34 ;  /* 0x0002482201007387 */ /* 0x0003e20000100a00 */
[----:B------:R-:W-:Y:S01]  /*3710*/  LEA R28, R39, R8, 0x2 ;  /* 0x00000008271c7211 */ /* 0x000fe200078e10ff */
[C---:B------:R-:W-:Y:S01]  /*3720*/  IMAD R165, R96.reuse, 0x13, RZ ;  /* 0x0000001360a57824 */ /* 0x040fe200078e02ff */
[----:B------:R-:W-:Y:S01]  /*3730*/  LEA.HI.X.SX32 R235, R97, R7, 0x1, P4 ;  /* 0x0000000761eb7211 */ /* 0x000fe200020f0eff */
[----:B------:R2:W-:Y:S01]  /*3740*/  STL.64 [R1+0x240], R32 ;  /* 0x0002402001007387 */ /* 0x0005e20000100a00 */
[----:B------:R-:W-:Y:S01]  /*3750*/  LEA R29, R39, R28, 0x2 ;  /* 0x0000001c271d7211 */ /* 0x000fe200078e10ff */
[C---:B------:R-:W-:Y:S01]  /*3760*/  IMAD R166, R96.reuse, 0x27, RZ ;  /* 0x0000002760a67824 */ /* 0x040fe200078e02ff */
[----:B------:R-:W-:Y:S01]  /*3770*/  IADD3 R136, P4, R99, R6, RZ ;  /* 0x0000000663887210 */ /* 0x000fe20007f9e0ff */
[C---:B------:R-:W-:Y:S01]  /*3780*/  IMAD R101, R96.reuse, 0xa, RZ ;  /* 0x0000000a60657824 */ /* 0x040fe200078e02ff */
[----:B------:R-:W-:Y:S01]  /*3790*/  LEA R0, R39, R29, 0x2 ;  /* 0x0000001d27007211 */ /* 0x000fe200078e10ff */
[----:B------:R-:W-:Y:S01]  /*37a0*/  IMAD R103, R96, 0x28, RZ ;  /* 0x0000002860677824 */ /* 0x000fe200078e02ff */
[-C--:B0-----:R-:W-:Y:S01]  /*37b0*/  LEA R40, P0, R16, R37.reuse, 0x1 ;  /* 0x0000002510287211 */ /* 0x081fe200078008ff */
[----:B------:R-:W-:Y:S01]  /*37c0*/  IMAD R102, R96, 0x14, RZ ;  /* 0x0000001460667824 */ /* 0x000fe200078e02ff */
[----:B-1----:R-:W-:Y:S01]  /*37d0*/  LEA R34, P1, R17, R37, 0x1 ;  /* 0x0000002511227211 */ /* 0x002fe200078208ff */
[C---:B------:R-:W-:Y:S01]  /*37e0*/  IMAD R5, R39.reuse, 0x4, R0 ;  /* 0x0000000427057824 */ /* 0x040fe200078e0200 */
[----:B------:R-:W-:Y:S01]  /*37f0*/  LEA.HI.X.SX32 R41, R16, R31, 0x1, P0 ;  /* 0x0000001f10297211 */ /* 0x000fe200000f0eff */
[----:B------:R-:W-:Y:S01]  /*3800*/  IMAD R162, R96, 0x50, RZ ;  /* 0x0000005060a27824 */ /* 0x000fe200078e02ff */
[----:B--2---:R-:W-:Y:S01]  /*3810*/  LEA R32, P2, R18, R37, 0x1 ;  /* 0x0000002512207211 */ /* 0x004fe200078408ff */
[C---:B------:R-:W-:Y:S01]  /*3820*/  IMAD R168, R96.reuse, 0x5, RZ ;  /* 0x0000000560a87824 */ /* 0x040fe200078e02ff */
[----:B------:R-:W-:Y:S01]  /*3830*/  LEA R10, R39, R5, 0x2 ;  /* 0x00000005270a7211 */ /* 0x000fe200078e10ff */
[----:B------:R-:W-:Y:S01]  /*3840*/  STL.64 [R1+0x238], R40 ;  /* 0x0002382801007387 */ /* 0x000fe20000100a00 */
[-C--:B------:R-:W-:Y:S01]  /*3850*/  LEA.HI.X.SX32 R35, R17, R31.reuse, 0x1, P1 ;  /* 0x0000001f11237211 */ /* 0x080fe200008f0eff */
[----:B------:R-:W-:Y:S01]  /*3860*/  IMAD R163, R96, 0x52, RZ ;  /* 0x0000005260a37824 */ /* 0x000fe200078e02ff */
[----:B------:R-:W-:Y:S01]  /*3870*/  LEA.HI.X.SX32 R33, R18, R31, 0x1, P2 ;  /* 0x0000001f12217211 */ /* 0x000fe200010f0eff */
[----:B------:R-:W-:Y:S01]  /*3880*/  IMAD R11, R39, 0x4, R10 ;  /* 0x00000004270b7824 */ /* 0x000fe200078e020a */
[----:B------:R-:W-:Y:S01]  /*3890*/  LEA R16, P2, R21, R37, 0x1 ;  /* 0x0000002515107211 */ /* 0x000fe200078408ff */
[----:B------:R0:W-:Y:S01]  /*38a0*/  STL.64 [R1+0x230], R34 ;  /* 0x0002302201007387 */ /* 0x0001e20000100a00 */
[C---:B------:R-:W-:Y:S01]  /*38b0*/  IMAD R104, R96.reuse, 0x2a, RZ ;  /* 0x0000002a60687824 */ /* 0x040fe200078e02ff */
[C---:B------:R-:W-:Y:S01]  /*38c0*/  SHF.L.U32 R134, R96.reuse, 0x1, RZ ;  /* 0x0000000160867819 */ /* 0x040fe200000006ff */
[C---:B------:R-:W-:Y:S01]  /*38d0*/  IMAD R172, R96.reuse, 0x29, RZ ;  /* 0x0000002960ac7824 */ /* 0x040fe200078e02ff */
[----:B------:R-:W-:Y:S01]  /*38e0*/  LEA R12, R39, R11, 0x2 ;  /* 0x0000000b270c7211 */ /* 0x000fe200078e10ff */
[----:B------:R1:W-:Y:S01]  /*38f0*/  STL.64 [R1+0x228], R32 ;  /* 0x0002282001007387 */ /* 0x0003e20000100a00 */
[----:B------:R-:W-:Y:S01]  /*3900*/  LEA.HI.X.SX32 R17, R21, R31, 0x1, P2 ;  /* 0x0000001f15117211 */ /* 0x000fe200010f0eff */
[----:B------:R-:W-:Y:S01]  /*3910*/  IMAD R173, R96, 0x15, RZ ;  /* 0x0000001560ad7824 */ /* 0x000fe200078e02ff */
[-C--:B------:R-:W-:Y:S01]  /*3920*/  LEA R18, P2, R24, R37.reuse, 0x1 ;  /* 0x0000002518127211 */ /* 0x080fe200078408ff */
[----:B------:R-:W-:Y:S01]  /*3930*/  IMAD R13, R39, 0x4, R12 ;  /* 0x00000004270d7824 */ /* 0x000fe200078e020c */
[C---:B------:R-:W-:Y:S01]  /*3940*/  SHF.L.U32 R224, R96.reuse, 0x3, RZ ;  /* 0x0000000360e07819 */ /* 0x040fe200000006ff */
[----:B------:R2:W-:Y:S01]  /*3950*/  STL.64 [R1+0x210], R16 ;  /* 0x0002101001007387 */ /* 0x0005e20000100a00 */
[----:B0-----:R-:W-:Y:S01]  /*3960*/  LEA R34, P0, R19, R37, 0x1 ;  /* 0x0000002513227211 */ /* 0x001fe200078008ff */
[C---:B------:R-:W-:Y:S01]  /*3970*/  IMAD R167, R96.reuse, 0x54, RZ ;  /* 0x0000005460a77824 */ /* 0x040fe200078e02ff */
[----:B------:R-:W-:Y:S01]  /*3980*/  LEA R14, R39, R13, 0x2 ;  /* 0x0000000d270e7211 */ /* 0x000fe200078e10ff */
[C---:B------:R-:W-:Y:S01]  /*3990*/  IMAD R169, R96.reuse, 0x56, RZ ;  /* 0x0000005660a97824 */ /* 0x040fe200078e02ff */
[----:B------:R-:W-:Y:S01]  /*39a0*/  LEA.HI.X.SX32 R35, R19, R31, 0x1, P0 ;  /* 0x0000001f13237211 */ /* 0x000fe200000f0eff */
[----:B------:R-:W-:Y:S01]  /*39b0*/  IMAD R105, R96, 0x16, RZ ;  /* 0x0000001660697824 */ /* 0x000fe200078e02ff */
[----:B-1----:R-:W-:Y:S01]  /*39c0*/  LEA R32, P1, R20, R37, 0x1 ;  /* 0x0000002514207211 */ /* 0x002fe200078208ff */
[C---:B------:R-:W-:Y:S01]  /*39d0*/  IMAD R15, R39.reuse, 0x4, R14 ;  /* 0x00000004270f7824 */ /* 0x040fe200078e020e */
[-C--:B------:R-:W-:Y:S01]  /*39e0*/  LEA.HI.X.SX32 R19, R24, R31.reuse, 0x1, P2 ;  /* 0x0000001f18137211 */ /* 0x080fe200010f0eff */
[----:B------:R0:W-:Y:S01]  /*39f0*/  STL.64 [R1+0x220], R34 ;  /* 0x0002202201007387 */ /* 0x0001e20000100a00 */
[----:B------:R-:W-:Y:S01]  /*3a00*/  LEA.HI.X.SX32 R33, R20, R31, 0x1, P1 ;  /* 0x0000001f14217211 */ /* 0x000fe200008f0eff */
[C---:B------:R-:W-:Y:S01]  /*3a10*/  IMAD R106, R96.reuse, 0x2c, RZ ;  /* 0x0000002c606a7824 */ /* 0x040fe200078e02ff */
[C---:B--2---:R-:W-:Y:S01]  /*3a20*/  LEA R16, R39.reuse, R15, 0x2 ;  /* 0x0000000f27107211 */ /* 0x044fe200078e10ff */
[----:B------:R-:W-:Y:S01]  /*3a30*/  IMAD R175, R96, 0x2b, RZ ;  /* 0x0000002b60af7824 */ /* 0x000fe200078e02ff */
[----:B------:R-:W-:Y:S01]  /*3a40*/  LEA R20, P2, R4, R37, 0x1 ;  /* 0x0000002504147211 */ /* 0x000fe200078408ff */
[----:B------:R1:W-:Y:S01]  /*3a50*/  STL.64 [R1+0x218], R32 ;  /* 0x0002182001007387 */ /* 0x0003e20000100a00 */
[C---:B------:R-:W-:Y:S01]  /*3a60*/  IMAD R177, R96.reuse, 0xb, RZ ;  /* 0x0000000b60b17824 */ /* 0x040fe200078e02ff */
[----:B------:R-:W-:Y:S01]  /*3a70*/  SHF.L.U32 R222, R96, 0x5, RZ ;  /* 0x0000000560de7819 */ /* 0x000fe200000006ff */
[----:B------:R-:W-:Y:S01]  /*3a80*/  IMAD R17, R39, 0x4, R16 ;  /* 0x0000000427117824 */ /* 0x000fe200078e0210 */
[----:B------:R2:W-:Y:S01]  /*3a90*/  STL.64 [R1+0x1f8], R18 ;  /* 0x0001f81201007387 */ /* 0x0005e20000100a00 */
[----:B------:R-:W-:Y:S01]  /*3aa0*/  LEA.HI.X.SX32 R21, R4, R31, 0x1, P2 ;  /* 0x0000001f04157211 */ /* 0x000fe200010f0eff */
[----:B------:R-:W-:Y:S01]  /*3ab0*/  IMAD R170, R96, 0x58, RZ ;  /* 0x0000005860aa7824 */ /* 0x000fe200078e02ff */
[----:B0-----:R-:W-:Y:S01]  /*3ac0*/  LEA R34, P0, R22, R37, 0x1 ;  /* 0x0000002516227211 */ /* 0x001fe200078008ff */
[C---:B------:R-:W-:Y:S01]  /*3ad0*/  IMAD R107, R96.reuse, 0x2e, RZ ;  /* 0x0000002e606b7824 */ /* 0x040fe200078e02ff */
[----:B------:R-:W-:Y:S01]  /*3ae0*/  MOV R109, 0xff800000 ;  /* 0xff800000006d7802 */ /* 0x000fe20000000f00 */
[----:B------:R-:W-:Y:S01]  /*3af0*/  IMAD R181, R96, 0x17, RZ ;  /* 0x0000001760b57824 */ /* 0x000fe200078e02ff */
[----:B------:R-:W-:Y:S01]  /*3b00*/  LEA.HI.X.SX32 R35, R22, R31, 0x1, P0 ;  /* 0x0000001f16237211 */ /* 0x000fe200000f0eff */
[C---:B------:R-:W-:Y:S01]  /*3b10*/  IMAD R171, R96.reuse, 0x5a, RZ ;  /* 0x0000005a60ab7824 */ /* 0x040fe200078e02ff */
[C---:B-1----:R-:W-:Y:S01]  /*3b20*/  LEA R32, P1, R23.reuse, R37, 0x1 ;  /* 0x0000002517207211 */ /* 0x042fe200078208ff */
[C---:B------:R-:W-:Y:S01]  /*3b30*/  IMAD R174, R96.reuse, 0x5c, RZ ;  /* 0x0000005c60ae7824 */ /* 0x040fe200078e02ff */
[----:B------:R-:W-:Y:S01]  /*3b40*/  MOV R108, 0xff800000 ;  /* 0xff800000006c7802 */ /* 0x000fe20000000f00 */
[----:B------:R-:W-:Y:S01]  /*3b50*/  STL.64 [R1+0x208], R34 ;  /* 0x0002082201007387 */ /* 0x000fe20000100a00 */
[----:B------:R-:W-:Y:S01]  /*3b60*/  LEA.HI.X.SX32 R33, R23, R31, 0x1, P1 ;  /* 0x0000001f17217211 */ /* 0x000fe200008f0eff */
[----:B------:R-:W-:Y:S01]  /*3b70*/  IMAD R176, R96, 0x5e, RZ ;  /* 0x0000005e60b07824 */ /* 0x000fe200078e02ff */
[----:B------:R-:W-:Y:S01]  /*3b80*/  LEA R22, P1, R26, R37, 0x1 ;  /* 0x000000251a167211 */ /* 0x000fe200078208ff */
[----:B------:R-:W-:Y:S01]  /*3b90*/  IMAD R111, R96, 0x6, RZ ;  /* 0x00000006606f7824 */ /* 0x000fe200078e02ff */
[----:B--2---:R-:W-:Y:S01]  /*3ba0*/  LEA R18, R39, R17, 0x2 ;  /* 0x0000001127127211 */ /* 0x004fe200078e10ff */
[----:B------:R0:W-:Y:S01]  /*3bb0*/  STL.64 [R1+0x200], R32 ;  /* 0x0002002001007387 */ /* 0x0001e20000100a00 */
[----:B------:R-:W-:Y:S01]  /*3bc0*/  LEA.HI.X.SX32 R23, R26, R31, 0x1, P1 ;  /* 0x0000001f1a177211 */ /* 0x000fe200008f0eff */
[C---:B------:R-:W-:Y:S01]  /*3bd0*/  IMAD R180, R96.reuse, 0x2d, RZ ;  /* 0x0000002d60b47824 */ /* 0x040fe200078e02ff */
[----:B------:R-:W-:Y:S01]  /*3be0*/  LEA R24, P1, R27, R37, 0x1 ;  /* 0x000000251b187211 */ /* 0x000fe200078208ff */
[C---:B------:R-:W-:Y:S01]  /*3bf0*/  IMAD R19, R39.reuse, 0x4, R18 ;  /* 0x0000000427137824 */ /* 0x040fe200078e0212 */
[----:B------:R-:W-:Y:S01]  /*3c00*/  MOV R216, 0xff800000 ;  /* 0xff80000000d87802 */ /* 0x000fe20000000f00 */
[C---:B------:R-:W-:Y:S01]  /*3c10*/  IMAD R182, R96.reuse, 0x2f, RZ ;  /* 0x0000002f60b67824 */ /* 0x040fe200078e02ff */
[----:B------:R-:W-:Y:S01]  /*3c20*/  CS2R R148, SRZ ;  /* 0x0000000000947805 */ /* 0x000fe2000001ff00 */
[C---:B------:R-:W-:Y:S01]  /*3c30*/  IMAD R183, R96.reuse, 0x3, RZ ;  /* 0x0000000360b77824 */ /* 0x040fe200078e02ff */
[----:B------:R-:W-:Y:S01]  /*3c40*/  LEA R4, R39, R19, 0x2 ;  /* 0x0000001327047211 */ /* 0x000fe200078e10ff */
[C---:B------:R-:W-:Y:S01]  /*3c50*/  IMAD R112, R96.reuse, 0xc, RZ ;  /* 0x0000000c60707824 */ /* 0x040fe200078e02ff */
[----:B------:R-:W-:Y:S01]  /*3c60*/  CS2R R150, SRZ ;  /* 0x0000000000967805 */ /* 0x000fe2000001ff00 */
[C---:B0-----:R-:W-:Y:S01]  /*3c70*/  LEA R32, P0, R25.reuse, R37, 0x1 ;  /* 0x0000002519207211 */ /* 0x041fe200078008ff */
[C---:B------:R-:W-:Y:S01]  /*3c80*/  IMAD R113, R96.reuse, 0x18, RZ ;  /* 0x0000001860717824 */ /* 0x040fe200078e02ff */
[----:B------:R-:W-:Y:S01]  /*3c90*/  CS2R R124, SRZ ;  /* 0x00000000007c7805 */ /* 0x000fe2000001ff00 */
[C---:B------:R-:W-:Y:S01]  /*3ca0*/  IMAD R114, R96.reuse, 0x30, RZ ;  /* 0x0000003060727824 */ /* 0x040fe200078e02ff */
[-C--:B------:R-:W-:Y:S01]  /*3cb0*/  LEA.HI.X.SX32 R33, R25, R31.reuse, 0x1, P0 ;  /* 0x0000001f19217211 */ /* 0x080fe200000f0eff */
[C---:B------:R-:W-:Y:S01]  /*3cc0*/  IMAD R179, R96.reuse, 0x62, RZ ;  /* 0x0000006260b37824 */ /* 0x040fe200078e02ff */
[----:B------:R-:W-:Y:S01]  /*3cd0*/  LEA.HI.X.SX32 R25, R27, R31, 0x1, P1 ;  /* 0x0000001f1b197211 */ /* 0x000fe200008f0eff */
[C---:B------:R-:W-:Y:S01]  /*3ce0*/  IMAD R178, R96.reuse, 0x60, RZ ;  /* 0x0000006060b27824 */ /* 0x040fe200078e02ff */
[----:B------:R-:W-:Y:S01]  /*3cf0*/  CS2R R126, SRZ ;  /* 0x00000000007e7805 */ /* 0x000fe2000001ff00 */
[----:B------:R0:W-:Y:S01]  /*3d00*/  STL.64 [R1+0x1f0], R32 ;  /* 0x0001f02001007387 */ /* 0x0001e20000100a00 */
[C---:B------:R-:W-:Y:S01]  /*3d10*/  IMAD R115, R96.reuse, 0x32, RZ ;  /* 0x0000003260737824 */ /* 0x040fe200078e02ff */
[----:B------:R-:W-:Y:S01]  /*3d20*/  CS2R R34, SRZ ;  /* 0x0000000000227805 */ /* 0x000fe2000001ff00 */
[C---:B------:R-:W-:Y:S01]  /*3d30*/  IMAD R184, R96.reuse, 0x64, RZ ;  /* 0x0000006460b87824 */ /* 0x040fe200078e02ff */
        /* <DEDUP_REMOVED lines=8> */
[CC--:B0-----:R-:W-:Y:S01]  /*3dc0*/  LEA R32, P0, R9.reuse, R37.reuse, 0x1 ;  /* 0x0000002509207211 */ /* 0x0c1fe200078008ff */
[C---:B------:R-:W-:Y:S01]  /*3dd0*/  IMAD R117, R96.reuse, 0x34, RZ ;  /* 0x0000003460757824 */ /* 0x040fe200078e02ff */
[----:B------:R-:W-:Y:S01]  /*3de0*/  CS2R R44, SRZ ;  /* 0x00000000002c7805 */ /* 0x000fe2000001ff00 */
[----:B------:R-:W-:Y:S01]  /*3df0*/  IMAD R191, R96, 0x33, RZ ;  /* 0x0000003360bf7824 */ /* 0x000fe200078e02ff */
[----:B-1----:R-:W-:Y:S01]  /*3e00*/  LEA R22, P2, R8, R37, 0x1 ;  /* 0x0000002508167211 */ /* 0x002fe200078408ff */
[C---:B------:R-:W-:Y:S01]  /*3e10*/  IMAD R199, R96.reuse, 0xd, RZ ;  /* 0x0000000d60c77824 */ /* 0x040fe200078e02ff */
[-C--:B------:R-:W-:Y:S01]  /*3e20*/  LEA.HI.X.SX32 R33, R9, R31.reuse, 0x1, P0 ;  /* 0x0000001f09217211 */ /* 0x080fe200000f0eff */
[----:B------:R-:W-:Y:S01]  /*3e30*/  IMAD R186, R96, 0x68, RZ ;  /* 0x0000006860ba7824 */ /* 0x000fe200078e02ff */
[----:B------:R-:W-:Y:S01]  /*3e40*/  LEA.HI.X.SX32 R23, R8, R31, 0x1, P2 ;  /* 0x0000001f08177211 */ /* 0x000fe200010f0eff */
[C---:B--2---:R-:W-:Y:S01]  /*3e50*/  IMAD R20, R39.reuse, 0x4, R4 ;  /* 0x0000000427147824 */ /* 0x044fe200078e0204 */
[----:B------:R-:W-:Y:S01]  /*3e60*/  LEA R26, P0, R28, R37, 0x1 ;  /* 0x000000251c1a7211 */ /* 0x000fe200078008ff */
[----:B------:R0:W-:Y:S01]  /*3e70*/  STL.64 [R1+0x1d8], R32 ;  /* 0x0001d82001007387 */ /* 0x0001e20000100a00 */
[----:B------:R-:W-:Y:S01]  /*3e80*/  IMAD R187, R96, 0x6a, RZ ;  /* 0x0000006a60bb7824 */ /* 0x000fe200078e02ff */
[----:B------:R-:W-:Y:S01]  /*3e90*/  CS2R R46, SRZ ;  /* 0x00000000002e7805 */ /* 0x000fe2000001ff00 */
[C---:B------:R-:W-:Y:S01]  /*3ea0*/  LEA R8, R39.reuse, R20, 0x2 ;  /* 0x0000001427087211 */ /* 0x040fe200078e10ff */
[----:B------:R1:W-:Y:S01]  /*3eb0*/  STL.64 [R1+0x1d0], R24 ;  /* 0x0001d01801007387 */ /* 0x0003e20000100a00 */
[----:B------:R-:W-:Y:S01]  /*3ec0*/  LEA.HI.X.SX32 R27, R28, R31, 0x1, P0 ;  /* 0x0000001f1c1b7211 */ /* 0x000fe200000f0eff */
[C---:B------:R-:W-:Y:S01]  /*3ed0*/  IMAD R118, R96.reuse, 0x36, RZ ;  /* 0x0000003660767824 */ /* 0x040fe200078e02ff */
[----:B------:R-:W-:Y:S01]  /*3ee0*/  CS2R R48, SRZ ;  /* 0x0000000000307805 */ /* 0x000fe2000001ff00 */
[----:B------:R2:W-:Y:S01]  /*3ef0*/  STL.64 [R1+0x1c8], R22 ;  /* 0x0001c81601007387 */ /* 0x0005e20000100a00 */
[----:B------:R-:W-:Y:S01]  /*3f00*/  IMAD R9, R39, 0x4, R8 ;  /* 0x0000000427097824 */ /* 0x000fe200078e0208 */
[----:B------:R-:W-:Y:S01]  /*3f10*/  CS2R R50, SRZ ;  /* 0x0000000000327805 */ /* 0x000fe2000001ff00 */
[C---:B------:R-:W-:Y:S01]  /*3f20*/  IMAD R190, R96.reuse, 0x6c, RZ ;  /* 0x0000006c60be7824 */ /* 0x040fe200078e02ff */
[----:B------:R3:W-:Y:S01]  /*3f30*/  STL.64 [R1+0x1c0], R26 ;  /* 0x0001c01a01007387 */ /* 0x0007e20000100a00 */
[C---:B------:R-:W-:Y:S01]  /*3f40*/  IMAD R195, R96.reuse, 0x6e, RZ ;  /* 0x0000006e60c37824 */ /* 0x040fe200078e02ff */
[----:B0-----:R-:W-:Y:S01]  /*3f50*/  CS2R R32, SRZ ;  /* 0x0000000000207805 */ /* 0x001fe2000001ff00 */
[C---:B------:R-:W-:Y:S01]  /*3f60*/  IMAD R202, R96.reuse, 0x35, RZ ;  /* 0x0000003560ca7824 */ /* 0x040fe200078e02ff */
[CC--:B-1----:R-:W-:Y:S01]  /*3f70*/  LEA R24, P1, R29.reuse, R37.reuse, 0x1 ;  /* 0x000000251d187211 */ /* 0x0c2fe200078208ff */
[C---:B------:R-:W-:Y:S01]  /*3f80*/  IMAD R203, R96.reuse, 0x1b, RZ ;  /* 0x0000001b60cb7824 */ /* 0x040fe200078e02ff */
[----:B------:R-:W-:Y:S01]  /*3f90*/  CS2R R52, SRZ ;  /* 0x0000000000347805 */ /* 0x000fe2000001ff00 */
[----:B------:R-:W-:Y:S01]  /*3fa0*/  IMAD R204, R96, 0x37, RZ ;  /* 0x0000003760cc7824 */ /* 0x000fe200078e02ff */
[----:B--2---:R-:W-:Y:S01]  /*3fb0*/  LEA R22, P2, R0, R37, 0x1 ;  /* 0x0000002500167211 */ /* 0x004fe200078408ff */
[C---:B------:R-:W-:Y:S01]  /*3fc0*/  IMAD R119, R96.reuse, 0xe, RZ ;  /* 0x0000000e60777824 */ /* 0x040fe200078e02ff */
[-C--:B------:R-:W-:Y:S01]  /*3fd0*/  LEA.HI.X.SX32 R25, R29, R31.reuse, 0x1, P1 ;  /* 0x0000001f1d197211 */ /* 0x080fe200008f0eff */
[----:B------:R-:W-:Y:S01]  /*3fe0*/  IMAD R120, R96, 0x1c, RZ ;  /* 0x0000001c60787824 */ /* 0x000fe200078e02ff */
[----:B------:R-:W-:Y:S01]  /*3ff0*/  LEA.HI.X.SX32 R23, R0, R31, 0x1, P2 ;  /* 0x0000001f00177211 */ /* 0x000fe200010f0eff */
[C---:B------:R-:W-:Y:S01]  /*4000*/  IMAD R121, R96.reuse, 0x38, RZ ;  /* 0x0000003860797824 */ /* 0x040fe200078e02ff */
[----:B---3--:R-:W-:Y:S01]  /*4010*/  LEA R26, P0, R5, R37, 0x1 ;  /* 0x00000025051a7211 */ /* 0x008fe200078008ff */
[----:B------:R0:W-:Y:S01]  /*4020*/  STL.64 [R1+0x1b8], R24 ;  /* 0x0001b81801007387 */ /* 0x0001e20000100a00 */
[----:B------:R-:W-:Y:S01]  /*4030*/  LEA R0, R39, R9, 0x2 ;  /* 0x0000000927007211 */ /* 0x000fe200078e10ff */
[C---:B------:R-:W-:Y:S01]  /*4040*/  IMAD R206, R96.reuse, 0x7, RZ ;  /* 0x0000000760ce7824 */ /* 0x040fe200078e02ff */
[----:B------:R-:W-:Y:S01]  /*4050*/  LEA.HI.X.SX32 R27, R5, R31, 0x1, P0 ;  /* 0x0000001f051b7211 */ /* 0x000fe200000f0eff */
[----:B------:R1:W-:Y:S01]  /*4060*/  STL.64 [R1+0x1b0], R22 ;  /* 0x0001b01601007387 */ /* 0x0003e20000100a00 */
[C---:B------:R-:W-:Y:S01]  /*4070*/  IMAD R200, R96.reuse, 0x70, RZ ;  /* 0x0000007060c87824 */ /* 0x040fe200078e02ff */
[----:B------:R-:W-:Y:S01]  /*4080*/  CS2R R28, SRZ ;  /* 0x00000000001c7805 */ /* 0x000fe2000001ff00 */
[C---:B------:R-:W-:Y:S01]  /*4090*/  IMAD R21, R39.reuse, 0x4, R0 ;  /* 0x0000000427157824 */ /* 0x040fe200078e0200 */
[----:B------:R2:W-:Y:S01]  /*40a0*/  STL.64 [R1+0x1a8], R26 ;  /* 0x0001a81a01007387 */ /* 0x0005e20000100a00 */
[C---:B------:R-:W-:Y:S01]  /*40b0*/  IMAD R201, R96.reuse, 0x72, RZ ;  /* 0x0000007260c97824 */ /* 0x040fe200078e02ff */
[----:B------:R-:W-:Y:S01]  /*40c0*/  CS2R R54, SRZ ;  /* 0x0000000000367805 */ /* 0x000fe2000001ff00 */
[----:B------:R-:W-:Y:S01]  /*40d0*/  IMAD R122, R96, 0x3a, RZ ;  /* 0x0000003a607a7824 */ /* 0x000fe200078e02ff */
[----:B0-----:R-:W-:Y:S01]  /*40e0*/  LEA R24, P1, R10, R37, 0x1 ;  /* 0x000000250a187211 */ /* 0x001fe200078208ff */
[C---:B------:R-:W-:Y:S01]  /*40f0*/  IMAD R205, R96.reuse, 0x74, RZ ;  /* 0x0000007460cd7824 */ /* 0x040fe200078e02ff */
[----:B------:R-:W-:Y:S01]  /*4100*/  LEA R5, R39, R21, 0x2 ;  /* 0x0000001527057211 */ /* 0x000fe200078e10ff */
[C---:B------:R-:W-:Y:S01]  /*4110*/  IMAD R210, R96.reuse, 0x39, RZ ;  /* 0x0000003960d27824 */ /* 0x040fe200078e02ff */
[----:B-1----:R-:W-:Y:S01]  /*4120*/  LEA R22, P2, R11, R37, 0x1 ;  /* 0x000000250b167211 */ /* 0x002fe200078408ff */
[----:B------:R-:W-:Y:S01]  /*4130*/  IMAD R211, R96, 0x1d, RZ ;  /* 0x0000001d60d37824 */ /* 0x000fe200078e02ff */
[-C--:B------:R-:W-:Y:S01]  /*4140*/  LEA.HI.X.SX32 R25, R10, R31.reuse, 0x1, P1 ;  /* 0x0000001f0a197211 */ /* 0x080fe200008f0eff */
[----:B------:R-:W-:Y:S01]  /*4150*/  IMAD R10, R39, 0x4, R5 ;  /* 0x00000004270a7824 */ /* 0x000fe200078e0205 */
[----:B------:R-:W-:Y:S01]  /*4160*/  LEA.HI.X.SX32 R23, R11, R31, 0x1, P2 ;  /* 0x0000001f0b177211 */ /* 0x000fe200010f0eff */
[----:B------:R-:W-:Y:S01]  /*4170*/  IMAD R207, R96, 0x76, RZ ;  /* 0x0000007660cf7824 */ /* 0x000fe200078e02ff */
[----:B--2---:R-:W-:Y:S01]  /*4180*/  LEA R26, P0, R12, R37, 0x1 ;  /* 0x000000250c1a7211 */ /* 0x004fe200078008ff */
[----:B------:R0:W-:Y:S01]  /*4190*/  STL.64 [R1+0x1a0], R24 ;  /* 0x0001a01801007387 */ /* 0x0001e20000100a00 */
[C---:B------:R-:W-:Y:S01]  /*41a0*/  LEA R11, R39.reuse, R10, 0x2 ;  /* 0x0000000a270b7211 */ /* 0x040fe200078e10ff */
[----:B------:R-:W-:Y:S01]  /*41b0*/  IMAD R123, R96, 0x1e, RZ ;  /* 0x0000001e607b7824 */ /* 0x000fe200078e02ff */
[----:B------:R-:W-:Y:S01]  /*41c0*/  LEA.HI.X.SX32 R27, R12, R31, 0x1, P0 ;  /* 0x0000001f0c1b7211 */ /* 0x000fe200000f0eff */
[----:B------:R1:W-:Y:S01]  /*41d0*/  STL.64 [R1+0x198], R22 ;  /* 0x0001981601007387 */ /* 0x0003e20000100a00 */
[C---:B------:R-:W-:Y:S01]  /*41e0*/  IMAD R132, R96.reuse, 0x3c, RZ ;  /* 0x0000003c60847824 */ /* 0x040fe200078e02ff */
[----:B------:R-:W-:Y:S01]  /*41f0*/  CS2R R56, SRZ ;  /* 0x0000000000387805 */ /* 0x000fe2000001ff00 */
[----:B------:R-:W-:Y:S01]  /*4200*/  IMAD R12, R39, 0x4, R11 ;  /* 0x00000004270c7824 */ /* 0x000fe200078e020b */
        /* <DEDUP_REMOVED lines=13> */
[C---:B------:R-:W-:Y:S01]  /*42e0*/  IMAD R215, R96.reuse, 0x3d, RZ ;  /* 0x0000003d60d77824 */ /* 0x040fe200078e02ff */
[----:B--2---:R-:W-:Y:S01]  /*42f0*/  LEA R26, P0, R15, R37, 0x1 ;  /* 0x000000250f1a7211 */ /* 0x004fe200078008ff */
[----:B------:R0:W-:Y:S01]  /*4300*/  STL.64 [R1+0x188], R24 ;  /* 0x0001881801007387 */ /* 0x0001e20000100a00 */
[----:B------:R-:W-:Y:S01]  /*4310*/  LEA R13, R39, R12, 0x2 ;  /* 0x0000000c270d7211 */ /* 0x000fe200078e10ff */
[C---:B------:R-:W-:Y:S01]  /*4320*/  IMAD R217, R96.reuse, 0x1f, RZ ;  /* 0x0000001f60d97824 */ /* 0x040fe200078e02ff */
[----:B------:R-:W-:Y:S01]  /*4330*/  LEA.HI.X.SX32 R27, R15, R31, 0x1, P0 ;  /* 0x0000001f0f1b7211 */ /* 0x000fe200000f0eff */
[----:B------:R1:W-:Y:S01]  /*4340*/  STL.64 [R1+0x180], R22 ;  /* 0x0001801601007387 */ /* 0x0003e20000100a00 */
[C---:B------:R-:W-:Y:S01]  /*4350*/  IMAD.SHL.U32 R225, R96.reuse, 0x4, RZ ;  /* 0x0000000460e17824 */ /* 0x040fe200078e00ff */
[----:B------:R-:W-:Y:S01]  /*4360*/  CS2R R62, SRZ ;  /* 0x00000000003e7805 */ /* 0x000fe2000001ff00 */
[----:B------:R-:W-:Y:S01]  /*4370*/  IMAD R14, R39, 0x4, R13 ;  /* 0x00000004270e7824 */ /* 0x000fe200078e020d */
[----:B------:R2:W-:Y:S01]  /*4380*/  STL.64 [R1+0x178], R26 ;  /* 0x0001781a01007387 */ /* 0x0005e20000100a00 */
[C---:B------:R-:W-:Y:S01]  /*4390*/  IMAD R218, R96.reuse, 0x7e, RZ ;  /* 0x0000007e60da7824 */ /* 0x040fe200078e02ff */
[----:B------:R-:W-:Y:S01]  /*43a0*/  CS2R R64, SRZ ;  /* 0x0000000000407805 */ /* 0x000fe2000001ff00 */
[----:B------:R-:W-:Y:S01]  /*43b0*/  IMAD.SHL.U32 R223, R96, 0x10, RZ ;  /* 0x0000001060df7824 */ /* 0x000fe200078e00ff */
[-C--:B0-----:R-:W-:Y:S01]  /*43c0*/  LEA R24, P1, R16, R37.reuse, 0x1 ;  /* 0x0000002510187211 */ /* 0x081fe200078208ff */
[----:B------:R-:W-:Y:S01]  /*43d0*/  IMAD R219, R96, 0x3f, RZ ;  /* 0x0000003f60db7824 */ /* 0x000fe200078e02ff */
[----:B------:R-:W-:Y:S01]  /*43e0*/  CS2R R66, SRZ ;  /* 0x0000000000427805 */ /* 0x000fe2000001ff00 */
[----:B------:R-:W-:Y:S01]  /*43f0*/  IMAD R221, R221, 0x200, R30 ;  /* 0x00000200dddd7824 */ /* 0x000fe200078e021e */
[C---:B-1----:R-:W-:Y:S01]  /*4400*/  LEA R22, P2, R17.reuse, R37, 0x1 ;  /* 0x0000002511167211 */ /* 0x042fe200078408ff */
[----:B------:R-:W-:Y:S01]  /*4410*/  IMAD.MOV.U32 R228, RZ, RZ, -0x800000 ;  /* 0xff800000ffe47424 */ /* 0x000fe200078e00ff */
[-C--:B------:R-:W-:Y:S01]  /*4420*/  LEA.HI.X.SX32 R25, R16, R31.reuse, 0x1, P1 ;  /* 0x0000001f10197211 */ /* 0x080fe200008f0eff */
[----:B------:R-:W-:Y:S01]  /*4430*/  IMAD.MOV.U32 R244, RZ, RZ, -0x800000 ;  /* 0xff800000fff47424 */ /* 0x000fe200078e00ff */
[----:B------:R-:W-:Y:S01]  /*4440*/  LEA.HI.X.SX32 R23, R17, R31, 0x1, P2 ;  /* 0x0000001f11177211 */ /* 0x000fe200010f0eff */
[----:B------:R-:W-:Y:S01]  /*4450*/  CS2R R68, SRZ ;  /* 0x0000000000447805 */ /* 0x000fe2000001ff00 */
[C---:B--2---:R-:W-:Y:S01]  /*4460*/  LEA R26, P0, R18.reuse, R37, 0x1 ;  /* 0x00000025121a7211 */ /* 0x044fe200078008ff */
[----:B------:R0:W-:Y:S01]  /*4470*/  STL.64 [R1+0x170], R24 ;  /* 0x0001701801007387 */ /* 0x0001e20000100a00 */
[----:B------:R-:W-:Y:S01]  /*4480*/  CS2R R70, SRZ ;  /* 0x0000000000467805 */ /* 0x000fe2000001ff00 */
[----:B------:R-:W-:Y:S01]  /*4490*/  CS2R R72, SRZ ;  /* 0x0000000000487805 */ /* 0x000fe2000001ff00 */
[----:B------:R-:W-:Y:S01]  /*44a0*/  LEA.HI.X.SX32 R27, R18, R31, 0x1, P0 ;  /* 0x0000001f121b7211 */ /* 0x000fe200000f0eff */
[----:B------:R1:W-:Y:S01]  /*44b0*/  STL.64 [R1+0x168], R22 ;  /* 0x0001681601007387 */ /* 0x0003e20000100a00 */
[----:B------:R-:W-:Y:S01]  /*44c0*/  CS2R R74, SRZ ;  /* 0x00000000004a7805 */ /* 0x000fe2000001ff00 */
[----:B------:R-:W-:Y:S01]  /*44d0*/  CS2R R76, SRZ ;  /* 0x00000000004c7805 */ /* 0x000fe2000001ff00 */
[----:B------:R-:W-:Y:S01]  /*44e0*/  CS2R R78, SRZ ;  /* 0x00000000004e7805 */ /* 0x000fe2000001ff00 */
[----:B------:R2:W-:Y:S01]  /*44f0*/  STL.64 [R1+0x160], R26 ;  /* 0x0001601a01007387 */ /* 0x0005e20000100a00 */
[----:B------:R-:W-:Y:S01]  /*4500*/  CS2R R80, SRZ ;  /* 0x0000000000507805 */ /* 0x000fe2000001ff00 */
[----:B------:R-:W-:Y:S01]  /*4510*/  CS2R R82, SRZ ;  /* 0x0000000000527805 */ /* 0x000fe2000001ff00 */
[----:B------:R-:W-:Y:S01]  /*4520*/  CS2R R84, SRZ ;  /* 0x0000000000547805 */ /* 0x000fe2000001ff00 */
[CC--:B0-----:R-:W-:Y:S01]  /*4530*/  LEA R24, P1, R19.reuse, R37.reuse, 0x1 ;  /* 0x0000002513187211 */ /* 0x0c1fe200078208ff */
[----:B------:R-:W-:Y:S01]  /*4540*/  CS2R R86, SRZ ;  /* 0x0000000000567805 */ /* 0x000fe2000001ff00 */
[----:B------:R-:W-:Y:S01]  /*4550*/  CS2R R92, SRZ ;  /* 0x00000000005c7805 */ /* 0x000fe2000001ff00 */
[----:B------:R-:W-:Y:S01]  /*4560*/  CS2R R94, SRZ ;  /* 0x00000000005e7805 */ /* 0x000fe2000001ff00 */
[C---:B-1----:R-:W-:Y:S01]  /*4570*/  LEA R22, P2, R4.reuse, R37, 0x1 ;  /* 0x0000002504167211 */ /* 0x042fe200078408ff */
[----:B------:R-:W-:Y:S01]  /*4580*/  CS2R R88, SRZ ;  /* 0x0000000000587805 */ /* 0x000fe2000001ff00 */
[-C--:B------:R-:W-:Y:S01]  /*4590*/  LEA.HI.X.SX32 R25, R19, R31.reuse, 0x1, P1 ;  /* 0x0000001f13197211 */ /* 0x080fe200008f0eff */
[----:B------:R-:W-:Y:S01]  /*45a0*/  CS2R R90, SRZ ;  /* 0x00000000005a7805 */ /* 0x000fe2000001ff00 */
[----:B------:R-:W-:Y:S01]  /*45b0*/  LEA.HI.X.SX32 R23, R4, R31, 0x1, P2 ;  /* 0x0000001f04177211 */ /* 0x000fe200010f0eff */
[----:B--2---:R-:W-:Y:S01]  /*45c0*/  CS2R R26, SRZ ;  /* 0x00000000001a7805 */ /* 0x004fe2000001ff00 */
[----:B------:R-:W-:Y:S01]  /*45d0*/  LEA R4, R39, R14, 0x2 ;  /* 0x0000000e27047211 */ /* 0x000fe200078e10ff */
[----:B------:R-:W-:Y:S01]  /*45e0*/  CS2R R128, SRZ ;  /* 0x0000000000807805 */ /* 0x000fe2000001ff00 */
[CC--:B------:R-:W-:Y:S01]  /*45f0*/  LEA R18, P1, R8.reuse, R37.reuse, 0x1 ;  /* 0x0000002508127211 */ /* 0x0c0fe200078208ff */
[----:B------:R0:W-:Y:S01]  /*4600*/  STL.64 [R1+0x150], R22 ;  /* 0x0001501601007387 */ /* 0x0001e20000100a00 */
[----:B------:R-:W-:Y:S01]  /*4610*/  LEA R16, P2, R9, R37, 0x1 ;  /* 0x0000002509107211 */ /* 0x000fe200078408ff */
[----:B------:R-:W-:Y:S01]  /*4620*/  IMAD R15, R39, 0x4, R4 ;  /* 0x00000004270f7824 */ /* 0x000fe200078e0204 */
[-C--:B------:R-:W-:Y:S01]  /*4630*/  LEA.HI.X.SX32 R19, R8, R31.reuse, 0x1, P1 ;  /* 0x0000001f08137211 */ /* 0x080fe200008f0eff */
[----:B------:R1:W-:Y:S01]  /*4640*/  STL.64 [R1+0x158], R24 ;  /* 0x0001581801007387 */ /* 0x0003e20000100a00 */
[----:B------:R-:W-:Y:S01]  /*4650*/  LEA.HI.X.SX32 R17, R9, R31, 0x1, P2 ;  /* 0x0000001f09117211 */ /* 0x000fe200010f0eff */
[----:B------:R-:W-:Y:S01]  /*4660*/  CS2R R130, SRZ ;  /* 0x0000000000827805 */ /* 0x000fe2000001ff00 */
[C---:B------:R-:W-:Y:S01]  /*4670*/  LEA R8, R39.reuse, R15, 0x2 ;  /* 0x0000000f27087211 */ /* 0x040fe200078e10ff */
[----:B------:R-:W-:Y:S01]  /*4680*/  CS2R R140, SRZ ;  /* 0x00000000008c7805 */ /* 0x000fe2000001ff00 */
[----:B------:R-:W-:Y:S01]  /*4690*/  CS2R R142, SRZ ;  /* 0x00000000008e7805 */ /* 0x000fe2000001ff00 */
[----:B------:R-:W-:Y:S01]  /*46a0*/  CS2R R192, SRZ ;  /* 0x0000000000c07805 */ /* 0x000fe2000001ff00 */
[----:B0-----:R-:W-:Y:S01]  /*46b0*/  LEA R22, P0, R20, R37, 0x1 ;  /* 0x0000002514167211 */ /* 0x001fe200078008ff */
[----:B------:R-:W-:-:S03]  /*46c0*/  IMAD R9, R39, 0x4, R8 ;  /* 0x0000000427097824 */ /* 0x000fc600078e0208 */
[----:B------:R-:W-:Y:S01]  /*46d0*/  LEA.HI.X.SX32 R23, R20, R31, 0x1, P0 ;  /* 0x0000001f14177211 */ /* 0x000fe200000f0eff */
[----:B-1----:R-:W-:-:S04]  /*46e0*/  CS2R R24, SRZ ;  /* 0x0000000000187805 */ /* 0x002fc8000001ff00 */
[----:B------:R0:W-:Y:S04]  /*46f0*/  STL.64 [R1+0x148], R22 ;  /* 0x0001481601007387 */ /* 0x0001e80000100a00 */
[----:B------:R1:W-:Y:S04]  /*4700*/  STL.64 [R1+0x140], R18 ;  /* 0x0001401201007387 */ /* 0x0003e80000100a00 */
[----:B------:R2:W-:Y:S01]  /*4710*/  STL.64 [R1+0x138], R16 ;  /* 0x0001381001007387 */ /* 0x0005e20000100a00 */
[-C--:B0-----:R-:W-:Y:S02]  /*4720*/  LEA R22, P0, R0, R37.reuse, 0x1 ;  /* 0x0000002500167211 */ /* 0x081fe400078008ff */
[----:B-1----:R-:W-:-:S02]  /*4730*/  LEA R18, P1, R21, R37, 0x1 ;  /* 0x0000002515127211 */ /* 0x002fc400078208ff */
[----:B------:R-:W-:Y:S02]  /*4740*/  LEA.HI.X.SX32 R23, R0, R31, 0x1, P0 ;  /* 0x0000001f00177211 */ /* 0x000fe400000f0eff */
[----:B--2---:R-:W-:Y:S02]  /*4750*/  LEA R16, P2, R5, R37, 0x1 ;  /* 0x0000002505107211 */ /* 0x004fe400078408ff */
[-C--:B------:R-:W-:Y:S01]  /*4760*/  LEA.HI.X.SX32 R19, R21, R31.reuse, 0x1, P1 ;  /* 0x0000001f15137211 */ /* 0x080fe200008f0eff */
[----:B------:R0:W-:Y:S01]  /*4770*/  STL.64 [R1+0x130], R22 ;  /* 0x0001301601007387 */ /* 0x0001e20000100a00 */
[----:B------:R-:W-:Y:S02]  /*4780*/  LEA.HI.X.SX32 R17, R5, R31, 0x1, P2 ;  /* 0x0000001f05117211 */ /* 0x000fe400010f0eff */
[----:B------:R-:W-:Y:S01]  /*4790*/  LEA R20, P0, R10, R37, 0x1 ;  /* 0x000000250a147211 */ /* 0x000fe200078008ff */
[----:B------:R1:W-:Y:S01]  /*47a0*/  STL.64 [R1+0x128], R18 ;  /* 0x0001281201007387 */ /* 0x0003e20000100a00 */
[----:B------:R-:W-:-:S02]  /*47b0*/  LEA R0, R39, R9, 0x2 ;  /* 0x0000000927007211 */ /* 0x000fc400078e10ff */
[----:B------:R-:W-:Y:S01]  /*47c0*/  LEA.HI.X.SX32 R21, R10, R31, 0x1, P0 ;  /* 0x0000001f0a157211 */ /* 0x000fe200000f0eff */
[----:B------:R2:W-:Y:S02]  /*47d0*/  STL.64 [R1+0x120], R16 ;  /* 0x0001201001007387 */ /* 0x0005e40000100a00 */
[C---:B------:R-:W-:Y:S02]  /*47e0*/  IMAD R5, R39.reuse, 0x4, R0 ;  /* 0x0000000427057824 */ /* 0x040fe400078e0200 */
[----:B------:R3:W-:Y:S01]  /*47f0*/  STL.64 [R1+0x118], R20 ;  /* 0x0001181401007387 */ /* 0x0007e20000100a00 */
[----:B0-----:R-:W-:Y:S02]  /*4800*/  CS2R R22, SRZ ;  /* 0x0000000000167805 */ /* 0x001fe4000001ff00 */
[----:B------:R-:W-:Y:S02]  /*4810*/  LEA R10, R39, R5, 0x2 ;  /* 0x00000005270a7211 */ /* 0x000fe400078e10ff */
[----:B-1----:R-:W-:-:S02]  /*4820*/  LEA R18, P1, R11, R37, 0x1 ;  /* 0x000000250b127211 */ /* 0x002fc400078208ff */
[C---:B--2---:R-:W-:Y:S02]  /*4830*/  LEA R16, P2, R12.reuse, R37, 0x1 ;  /* 0x000000250c107211 */ /* 0x044fe400078408ff */
[-C--:B------:R-:W-:Y:S01]  /*4840*/  LEA.HI.X.SX32 R19, R11, R31.reuse, 0x1, P1 ;  /* 0x0000001f0b137211 */ /* 0x080fe200008f0eff */
[----:B------:R-:W-:Y:S01]  /*4850*/  IMAD R11, R39, 0x4, R10 ;  /* 0x00000004270b7824 */ /* 0x000fe200078e020a */
[----:B------:R-:W-:Y:S02]  /*4860*/  LEA.HI.X.SX32 R17, R12, R31, 0x1, P2 ;  /* 0x0000001f0c117211 */ /* 0x000fe400010f0eff */
[C---:B---3--:R-:W-:Y:S01]  /*4870*/  LEA R20, P0, R13.reuse, R37, 0x1 ;  /* 0x000000250d147211 */ /* 0x048fe200078008ff */
[----:B------:R0:W-:Y:S03]  /*4880*/  STL.64 [R1+0x110], R18 ;  /* 0x0001101201007387 */ /* 0x0001e60000100a00 */
[----:B------:R-:W-:Y:S01]  /*4890*/  LEA.HI.X.SX32 R21, R13, R31, 0x1, P0 ;  /* 0x0000001f0d157211 */ /* 0x000fe200000f0eff */
[----:B------:R1:W-:Y:S04]  /*48a0*/  STL.64 [R1+0x108], R16 ;  /* 0x0001081001007387 */ /* 0x0003e80000100a00 */
[----:B------:R2:W-:Y:S01]  /*48b0*/  STL.64 [R1+0x100], R20 ;  /* 0x0001001401007387 */ /* 0x0005e20000100a00 */
[----:B0-----:R-:W-:-:S02]  /*48c0*/  LEA R18, P1, R14, R37, 0x1 ;  /* 0x000000250e127211 */ /* 0x001fc400078208ff */
[----:B-1----:R-:W-:Y:S02]  /*48d0*/  LEA R16, P2, R4, R37, 0x1 ;  /* 0x0000002504107211 */ /* 0x002fe400078408ff */
[-C--:B------:R-:W-:Y:S02]  /*48e0*/  LEA.HI.X.SX32 R19, R14, R31.reuse, 0x1, P1 ;  /* 0x0000001f0e137211 */ /* 0x080fe400008f0eff */
[----:B------:R-:W-:Y:S02]  /*48f0*/  LEA.HI.X.SX32 R17, R4, R31, 0x1, P2 ;  /* 0x0000001f04117211 */ /* 0x000fe400010f0eff */
[----:B--2---:R-:W-:Y:S01]  /*4900*/  LEA R20, P0, R15, R37, 0x1 ;  /* 0x000000250f147211 */ /* 0x004fe200078008ff */
[----:B------:R0:W-:Y:S01]  /*4910*/  STL.64 [R1+0xf8], R18 ;  /* 0x0000f81201007387 */ /* 0x0001e20000100a00 */
[----:B------:R-:W-:Y:S02]  /*4920*/  LEA R4, R39, R11, 0x2 ;  /* 0x0000000b27047211 */ /* 0x000fe400078e10ff */
[----:B------:R-:W-:Y:S01]  /*4930*/  LEA.HI.X.SX32 R21, R15, R31, 0x1, P0 ;  /* 0x0000001f0f157211 */ /* 0x000fe200000f0eff */
[----:B------:R1:W-:Y:S02]  /*4940*/  STL.64 [R1+0xf0], R16 ;  /* 0x0000f01001007387 */ /* 0x0003e40000100a00 */
[----:B------:R-:W-:-:S02]  /*4950*/  IMAD R12, R39, 0x4, R4 ;  /* 0x00000004270c7824 */ /* 0x000fc400078e0204 */
[----:B------:R2:W-:Y:S01]  /*4960*/  STL.64 [R1+0xe8], R20 ;  /* 0x0000e81401007387 */ /* 0x0005e20000100a00 */
[CC--:B0-----:R-:W-:Y:S02]  /*4970*/  LEA R18, P1, R8.reuse, R37.reuse, 0x1 ;  /* 0x0000002508127211 */ /* 0x0c1fe400078208ff */
[C---:B-1----:R-:W-:Y:S02]  /*4980*/  LEA R16, P2, R9.reuse, R37, 0x1 ;  /* 0x0000002509107211 */ /* 0x042fe400078408ff */
[-C--:B------:R-:W-:Y:S02]  /*4990*/  LEA.HI.X.SX32 R19, R8, R31.reuse, 0x1, P1 ;  /* 0x0000001f08137211 */ /* 0x080fe400008f0eff */
[----:B------:R-:W-:Y:S01]  /*49a0*/  LEA.HI.X.SX32 R17, R9, R31, 0x1, P2 ;  /* 0x0000001f09117211 */ /* 0x000fe200010f0eff */
[----:B--2---:R-:W-:Y:S01]  /*49b0*/  CS2R R20, SRZ ;  /* 0x0000000000147805 */ /* 0x004fe2000001ff00 */
[----:B------:R-:W-:Y:S01]  /*49c0*/  LEA R8, R39, R12, 0x2 ;  /* 0x0000000c27087211 */ /* 0x000fe200078e10ff */
[----:B------:R0:W-:Y:S01]  /*49d0*/  STL.64 [R1+0xe0], R18 ;  /* 0x0000e01201007387 */ /* 0x0001e20000100a00 */
[----:B------:R-:W-:-:S03]  /*49e0*/  LEA R14, P2, R10, R37, 0x1 ;  /* 0x000000250a0e7211 */ /* 0x000fc600078408ff */
[----:B------:R1:W-:Y:S01]  /*49f0*/  STL.64 [R1+0xd8], R16 ;  /* 0x0000d81001007387 */ /* 0x0003e20000100a00 */
[----:B------:R-:W-:Y:S01]  /*4a00*/  IMAD R9, R39, 0x4, R8 ;  /* 0x0000000427097824 */ /* 0x000fe200078e0208 */
[----:B------:R-:W-:Y:S02]  /*4a10*/  LEA.HI.X.SX32 R15, R10, R31, 0x1, P2 ;  /* 0x0000001f0a0f7211 */ /* 0x000fe400010f0eff */
[CC--:B0-----:R-:W-:Y:S02]  /*4a20*/  LEA R18, P0, R0.reuse, R37.reuse, 0x1 ;  /* 0x0000002500127211 */ /* 0x0c1fe400078008ff */
[C---:B-1----:R-:W-:Y:S02]  /*4a30*/  LEA R16, P1, R5.reuse, R37, 0x1 ;  /* 0x0000002505107211 */ /* 0x042fe400078208ff */
[-C--:B------:R-:W-:Y:S02]  /*4a40*/  LEA.HI.X.SX32 R19, R0, R31.reuse, 0x1, P0 ;  /* 0x0000001f00137211 */ /* 0x080fe400000f0eff */
[----:B------:R-:W-:-:S02]  /*4a50*/  LEA.HI.X.SX32 R17, R5, R31, 0x1, P1 ;  /* 0x0000001f05117211 */ /* 0x000fc400008f0eff */
[C---:B------:R-:W-:Y:S01]  /*4a60*/  LEA R0, R39.reuse, R9, 0x2 ;  /* 0x0000000927007211 */ /* 0x040fe200078e10ff */
[----:B------:R0:W-:Y:S04]  /*4a70*/  STL.64 [R1+0xd0], R18 ;  /* 0x0000d01201007387 */ /* 0x0001e80000100a00 */
[----:B------:R1:W-:Y:S01]  /*4a80*/  STL.64 [R1+0xc8], R16 ;  /* 0x0000c81001007387 */ /* 0x0003e20000100a00 */
[----:B------:R-:W-:-:S03]  /*4a90*/  IMAD R5, R39, 0x4, R0 ;  /* 0x0000000427057824 */ /* 0x000fc600078e0200 */
[----:B------:R2:W-:Y:S01]  /*4aa0*/  STL.64 [R1+0xc0], R14 ;  /* 0x0000c00e01007387 */ /* 0x0005e20000100a00 */
[CC--:B0-----:R-:W-:Y:S02]  /*4ab0*/  LEA R18, P0, R11.reuse, R37.reuse, 0x1 ;  /* 0x000000250b127211 */ /* 0x0c1fe400078008ff */
[----:B-1----:R-:W-:Y:S02]  /*4ac0*/  LEA R16, P1, R4, R37, 0x1 ;  /* 0x0000002504107211 */ /* 0x002fe400078208ff */
[----:B------:R-:W-:Y:S02]  /*4ad0*/  LEA.HI.X.SX32 R19, R11, R31, 0x1, P0 ;  /* 0x0000001f0b137211 */ /* 0x000fe400000f0eff */
[----:B--2---:R-:W-:Y:S02]  /*4ae0*/  LEA R14, P2, R12, R37, 0x1 ;  /* 0x000000250c0e7211 */ /* 0x004fe400078408ff */
[-C--:B------:R-:W-:Y:S01]  /*4af0*/  LEA.HI.X.SX32 R17, R4, R31.reuse, 0x1, P1 ;  /* 0x0000001f04117211 */ /* 0x080fe200008f0eff */
[----:B------:R0:W-:Y:S01]  /*4b00*/  STL.64 [R1+0xb8], R18 ;  /* 0x0000b81201007387 */ /* 0x0001e20000100a00 */
[----:B------:R-:W-:-:S02]  /*4b10*/  LEA.HI.X.SX32 R15, R12, R31, 0x1, P2 ;  /* 0x0000001f0c0f7211 */ /* 0x000fc400010f0eff */
[C---:B------:R-:W-:Y:S01]  /*4b20*/  LEA R4, R39.reuse, R5, 0x2 ;  /* 0x0000000527047211 */ /* 0x040fe200078e10ff */
[----:B------:R1:W-:Y:S04]  /*4b30*/  STL.64 [R1+0xb0], R16 ;  /* 0x0000b01001007387 */ /* 0x0003e80000100a00 */
[----:B------:R2:W-:Y:S01]  /*4b40*/  STL.64 [R1+0xa8], R14 ;  /* 0x0000a80e01007387 */ /* 0x0005e20000100a00 */
[----:B------:R-:W-:Y:S01]  /*4b50*/  IMAD R10, R39, 0x4, R4 ;  /* 0x00000004270a7824 */ /* 0x000fe200078e0204 */
[CC--:B0-----:R-:W-:Y:S02]  /*4b60*/  LEA R18, P0, R8.reuse, R37.reuse, 0x1 ;  /* 0x0000002508127211 */ /* 0x0c1fe400078008ff */
[----:B-1----:R-:W-:Y:S02]  /*4b70*/  LEA R16, P1, R9, R37, 0x1 ;  /* 0x0000002509107211 */ /* 0x002fe400078208ff */
[----:B------:R-:W-:-:S02]  /*4b80*/  LEA.HI.X.SX32 R19, R8, R31, 0x1, P0 ;  /* 0x0000001f08137211 */ /* 0x000fc400000f0eff */
[C---:B--2---:R-:W-:Y:S02]  /*4b90*/  LEA R14, P2, R0.reuse, R37, 0x1 ;  /* 0x00000025000e7211 */ /* 0x044fe400078408ff */
[-C--:B------:R-:W-:Y:S01]  /*4ba0*/  LEA.HI.X.SX32 R17, R9, R31.reuse, 0x1, P1 ;  /* 0x0000001f09117211 */ /* 0x080fe200008f0eff */
[----:B------:R0:W-:Y:S01]  /*4bb0*/  STL.64 [R1+0xa0], R18 ;  /* 0x0000a01201007387 */ /* 0x0001e20000100a00 */
[----:B------:R-:W-:Y:S02]  /*4bc0*/  LEA.HI.X.SX32 R15, R0, R31, 0x1, P2 ;  /* 0x0000001f000f7211 */ /* 0x000fe400010f0eff */
[----:B------:R-:W-:Y:S01]  /*4bd0*/  LEA R0, R39, R10, 0x2 ;  /* 0x0000000a27007211 */ /* 0x000fe200078e10ff */
[----:B------:R1:W-:Y:S01]  /*4be0*/  STL.64 [R1+0x98], R16 ;  /* 0x0000981001007387 */ /* 0x0003e20000100a00 */
[-C--:B------:R-:W-:Y:S01]  /*4bf0*/  LEA R12, P2, R10, R37.reuse, 0x1 ;  /* 0x000000250a0c7211 */ /* 0x080fe200078408ff */
[----:B------:R-:W-:Y:S01]  /*4c00*/  CS2R R38, SRZ ;  /* 0x0000000000267805 */ /* 0x000fe2000001ff00 */
[----:B------:R-:W-:Y:S01]  /*4c10*/  LEA R8, P3, R0, R37, 0x1 ;  /* 0x0000002500087211 */ /* 0x000fe200078608ff */
[----:B------:R2:W-:Y:S01]  /*4c20*/  STL.64 [R1+0x90], R14 ;  /* 0x0000900e01007387 */ /* 0x0005e20000100a00 */
[-C--:B------:R-:W-:Y:S01]  /*4c30*/  LEA.HI.X.SX32 R13, R10, R31.reuse, 0x1, P2 ;  /* 0x0000001f0a0d7211 */ /* 0x080fe200010f0eff */
[----:B------:R-:W-:Y:S01]  /*4c40*/  IMAD.MOV.U32 R10, RZ, RZ, -0x800000 ;  /* 0xff800000ff0a7424 */ /* 0x000fe200078e00ff */
[----:B------:R-:W-:Y:S01]  /*4c50*/  LEA.HI.X.SX32 R9, R0, R31, 0x1, P3 ;  /* 0x0000001f00097211 */ /* 0x000fe200018f0eff */
[----:B------:R-:W-:Y:S01]  /*4c60*/  IMAD.MOV.U32 R0, RZ, RZ, 0x3f800000 ;  /* 0x3f800000ff007424 */ /* 0x000fe200078e00ff */
[-C--:B------:R-:W-:Y:S01]  /*4c70*/  IADD3 R236, P3, R135, R6.reuse, RZ ;  /* 0x0000000687ec7210 */ /* 0x080fe20007f7e0ff */
[----:B0-----:R-:W-:Y:S01]  /*4c80*/  CS2R R18, SRZ ;  /* 0x0000000000127805 */ /* 0x001fe2000001ff00 */
[----:B------:R-:W-:-:S02]  /*4c90*/  IADD3 R230, P2, R138, R6, RZ ;  /* 0x000000068ae67210 */ /* 0x000fc40007f5e0ff */
[C---:B-1----:R-:W-:Y:S02]  /*4ca0*/  LEA R16, P0, R5.reuse, R37, 0x1 ;  /* 0x0000002505107211 */ /* 0x042fe400078008ff */
[----:B------:R-:W-:Y:S02]  /*4cb0*/  LEA.HI.X.SX32 R237, R144, R7, 0x1, P3 ;  /* 0x0000000790ed7211 */ /* 0x000fe400018f0eff */
[C---:B--2---:R-:W-:Y:S02]  /*4cc0*/  LEA R14, P1, R4.reuse, R37, 0x1 ;  /* 0x00000025040e7211 */ /* 0x044fe400078208ff */
[-C--:B------:R-:W-:Y:S01]  /*4cd0*/  LEA.HI.X.SX32 R17, R5, R31.reuse, 0x1, P0 ;  /* 0x0000001f05117211 */ /* 0x080fe200000f0eff */
[----:B------:R-:W-:Y:S01]  /*4ce0*/  CS2R R36, SRZ ;  /* 0x0000000000247805 */ /* 0x000fe2000001ff00 */
[----:B------:R-:W-:Y:S01]  /*4cf0*/  LEA.HI.X.SX32 R15, R4, R31, 0x1, P1 ;  /* 0x0000001f040f7211 */ /* 0x000fe200008f0eff */
[----:B------:R-:W-:Y:S01]  /*4d00*/  IMAD.MOV.U32 R4, RZ, RZ, RZ ;  /* 0x000000ffff047224 */ /* 0x000fe200078e00ff */
[C---:B------:R-:W-:Y:S01]  /*4d10*/  LOP3.LUT P0, RZ, R226.reuse, 0x7, RZ, 0xc0, !PT ;  /* 0x00000007e2ff7812 */ /* 0x040fe2000780c0ff */
[----:B------:R0:W-:Y:S01]  /*4d20*/  STL.64 [R1+0x88], R16 ;  /* 0x0000881001007387 */ /* 0x0001e20000100a00 */
[C---:B------:R-:W-:Y:S01]  /*4d30*/  LOP3.LUT P1, RZ, R226.reuse, 0x3, RZ, 0xc0, !PT ;  /* 0x00000003e2ff7812 */ /* 0x040fe2000782c0ff */
[----:B------:R-:W-:Y:S01]  /*4d40*/  CS2R R30, SRZ ;  /* 0x00000000001e7805 */ /* 0x000fe2000001ff00 */
[----:B------:R-:W-:Y:S01]  /*4d50*/  LOP3.LUT R5, R226, 0xc0, RZ, 0xc0, !PT ;  /* 0x000000c0e2057812 */ /* 0x000fe200078ec0ff */
[----:B------:R1:W-:Y:S01]  /*4d60*/  STL.64 [R1+0x80], R14 ;  /* 0x0000800e01007387 */ /* 0x0003e20000100a00 */
[----:B------:R-:W-:-:S02]  /*4d70*/  IADD3 R226, P5, R137, R6, RZ ;  /* 0x0000000689e27210 */ /* 0x000fc40007fbe0ff */
[-C--:B------:R-:W-:Y:S01]  /*4d80*/  IADD3 R138, P3, R139, R6.reuse, RZ ;  /* 0x000000068b8a7210 */ /* 0x080fe20007f7e0ff */
[----:B------:R2:W-:Y:S01]  /*4d90*/  STL.64 [R1+0x78], R12 ;  /* 0x0000780c01007387 */ /* 0x0005e20000100a00 */
[-C--:B------:R-:W-:Y:S02]  /*4da0*/  LEA.HI.X.SX32 R227, R147, R7.reuse, 0x1, P5 ;  /* 0x0000000793e37211 */ /* 0x080fe400028f0eff */
[-C--:B------:R-:W-:Y:S01]  /*4db0*/  LEA.HI.X.SX32 R137, R98, R7.reuse, 0x1, P4 ;  /* 0x0000000762897211 */ /* 0x080fe200020f0eff */
[----:B------:R3:W-:Y:S01]  /*4dc0*/  STL.64 [R1+0x70], R8 ;  /* 0x0000700801007387 */ /* 0x0007e20000100a00 */
[----:B------:R-:W-:Y:S01]  /*4dd0*/  IADD3 R144, P4, R100, R6, RZ ;  /* 0x0000000664907210 */ /* 0x000fe20007f9e0ff */
[----:B0-----:R-:W-:Y:S01]  /*4de0*/  CS2R R16, SRZ ;  /* 0x0000000000107805 */ /* 0x001fe2000001ff00 */
[-C--:B------:R-:W-:Y:S01]  /*4df0*/  LEA.HI.X.SX32 R139, R164, R7.reuse, 0x1, P3 ;  /* 0x00000007a48b7211 */ /* 0x080fe200018f0eff */
[----:B------:R0:W-:Y:S01]  /*4e00*/  STL [R1+0x68], R0 ;  /* 0x0000680001007387 */ /* 0x0001e20000100800 */
[-C--:B------:R-:W-:Y:S01]  /*4e10*/  LEA.HI.X.SX32 R231, R99, R7.reuse, 0x1, P2 ;  /* 0x0000000763e77211 */ /* 0x080fe200010f0eff */
[----:B-1----:R-:W-:Y:S01]  /*4e20*/  CS2R R14, SRZ ;  /* 0x00000000000e7805 */ /* 0x002fe2000001ff00 */
[----:B------:R-:W-:Y:S01]  /*4e30*/  LEA.HI.X.SX32 R145, R165, R7, 0x1, P4 ;  /* 0x00000007a5917211 */ /* 0x000fe200020f0eff */
[----:B--2---:R-:W-:Y:S01]  /*4e40*/  CS2R R12, SRZ ;  /* 0x00000000000c7805 */ /* 0x004fe2000001ff00 */
[----:B------:R-:W-:Y:S01]  /*4e50*/  SHF.R.U32.HI R5, RZ, 0x2, R5 ;  /* 0x00000002ff057819 */ /* 0x000fe20000011605 */
[----:B------:R-:W-:Y:S01]  /*4e60*/  CS2R R164, SRZ ;  /* 0x0000000000a47805 */ /* 0x000fe2000001ff00 */
[----:B---3--:R-:W-:-:S02]  /*4e70*/  MOV R8, 0xff800000 ;  /* 0xff80000000087802 */ /* 0x008fc40000000f00 */
[----:B------:R-:W-:Y:S02]  /*4e80*/  MOV R9, 0xff800000 ;  /* 0xff80000000097802 */ /* 0x000fe40000000f00 */
[----:B------:R-:W-:Y:S01]  /*4e90*/  LOP3.LUT R5, R198, R5, RZ, 0x3c, !PT ;  /* 0x00000005c6057212 */ /* 0x000fe200078e3cff */
[----:B------:R-:W-:Y:S01]  /*4ea0*/  STL [R1], R8 ;  /* 0x0000000801007387 */ /* 0x000fe20000100800 */
[----:B0-----:R-:W-:-:S03]  /*4eb0*/  MOV R0, RZ ;  /* 0x000000ff00007202 */ /* 0x001fc60000000f00 */
[----:B------:R-:W-:Y:S04]  /*4ec0*/  STL [R1+0x4], R10 ;  /* 0x0000040a01007387 */ /* 0x000fe80000100800 */
[----:B------:R-:W-:Y:S04]  /*4ed0*/  STL [R1+0x8], R9 ;  /* 0x0000080901007387 */ /* 0x000fe80000100800 */
[----:B------:R-:W-:Y:S04]  /*4ee0*/  STL [R1+0xc], R8 ;  /* 0x00000c0801007387 */ /* 0x000fe80000100800 */
[----:B------:R-:W-:Y:S04]  /*4ef0*/  STL [R1+0x10], R10 ;  /* 0x0000100a01007387 */ /* 0x000fe80000100800 */
[----:B------:R-:W-:Y:S04]  /*4f00*/  STL [R1+0x14], R9 ;  /* 0x0000140901007387 */ /* 0x000fe80000100800 */
[----:B------:R-:W-:Y:S04]  /*4f10*/  STL [R1+0x18], R8 ;  /* 0x0000180801007387 */ /* 0x000fe80000100800 */
[----:B------:R0:W-:Y:S04]  /*4f20*/  STL [R1+0x1c], R10 ;  /* 0x00001c0a01007387 */ /* 0x0001e80000100800 */
[----:B------:R1:W-:Y:S04]  /*4f30*/  STL [R1+0x20], R9 ;  /* 0x0000200901007387 */ /* 0x0003e80000100800 */
[----:B------:R-:W-:Y:S01]  /*4f40*/  STL [R1+0x28], RZ ;  /* 0x000028ff01007387 */ /* 0x000fe20000100800 */
[----:B0-----:R-:W-:-:S03]  /*4f50*/  IMAD.MOV.U32 R10, RZ, RZ, 0x3f800000 ;  /* 0x3f800000ff0a7424 */ /* 0x001fc600078e00ff */
[----:B------:R0:W-:Y:S01]  /*4f60*/  STL [R1+0x24], R8 ;  /* 0x0000240801007387 */ /* 0x0001e20000100800 */
[----:B-1----:R-:W-:-:S03]  /*4f70*/  MOV R9, 0x3f800000 ;  /* 0x3f80000000097802 */ /* 0x002fc60000000f00 */
[----:B------:R-:W-:Y:S04]  /*4f80*/  STL [R1+0x64], R10 ;  /* 0x0000640a01007387 */ /* 0x000fe80000100800 */
[----:B------:R-:W-:Y:S01]  /*4f90*/  STL [R1+0x60], R9 ;  /* 0x0000600901007387 */ /* 0x000fe20000100800 */
[----:B0-----:R-:W-:-:S05]  /*4fa0*/  IMAD.MOV.U32 R8, RZ, RZ, 0x3f800000 ;  /* 0x3f800000ff087424 */ /* 0x001fca00078e00ff */
[----:B------:R-:W-:Y:S04]  /*4fb0*/  STL [R1+0x5c], R8 ;  /* 0x00005c0801007387 */ /* 0x000fe80000100800 */
        /* <DEDUP_REMOVED lines=9> */
[----:B------:R0:W-:Y:S04]  /*5050*/  STL [R1+0x34], R10 ;  /* 0x0000340a01007387 */ /* 0x0001e80000100800 */
[----:B------:R-:W-:Y:S04]  /*5060*/  STL [R1+0x30], R9 ;  /* 0x0000300901007387 */ /* 0x000fe80000100800 */
[----:B------:R1:W-:Y:S01]  /*5070*/  STL [R1+0x2c], R8 ;  /* 0x00002c0801007387 */ /* 0x0003e20000100800 */
[----:B0-----:R-:W-:-:S03]  /*5080*/  CS2R R10, SRZ ;  /* 0x00000000000a7805 */ /* 0x001fc6000001ff00 */
[----:B------:R0:W-:Y:S04]  /*5090*/  STL.64 [R1+0x3e0], R232 ;  /* 0x0003e0e801007387 */ /* 0x0001e80000100a00 */
[----:B------:R-:W-:Y:S01]  /*50a0*/  STL.64 [R1+0x360], R236 ;  /* 0x000360ec01007387 */ /* 0x000fe20000100a00 */
[----:B-1----:R-:W-:-:S03]  /*50b0*/  CS2R R8, SRZ ;  /* 0x0000000000087805 */ /* 0x002fc6000001ff00 */
[----:B------:R1:W-:Y:S01]  /*50c0*/  STL.64 [R1+0x350], R226 ;  /* 0x000350e201007387 */ /* 0x0003e20000100a00 */
[----:B0-----:R-:W-:-:S03]  /*50d0*/  IADD3 R232, P6, R98, R6, RZ ;  /* 0x0000000662e87210 */ /* 0x001fc60007fde0ff */
[----:B------:R-:W-:Y:S01]  /*50e0*/  STL.64 [R1+0x358], R234 ;  /* 0x000358ea01007387 */ /* 0x000fe20000100a00 */
[----:B------:R-:W-:Y:S02]  /*50f0*/  LEA.HI.X.SX32 R233, R161, R7, 0x1, P6 ;  /* 0x00000007a1e97211 */ /* 0x000fe400030f0eff */
[----:B-1----:R-:W-:-:S03]  /*5100*/  IADD3 R226, P5, R146, R6, RZ ;  /* 0x0000000692e27210 */ /* 0x002fc60007fbe0ff */
[----:B------:R-:W-:Y:S01]  /*5110*/  STL.64 [R1+0x420], R232 ;  /* 0x000420e801007387 */ /* 0x000fe20000100a00 */
[-C--:B------:R-:W-:Y:S02]  /*5120*/  IADD3 R146, P6, R160, R6.reuse, RZ ;  /* 0x00000006a0927210 */ /* 0x080fe40007fde0ff */
[-C--:B------:R-:W-:Y:S01]  /*5130*/  LEA.HI.X.SX32 R227, R100, R7.reuse, 0x1, P5 ;  /* 0x0000000764e37211 */ /* 0x080fe200028f0eff */
[----:B------:R0:W-:Y:S01]  /*5140*/  STL.64 [R1+0x3d8], R136 ;  /* 0x0003d88801007387 */ /* 0x0001e20000100a00 */
[-C--:B------:R-:W-:Y:S02]  /*5150*/  LEA.HI.X.SX32 R147, R166, R7.reuse, 0x1, P6 ;  /* 0x00000007a6937211 */ /* 0x080fe400030f0eff */
[-C--:B------:R-:W-:Y:S01]  /*5160*/  IADD3 R98, P5, R102, R6.reuse, RZ ;  /* 0x0000000666627210 */ /* 0x080fe20007fbe0ff */
[----:B------:R1:W-:Y:S03]  /*5170*/  STL.64 [R1+0x340], R138 ;  /* 0x0003408a01007387 */ /* 0x0003e60000100a00 */
[----:B------:R-:W-:Y:S01]  /*5180*/  LEA.HI.X.SX32 R99, R101, R7, 0x1, P5 ;  /* 0x0000000765637211 */ /* 0x000fe200028f0eff */
[----:B------:R-:W-:Y:S04]  /*5190*/  STL.64 [R1+0x348], R230 ;  /* 0x000348e601007387 */ /* 0x000fe80000100a00 */
[----:B------:R2:W-:Y:S01]  /*51a0*/  STL.64 [R1+0x3d0], R144 ;  /* 0x0003d09001007387 */ /* 0x0005e20000100a00 */
[----:B0-----:R-:W-:-:S03]  /*51b0*/  IADD3 R136, P2, R162, R6, RZ ;  /* 0x00000006a2887210 */ /* 0x001fc60007f5e0ff */
[----:B------:R0:W-:Y:S01]  /*51c0*/  STL.64 [R1+0x330], R146 ;  /* 0x0003309201007387 */ /* 0x0001e20000100a00 */
[-C--:B-1----:R-:W-:Y:S02]  /*51d0*/  IADD3 R138, P3, R163, R6.reuse, RZ ;  /* 0x00000006a38a7210 */ /* 0x082fe40007f7e0ff */
[-C--:B------:R-:W-:Y:S01]  /*51e0*/  LEA.HI.X.SX32 R137, R103, R7.reuse, 0x1, P2 ;  /* 0x0000000767897211 */ /* 0x080fe200010f0eff */
[----:B------:R-:W-:Y:S01]  /*51f0*/  STL.64 [R1+0x338], R226 ;  /* 0x000338e201007387 */ /* 0x000fe20000100a00 */
[-C--:B------:R-:W-:Y:S02]  /*5200*/  LEA.HI.X.SX32 R139, R172, R7.reuse, 0x1, P3 ;  /* 0x00000007ac8b7211 */ /* 0x080fe400018f0eff */
[-C--:B--2---:R-:W-:Y:S02]  /*5210*/  IADD3 R144, P4, R101, R6.reuse, RZ ;  /* 0x0000000665907210 */ /* 0x084fe40007f9e0ff */
[----:B0-----:R-:W-:Y:S02]  /*5220*/  IADD3 R146, P6, R103, R6, RZ ;  /* 0x0000000667927210 */ /* 0x001fe40007fde0ff */
[----:B------:R-:W-:-:S02]  /*5230*/  LEA.HI.X.SX32 R145, R168, R7, 0x1, P4 ;  /* 0x00000007a8917211 */ /* 0x000fc400020f0eff */
[-C--:B------:R-:W-:Y:S02]  /*5240*/  LEA.HI.X.SX32 R147, R102, R7.reuse, 0x1, P6 ;  /* 0x0000000766937211 */ /* 0x080fe400030f0eff */
[-C--:B------:R-:W-:Y:S01]  /*5250*/  IADD3 R100, P6, R104, R6.reuse, RZ ;  /* 0x0000000668647210 */ /* 0x080fe20007fde0ff */
[----:B------:R0:W-:Y:S03]  /*5260*/  STL.64 [R1+0x440], R144 ;  /* 0x0004409001007387 */ /* 0x0001e60000100a00 */
[----:B------:R-:W-:Y:S01]  /*5270*/  LEA.HI.X.SX32 R101, R173, R7, 0x1, P6 ;  /* 0x00000007ad657211 */ /* 0x000fe200030f0eff */
[----:B------:R1:W-:Y:S04]  /*5280*/  STL.64 [R1+0x418], R98 ;  /* 0x0004186201007387 */ /* 0x0003e80000100a00 */
[----:B------:R2:W-:Y:S01]  /*5290*/  STL.64 [R1+0x328], R136 ;  /* 0x0003288801007387 */ /* 0x0005e20000100a00 */
[----:B0-----:R-:W-:-:S03]  /*52a0*/  IADD3 R144, P4, R167, R6, RZ ;  /* 0x00000006a7907210 */ /* 0x001fc60007f9e0ff */
[----:B------:R-:W-:Y:S01]  /*52b0*/  STL.64 [R1+0x3c8], R146 ;  /* 0x0003c89201007387 */ /* 0x000fe20000100a00 */
[----:B------:R-:W-:Y:S01]  /*52c0*/  CS2R R166, SRZ ;  /* 0x0000000000a67805 */ /* 0x000fe2000001ff00 */
[-C--:B-1----:R-:W-:Y:S02]  /*52d0*/  IADD3 R98, P5, R169, R6.reuse, RZ ;  /* 0x00000006a9627210 */ /* 0x082fe40007fbe0ff */
[----:B------:R0:W-:Y:S01]  /*52e0*/  STL.64 [R1+0x320], R138 ;  /* 0x0003208a01007387 */ /* 0x0001e20000100a00 */
[-C--:B------:R-:W-:Y:S02]  /*52f0*/  LEA.HI.X.SX32 R145, R104, R7.reuse, 0x1, P4 ;  /* 0x0000000768917211 */ /* 0x080fe400020f0eff */
[----:B------:R-:W-:Y:S01]  /*5300*/  IADD3 R102, P4, R106, R6, RZ ;  /* 0x000000066a667210 */ /* 0x000fe20007f9e0ff */
[----:B------:R1:W-:Y:S01]  /*5310*/  STL.64 [R1+0x3c0], R100 ;  /* 0x0003c06401007387 */ /* 0x0003e20000100a00 */
[-C--:B------:R-:W-:Y:S02]  /*5320*/  LEA.HI.X.SX32 R99, R175, R7.reuse, 0x1, P5 ;  /* 0x00000007af637211 */ /* 0x080fe400028f0eff */
[----:B------:R-:W-:-:S02]  /*5330*/  LEA.HI.X.SX32 R103, R105, R7, 0x1, P4 ;  /* 0x0000000769677211 */ /* 0x000fc400020f0eff */
[-C--:B--2---:R-:W-:Y:S01]  /*5340*/  IADD3 R136, P2, R170, R6.reuse, RZ ;  /* 0x00000006aa887210 */ /* 0x084fe20007f5e0ff */
[----:B------:R2:W-:Y:S01]  /*5350*/  STL.64 [R1+0x310], R98 ;  /* 0x0003106201007387 */ /* 0x0005e20000100a00 */
[----:B0-----:R-:W-:-:S03]  /*5360*/  IADD3 R138, P3, R171, R6, RZ ;  /* 0x00000006ab8a7210 */ /* 0x001fc60007f7e0ff */
[----:B------:R-:W-:Y:S01]  /*5370*/  STL.64 [R1+0x318], R144 ;  /* 0x0003189001007387 */ /* 0x000fe20000100a00 */
[-C--:B------:R-:W-:Y:S02]  /*5380*/  LEA.HI.X.SX32 R137, R106, R7.reuse, 0x1, P2 ;  /* 0x000000076a897211 */ /* 0x080fe400010f0eff */
[-C--:B-1----:R-:W-:Y:S02]  /*5390*/  IADD3 R100, P6, R105, R6.reuse, RZ ;  /* 0x0000000669647210 */ /* 0x082fe40007fde0ff */
[-C--:B------:R-:W-:Y:S02]  /*53a0*/  LEA.HI.X.SX32 R139, R180, R7.reuse, 0x1, P3 ;  /* 0x00000007b48b7211 */ /* 0x080fe400018f0eff */
[-C--:B------:R-:W-:Y:S02]  /*53b0*/  LEA.HI.X.SX32 R101, R177, R7.reuse, 0x1, P6 ;  /* 0x00000007b1657211 */ /* 0x080fe400030f0eff */
[-C--:B--2---:R-:W-:Y:S02]  /*53c0*/  IADD3 R98, P5, R174, R6.reuse, RZ ;  /* 0x00000006ae627210 */ /* 0x084fe40007fbe0ff */
[----:B------:R-:W-:Y:S01]  /*53d0*/  IADD3 R104, P3, R179, R6, RZ ;  /* 0x00000006b3687210 */ /* 0x000fe20007f7e0ff */
[----:B------:R0:W-:Y:S01]  /*53e0*/  STL.64 [R1+0x410], R100 ;  /* 0x0004106401007387 */ /* 0x0001e20000100a00 */
[----:B------:R-:W-:-:S02]  /*53f0*/  LEA.HI.X.SX32 R99, R107, R7, 0x1, P5 ;  /* 0x000000076b637211 */ /* 0x000fc400028f0eff */
[-C--:B------:R-:W-:Y:S01]  /*5400*/  LEA.HI.X.SX32 R105, R188, R7.reuse, 0x1, P3 ;  /* 0x00000007bc697211 */ /* 0x080fe200018f0eff */
[----:B------:R1:W-:Y:S04]  /*5410*/  STL.64 [R1+0x3b8], R102 ;  /* 0x0003b86601007387 */ /* 0x0003e80000100a00 */
[----:B------:R2:W-:Y:S01]  /*5420*/  STL.64 [R1+0x308], R136 ;  /* 0x0003088801007387 */ /* 0x0005e20000100a00 */
[-C--:B0-----:R-:W-:Y:S02]  /*5430*/  IADD3 R100, P6, R176, R6.reuse, RZ ;  /* 0x00000006b0647210 */ /* 0x081fe40007fde0ff */
[----:B-1----:R-:W-:Y:S02]  /*5440*/  IADD3 R102, P4, R107, R6, RZ ;  /* 0x000000066b667210 */ /* 0x002fe40007f9e0ff */
[----:B------:R-:W-:-:S02]  /*5450*/  LEA.HI.X.SX32 R101, R182, R7, 0x1, P6 ;  /* 0x00000007b6657211 */ /* 0x000fc400030f0eff */
[----:B------:R-:W-:Y:S02]  /*5460*/  LEA.HI.X.SX32 R103, R181, R7, 0x1, P4 ;  /* 0x00000007b5677211 */ /* 0x000fe400020f0eff */
[----:B--2---:R-:W-:-:S03]  /*5470*/  IADD3 R136, P2, R178, R6, RZ ;  /* 0x00000006b2887210 */ /* 0x004fc60007f5e0ff */
[----:B------:R0:W-:Y:S01]  /*5480*/  STL.64 [R1+0x3b0], R102 ;  /* 0x0003b06601007387 */ /* 0x0001e20000100a00 */
[-C--:B------:R-:W-:Y:S02]  /*5490*/  LEA.HI.X.SX32 R137, R114, R7.reuse, 0x1, P2 ;  /* 0x0000000772897211 */ /* 0x080fe400010f0eff */
[-C--:B------:R-:W-:Y:S01]  /*54a0*/  IADD3 R106, P2, R186, R6.reuse, RZ ;  /* 0x00000006ba6a7210 */ /* 0x080fe20007f5e0ff */
[----:B------:R-:W-:Y:S03]  /*54b0*/  STL.64 [R1+0x300], R138 ;  /* 0x0003008a01007387 */ /* 0x000fe60000100a00 */
[----:B------:R-:W-:Y:S01]  /*54c0*/  LEA.HI.X.SX32 R107, R117, R7, 0x1, P2 ;  /* 0x00000007756b7211 */ /* 0x000fe200010f0eff */
[----:B------:R1:W-:Y:S01]  /*54d0*/  STL.64 [R1+0x2f8], R98 ;  /* 0x0002f86201007387 */ /* 0x0003e20000100a00 */
[----:B0-----:R-:W-:-:S03]  /*54e0*/  IADD3 R102, P4, R111, R6, RZ ;  /* 0x000000066f667210 */ /* 0x001fc60007f9e0ff */
[----:B------:R0:W-:Y:S01]  /*54f0*/  STL.64 [R1+0x2f0], R100 ;  /* 0x0002f06401007387 */ /* 0x0001e20000100a00 */
[----:B------:R-:W-:Y:S02]  /*5500*/  LEA.HI.X.SX32 R103, R183, R7, 0x1, P4 ;  /* 0x00000007b7677211 */ /* 0x000fe400020f0eff */
[----:B-1----:R-:W-:-:S03]  /*5510*/  IADD3 R98, P5, R112, R6, RZ ;  /* 0x0000000670627210 */ /* 0x002fc60007fbe0ff */
[----:B------:R1:W-:Y:S01]  /*5520*/  STL.64 [R1+0x450], R102 ;  /* 0x0004506601007387 */ /* 0x0003e20000100a00 */
[----:B------:R-:W-:Y:S02]  /*5530*/  LEA.HI.X.SX32 R99, R111, R7, 0x1, P5 ;  /* 0x000000076f637211 */ /* 0x000fe400028f0eff */
        /* <DEDUP_REMOVED lines=8> */
[----:B------:R-:W-:-:S03]  /*55c0*/  LEA.HI.X.SX32 R99, R115, R7, 0x1, P5 ;  /* 0x0000000773637211 */ /* 0x000fc600028f0eff */
[----:B------:R2:W-:Y:S01]  /*55d0*/  STL.64 [R1+0x2e0], R104 ;  /* 0x0002e06801007387 */ /* 0x0005e20000100a00 */
[-C--:B-1----:R-:W-:Y:S02]  /*55e0*/  IADD3 R100, P6, R185, R6.reuse, RZ ;  /* 0x00000006b9647210 */ /* 0x082fe40007fde0ff */
[----:B------:R-:W-:Y:S01]  /*55f0*/  CS2R R184, SRZ ;  /* 0x0000000000b87805 */ /* 0x000fe2000001ff00 */
[----:B------:R-:W-:Y:S01]  /*5600*/  STL.64 [R1+0x2e8], R136 ;  /* 0x0002e88801007387 */ /* 0x000fe20000100a00 */
[----:B------:R-:W-:Y:S02]  /*5610*/  LEA.HI.X.SX32 R101, R191, R7, 0x1, P6 ;  /* 0x00000007bf657211 */ /* 0x000fe400030f0eff */
[----:B0-----:R-:W-:-:S04]  /*5620*/  IADD3 R102, P4, R115, R6, RZ ;  /* 0x0000000673667210 */ /* 0x001fc80007f9e0ff */
[-C--:B------:R-:W-:Y:S02]  /*5630*/  LEA.HI.X.SX32 R103, R189, R7.reuse, 0x1, P4 ;  /* 0x00000007bd677211 */ /* 0x080fe400020f0eff */
[----:B--2---:R-:W-:Y:S01]  /*5640*/  IADD3 R104, P3, R187, R6, RZ ;  /* 0x00000006bb687210 */ /* 0x004fe20007f7e0ff */
[----:B------:R-:W-:Y:S01]  /*5650*/  CS2R R188, SRZ ;  /* 0x0000000000bc7805 */ /* 0x000fe2000001ff00 */
[----:B------:R-:W-:Y:S01]  /*5660*/  CS2R R186, SRZ ;  /* 0x0000000000ba7805 */ /* 0x000fe2000001ff00 */
[----:B------:R0:W-:Y:S01]  /*5670*/  STL.64 [R1+0x3a0], R102 ;  /* 0x0003a06601007387 */ /* 0x0001e20000100a00 */
[----:B------:R-:W-:-:S03]  /*5680*/  LEA.HI.X.SX32 R105, R202, R7, 0x1, P3 ;  /* 0x00000007ca697211 */ /* 0x000fc600018f0eff */
[----:B------:R1:W-:Y:S04]  /*5690*/  STL.64 [R1+0x2d8], R98 ;  /* 0x0002d86201007387 */ /* 0x0003e80000100a00 */
[----:B------:R2:W-:Y:S01]  /*56a0*/  STL.64 [R1+0x2d0], R100 ;  /* 0x0002d06401007387 */ /* 0x0005e20000100a00 */
[CC--:B0-----:R-:W-:Y:S02]  /*56b0*/  IADD3 R102, P4, R116.reuse, R6.reuse, RZ ;  /* 0x0000000674667210 */ /* 0x0c1fe40007f9e0ff */
[----:B-1----:R-:W-:Y:S02]  /*56c0*/  IADD3 R98, P5, R117, R6, RZ ;  /* 0x0000000675627210 */ /* 0x002fe40007fbe0ff */
[-C--:B------:R-:W-:Y:S02]  /*56d0*/  LEA.HI.X.SX32 R103, R199, R7.reuse, 0x1, P4 ;  /* 0x00000007c7677211 */ /* 0x080fe400020f0eff */
[----:B------:R-:W-:-:S02]  /*56e0*/  LEA.HI.X.SX32 R99, R116, R7, 0x1, P5 ;  /* 0x0000000774637211 */ /* 0x000fc400028f0eff */
[-C--:B--2---:R-:W-:Y:S01]  /*56f0*/  IADD3 R100, P6, R190, R6.reuse, RZ ;  /* 0x00000006be647210 */ /* 0x084fe20007fde0ff */
[----:B------:R0:W-:Y:S01]  /*5700*/  STL.64 [R1+0x400], R102 ;  /* 0x0004006601007387 */ /* 0x0001e20000100a00 */
[----:B------:R-:W-:Y:S02]  /*5710*/  CS2R R190, SRZ ;  /* 0x0000000000be7805 */ /* 0x000fe4000001ff00 */
[----:B------:R-:W-:Y:S01]  /*5720*/  LEA.HI.X.SX32 R101, R118, R7, 0x1, P6 ;  /* 0x0000000776657211 */ /* 0x000fe200030f0eff */
[----:B------:R1:W-:Y:S04]  /*5730*/  STL.64 [R1+0x398], R98 ;  /* 0x0003986201007387 */ /* 0x0003e80000100a00 */
[----:B------:R2:W-:Y:S01]  /*5740*/  STL.64 [R1+0x2c8], R106 ;  /* 0x0002c86a01007387 */ /* 0x0005e20000100a00 */
[----:B0-----:R-:W-:-:S03]  /*5750*/  IADD3 R102, P4, R195, R6, RZ ;  /* 0x00000006c3667210 */ /* 0x001fc60007f9e0ff */
[----:B------:R0:W-:Y:S01]  /*5760*/  STL.64 [R1+0x2c0], R104 ;  /* 0x0002c06801007387 */ /* 0x0001e20000100a00 */
[----:B------:R-:W-:Y:S01]  /*5770*/  CS2R R194, SRZ ;  /* 0x0000000000c27805 */ /* 0x000fe2000001ff00 */
[-C--:B-1----:R-:W-:Y:S02]  /*5780*/  IADD3 R98, P5, R118, R6.reuse, RZ ;  /* 0x0000000676627210 */ /* 0x082fe40007fbe0ff */
[-C--:B------:R-:W-:Y:S02]  /*5790*/  LEA.HI.X.SX32 R103, R204, R7.reuse, 0x1, P4 ;  /* 0x00000007cc677211 */ /* 0x080fe400020f0eff */
[----:B------:R-:W-:Y:S02]  /*57a0*/  LEA.HI.X.SX32 R99, R203, R7, 0x1, P5 ;  /* 0x00000007cb637211 */ /* 0x000fe400028f0eff */
[----:B--2---:R-:W-:-:S03]  /*57b0*/  IADD3 R106, P2, R200, R6, RZ ;  /* 0x00000006c86a7210 */ /* 0x004fc60007f5e0ff */
[----:B------:R1:W-:Y:S01]  /*57c0*/  STL.64 [R1+0x390], R98 ;  /* 0x0003906201007387 */ /* 0x0003e20000100a00 */
[----:B0-----:R-:W-:Y:S02]  /*57d0*/  IADD3 R104, P3, R201, R6, RZ ;  /* 0x00000006c9687210 */ /* 0x001fe40007f7e0ff */
[-C--:B------:R-:W-:Y:S01]  /*57e0*/  LEA.HI.X.SX32 R107, R121, R7.reuse, 0x1, P2 ;  /* 0x00000007796b7211 */ /* 0x080fe200010f0eff */
[----:B------:R0:W-:Y:S01]  /*57f0*/  STL.64 [R1+0x2b8], R100 ;  /* 0x0002b86401007387 */ /* 0x0001e20000100a00 */
[----:B------:R-:W-:-:S03]  /*5800*/  LEA.HI.X.SX32 R105, R210, R7, 0x1, P3 ;  /* 0x00000007d2697211 */ /* 0x000fc600018f0eff */
[----:B------:R2:W-:Y:S01]  /*5810*/  STL.64 [R1+0x2b0], R102 ;  /* 0x0002b06601007387 */ /* 0x0005e20000100a00 */
[-C--:B-1----:R-:W-:Y:S02]  /*5820*/  IADD3 R98, P5, R119, R6.reuse, RZ ;  /* 0x0000000677627210 */ /* 0x082fe40007fbe0ff */
[-C--:B0-----:R-:W-:Y:S02]  /*5830*/  IADD3 R100, P6, R120, R6.reuse, RZ ;  /* 0x0000000678647210 */ /* 0x081fe40007fde0ff */
[-C--:B------:R-:W-:Y:S02]  /*5840*/  LEA.HI.X.SX32 R99, R206, R7.reuse, 0x1, P5 ;  /* 0x00000007ce637211 */ /* 0x080fe400028f0eff */
[----:B--2---:R-:W-:Y:S02]  /*5850*/  IADD3 R102, P4, R121, R6, RZ ;  /* 0x0000000679667210 */ /* 0x004fe40007f9e0ff */
[-C--:B------:R-:W-:Y:S01]  /*5860*/  LEA.HI.X.SX32 R101, R119, R7.reuse, 0x1, P6 ;  /* 0x0000000777657211 */ /* 0x080fe200030f0eff */
[----:B------:R0:W-:Y:S01]  /*5870*/  STL.64 [R1+0x430], R98 ;  /* 0x0004306201007387 */ /* 0x0001e20000100a00 */
[----:B------:R-:W-:-:S03]  /*5880*/  LEA.HI.X.SX32 R103, R120, R7, 0x1, P4 ;  /* 0x0000000778677211 */ /* 0x000fc600020f0eff */
[----:B------:R1:W-:Y:S04]  /*5890*/  STL.64 [R1+0x3f8], R100 ;  /* 0x0003f86401007387 */ /* 0x0003e80000100a00 */
[----:B------:R2:W-:Y:S01]  /*58a0*/  STL.64 [R1+0x388], R102 ;  /* 0x0003886601007387 */ /* 0x0005e20000100a00 */
[----:B0-----:R-:W-:-:S03]  /*58b0*/  IADD3 R98, P5, R205, R6, RZ ;  /* 0x00000006cd627210 */ /* 0x001fc60007fbe0ff */
[----:B------:R0:W-:Y:S01]  /*58c0*/  STL.64 [R1+0x2a8], R106 ;  /* 0x0002a86a01007387 */ /* 0x0001e20000100a00 */
[----:B------:R-:W-:-:S03]  /*58d0*/  LEA.HI.X.SX32 R99, R122, R7, 0x1, P5 ;  /* 0x000000077a637211 */ /* 0x000fc600028f0eff */
[----:B------:R3:W-:Y:S01]  /*58e0*/  STL.64 [R1+0x2a0], R104 ;  /* 0x0002a06801007387 */ /* 0x0007e20000100a00 */
[-C--:B-1----:R-:W-:Y:S02]  /*58f0*/  IADD3 R100, P6, R207, R6.reuse, RZ ;  /* 0x00000006cf647210 */ /* 0x082fe40007fde0ff */
[-C--:B--2---:R-:W-:Y:S02]  /*5900*/  IADD3 R102, P4, R122, R6.reuse, RZ ;  /* 0x000000067a667210 */ /* 0x084fe40007f9e0ff */
[-C--:B------:R-:W-:Y:S02]  /*5910*/  LEA.HI.X.SX32 R101, R213, R7.reuse, 0x1, P6 ;  /* 0x00000007d5657211 */ /* 0x080fe400030f0eff */
[----:B------:R-:W-:Y:S02]  /*5920*/  LEA.HI.X.SX32 R103, R211, R7, 0x1, P4 ;  /* 0x00000007d3677211 */ /* 0x000fe400020f0eff */
[----:B0-----:R-:W-:-:S03]  /*5930*/  IADD3 R106, P2, R208, R6, RZ ;  /* 0x00000006d06a7210 */ /* 0x001fc60007f5e0ff */
[----:B------:R0:W-:Y:S01]  /*5940*/  STL.64 [R1+0x380], R102 ;  /* 0x0003806601007387 */ /* 0x0001e20000100a00 */
[----:B---3--:R-:W-:Y:S02]  /*5950*/  IADD3 R104, P3, R209, R6, RZ ;  /* 0x00000006d1687210 */ /* 0x008fe40007f7e0ff */
[-C--:B------:R-:W-:Y:S01]  /*5960*/  LEA.HI.X.SX32 R107, R132, R7.reuse, 0x1, P2 ;  /* 0x00000007846b7211 */ /* 0x080fe200010f0eff */
[----:B------:R1:W-:Y:S01]  /*5970*/  STL.64 [R1+0x298], R98 ;  /* 0x0002986201007387 */ /* 0x0003e20000100a00 */
[----:B------:R-:W-:-:S03]  /*5980*/  LEA.HI.X.SX32 R105, R215, R7, 0x1, P3 ;  /* 0x00000007d7697211 */ /* 0x000fc600018f0eff */
[----:B------:R2:W-:Y:S01]  /*5990*/  STL.64 [R1+0x290], R100 ;  /* 0x0002906401007387 */ /* 0x0005e20000100a00 */
[CC--:B0-----:R-:W-:Y:S02]  /*59a0*/  IADD3 R102, P4, R123.reuse, R6.reuse, RZ ;  /* 0x000000067b667210 */ /* 0x0c1fe40007f9e0ff */
[-C--:B-1----:R-:W-:Y:S02]  /*59b0*/  IADD3 R98, P5, R132, R6.reuse, RZ ;  /* 0x0000000684627210 */ /* 0x082fe40007fbe0ff */
[-C--:B------:R-:W-:Y:S02]  /*59c0*/  LEA.HI.X.SX32 R103, R214, R7.reuse, 0x1, P4 ;  /* 0x00000007d6677211 */ /* 0x080fe400020f0eff */
[-C--:B------:R-:W-:Y:S02]  /*59d0*/  LEA.HI.X.SX32 R99, R123, R7.reuse, 0x1, P5 ;  /* 0x000000077b637211 */ /* 0x080fe400028f0eff */
[-C--:B--2---:R-:W-:Y:S01]  /*59e0*/  IADD3 R100, P6, R212, R6.reuse, RZ ;  /* 0x00000006d4647210 */ /* 0x084fe20007fde0ff */
[----:B------:R0:W-:Y:S03]  /*59f0*/  STL.64 [R1+0x3f0], R102 ;  /* 0x0003f06601007387 */ /* 0x0001e60000100a00 */
[C---:B------:R-:W-:Y:S01]  /*5a00*/  LEA.HI.X.SX32 R101, R133.reuse, R7, 0x1, P6 ;  /* 0x0000000785657211 */ /* 0x040fe200030f0eff */
[----:B------:R1:W-:Y:S04]  /*5a10*/  STL.64 [R1+0x378], R98 ;  /* 0x0003786201007387 */ /* 0x0003e80000100a00 */
[----:B------:R2:W-:Y:S01]  /*5a20*/  STL.64 [R1+0x288], R106 ;  /* 0x0002886a01007387 */ /* 0x0005e20000100a00 */
[----:B0-----:R-:W-:-:S03]  /*5a30*/  IADD3 R102, P4, R133, R6, RZ ;  /* 0x0000000685667210 */ /* 0x001fc60007f9e0ff */
[----:B------:R0:W-:Y:S01]  /*5a40*/  STL.64 [R1+0x280], R104 ;  /* 0x0002806801007387 */ /* 0x0001e20000100a00 */
[-C--:B-1----:R-:W-:Y:S02]  /*5a50*/  IADD3 R98, P5, R134, R6.reuse, RZ ;  /* 0x0000000686627210 */ /* 0x082fe40007fbe0ff */
[-C--:B------:R-:W-:Y:S02]  /*5a60*/  LEA.HI.X.SX32 R103, R217, R7.reuse, 0x1, P4 ;  /* 0x00000007d9677211 */ /* 0x080fe400020f0eff */
[C---:B------:R-:W-:Y:S02]  /*5a70*/  LEA.HI.X.SX32 R99, R96.reuse, R7, 0x1, P5 ;  /* 0x0000000760637211 */ /* 0x040fe400028f0eff */
[CC--:B--2---:R-:W-:Y:S01]  /*5a80*/  LEA R106, P2, R96.reuse, R6.reuse, 0x2 ;  /* 0x00000006606a7211 */ /* 0x0c4fe200078410ff */
[----:B------:R1:W-:Y:S01]  /*5a90*/  STL.64 [R1+0x370], R102 ;  /* 0x0003706601007387 */ /* 0x0003e20000100a00 */
[----:B0-----:R-:W-:-:S03]  /*5aa0*/  LEA R104, P3, R96, R6, 0x3 ;  /* 0x0000000660687211 */ /* 0x001fc600078618ff */
[----:B------:R0:W-:Y:S01]  /*5ab0*/  STL.64 [R1+0x278], R100 ;  /* 0x0002786401007387 */ /* 0x0001e20000100a00 */
[-C--:B------:R-:W-:Y:S02]  /*5ac0*/  LEA.HI.X.SX32 R107, R134, R7.reuse, 0x1, P2 ;  /* 0x00000007866b7211 */ /* 0x080fe400010f0eff */
[----:B------:R-:W-:Y:S01]  /*5ad0*/  LEA.HI.X.SX32 R105, R225, R7, 0x1, P3 ;  /* 0x00000007e1697211 */ /* 0x000fe200018f0eff */
[----:B------:R2:W-:Y:S01]  /*5ae0*/  STL.64 [R1+0x460], R98 ;  /* 0x0004606201007387 */ /* 0x0005e20000100a00 */
[----:B-1----:R-:W-:-:S03]  /*5af0*/  LEA R102, P4, R96, R6, 0x4 ;  /* 0x0000000660667211 */ /* 0x002fc600078820ff */
[----:B------:R-:W-:Y:S01]  /*5b00*/  STL.64 [R1+0x458], R106 ;  /* 0x0004586a01007387 */ /* 0x000fe20000100a00 */
[----:B0-----:R-:W-:-:S03]  /*5b10*/  LEA R100, P6, R96, R6, 0x5 ;  /* 0x0000000660647211 */ /* 0x001fc600078c28ff */
[----:B------:R-:W-:Y:S01]  /*5b20*/  STL.64 [R1+0x448], R104 ;  /* 0x0004486801007387 */ /* 0x000fe20000100a00 */
[-C--:B------:R-:W-:Y:S02]  /*5b30*/  LEA.HI.X.SX32 R103, R224, R7.reuse, 0x1, P4 ;  /* 0x00000007e0677211 */ /* 0x080fe400020f0eff */
[-C--:B--2---:R-:W-:Y:S02]  /*5b40*/  LEA R98, P5, R96, R6.reuse, 0x6 ;  /* 0x0000000660627211 */ /* 0x084fe400078a30ff */
[----:B------:R-:W-:Y:S01]  /*5b50*/  IADD3 R96, P2, R218, R6, RZ ;  /* 0x00000006da607210 */ /* 0x000fe20007f5e0ff */
[----:B------:R-:W-:Y:S01]  /*5b60*/  STL.64 [R1+0x428], R102 ;  /* 0x0004286601007387 */ /* 0x000fe20000100a00 */
[-C--:B------:R-:W-:Y:S02]  /*5b70*/  LEA.HI.X.SX32 R101, R223, R7.reuse, 0x1, P6 ;  /* 0x00000007df657211 */ /* 0x080fe400030f0eff */
[-C--:B------:R-:W-:Y:S02]  /*5b80*/  LEA.HI.X.SX32 R99, R222, R7.reuse, 0x1, P5 ;  /* 0x00000007de637211 */ /* 0x080fe400028f0eff */
[----:B------:R-:W-:Y:S01]  /*5b90*/  LEA.HI.X.SX32 R97, R219, R7, 0x1, P2 ;  /* 0x00000007db617211 */ /* 0x000fe200010f0eff */
[----:B------:R-:W-:Y:S04]  /*5ba0*/  STL.64 [R1+0x3e8], R100 ;  /* 0x0003e86401007387 */ /* 0x000fe80000100a00 */
[----:B------:R0:W-:Y:S04]  /*5bb0*/  STL.64 [R1+0x368], R98 ;  /* 0x0003686201007387 */ /* 0x0001e80000100a00 */
[----:B------:R1:W-:Y:S01]  /*5bc0*/  STL.64 [R1+0x270], R96 ;  /* 0x0002706001007387 */ /* 0x0003e20000100a00 */
[----:B0-----:R-:W-:-:S02]  /*5bd0*/  LOP3.LUT R98, R198, 0x20, RZ, 0x3c, !PT ;  /* 0x00000020c6627812 */ /* 0x001fc400078e3cff */
[C---:B------:R-:W-:Y:S02]  /*5be0*/  LOP3.LUT R98, R198.reuse, 0x50, RZ, 0x3c, !PT ;  /* 0x00000050c6627812 */ /* 0x040fe400078e3cff */
[C---:B-1----:R-:W-:Y:S02]  /*5bf0*/  LOP3.LUT R96, R198.reuse, 0x10, RZ, 0x3c, !PT ;  /* 0x00000010c6607812 */ /* 0x042fe400078e3cff */
[C---:B------:R-:W-:Y:S02]  /*5c00*/  LOP3.LUT R97, R198.reuse, 0x30, RZ, 0x3c, !PT ;  /* 0x00000030c6617812 */ /* 0x040fe400078e3cff */
[C---:B------:R-:W-:Y:S02]  /*5c10*/  LOP3.LUT R96, R198.reuse, 0x40, RZ, 0x3c, !PT ;  /* 0x00000040c6607812 */ /* 0x040fe400078e3cff */
[C---:B------:R-:W-:Y:S02]  /*5c20*/  LOP3.LUT R97, R198.reuse, 0x60, RZ, 0x3c, !PT ;  /* 0x00000060c6617812 */ /* 0x040fe400078e3cff */
[----:B------:R-:W-:-:S02]  /*5c30*/  LOP3.LUT R96, R198, 0x70, RZ, 0x3c, !PT ;  /* 0x00000070c6607812 */ /* 0x000fc400078e3cff */
[----:B------:R-:W-:Y:S02]  /*5c40*/  LOP3.LUT R98, R5, 0x40, RZ, 0x3c, !PT ;  /* 0x0000004005627812 */ /* 0x000fe400078e3cff */
[C---:B------:R-:W-:Y:S02]  /*5c50*/  LOP3.LUT R97, R3.reuse, 0x20, RZ, 0x3c, !PT ;  /* 0x0000002003617812 */ /* 0x040fe400078e3cff */
[C---:B------:R-:W-:Y:S02]  /*5c60*/  LOP3.LUT R96, R3.reuse, 0x40, RZ, 0x3c, !PT ;  /* 0x0000004003607812 */ /* 0x040fe400078e3cff */
[----:B------:R-:W-:Y:S02]  /*5c70*/  LOP3.LUT R98, R3, 0x60, RZ, 0x3c, !PT ;  /* 0x0000006003627812 */ /* 0x000fe400078e3cff */
[C---:B------:R-:W-:Y:S02]  /*5c80*/  LOP3.LUT R97, R197.reuse, 0x20, RZ, 0x3c, !PT ;  /* 0x00000020c5617812 */ /* 0x040fe400078e3cff */
[----:B------:R-:W-:-:S02]  /*5c90*/  LOP3.LUT R96, R197, 0x40, RZ, 0x3c, !PT ;  /* 0x00000040c5607812 */ /* 0x000fc400078e3cff */
[----:B------:R-:W-:Y:S02]  /*5ca0*/  LOP3.LUT R98, R197, 0x60, RZ, 0x3c, !PT ;  /* 0x00000060c5627812 */ /* 0x000fe400078e3cff */
[----:B------:R-:W-:Y:S02]  /*5cb0*/  LOP3.LUT R97, R220, 0x40, RZ, 0x3c, !PT ;  /* 0x00000040dc617812 */ /* 0x000fe400078e3cff */
[----:B------:R-:W-:Y:S02]  /*5cc0*/  LOP3.LUT R96, R221, 0x40, RZ, 0x3c, !PT ;  /* 0x00000040dd607812 */ /* 0x000fe400078e3cff */
.L_x_1:
[----:B------:R-:W2:Y:S04]  /*5cd0*/  LDL.64 R114, [R1+0x448] ;  /* 0x0004480001727983 */ /* 0x000ea80000100a00 */
[----:B------:R-:W3:Y:S04]  /*5ce0*/  LDL.64 R106, [R1+0x460] ;  /* 0x00046000016a7983 */ /* 0x000ee80000100a00 */
[----:B------:R-:W4:Y:S04]  /*5cf0*/  LDL.64 R104, [R1+0x458] ;  /* 0x0004580001687983 */ /* 0x000f280000100a00 */
[----:B------:R-:W5:Y:S04]  /*5d00*/  LDL.64 R98, [R1+0x450] ;  /* 0x0004500001627983 */ /* 0x000f680000100a00 */
[----:B------:R-:W3:Y:S04]  /*5d10*/  LDL.64 R112, [R1+0x440] ;  /* 0x0004400001707983 */ /* 0x000ee80000100a00 */
[----:B------:R-:W3:Y:S04]  /*5d20*/  LDL.64 R102, [R1+0x438] ;  /* 0x0004380001667983 */ /* 0x000ee80000100a00 */
[----:B------:R-:W3:Y:S04]  /*5d30*/  LDL.64 R100, [R1+0x430] ;  /* 0x0004300001647983 */ /* 0x000ee80000100a00 */
[----:B------:R-:W3:Y:S04]  /*5d40*/  LDL.64 R118, [R1+0x428] ;  /* 0x0004280001767983 */ /* 0x000ee80000100a00 */
[----:B------:R-:W3:Y:S04]  /*5d50*/  LDL.64 R174, [R1+0x420] ;  /* 0x0004200001ae7983 */ /* 0x000ee80000100a00 */
[----:B------:R-:W3:Y:S04]  /*5d60*/  LDL.64 R132, [R1+0x418] ;  /* 0x0004180001847983 */ /* 0x000ee80000100a00 */
[----:B------:R-:W3:Y:S04]  /*5d70*/  LDL.64 R120, [R1+0x410] ;  /* 0x0004100001787983 */ /* 0x000ee80000100a00 */
[----:B------:R-:W3:Y:S04]  /*5d80*/  LDL.64 R116, [R1+0x408] ;  /* 0x0004080001747983 */ /* 0x000ee80000100a00 */
        /* <DEDUP_REMOVED lines=11> */
[----:B------:R-:W3:Y:S04]  /*5e40*/  LDL.64 R146, [R1+0x3f0] ;  /* 0x0003f00001927983 */ /* 0x000ee80000100a00 */
[----:B------:R-:W3:Y:S04]  /*5e50*/  LDL.64 R144, [R1+0x3e8] ;  /* 0x0003e80001907983 */ /* 0x000ee80000100a00 */
[----:B------:R-:W3:Y:S04]  /*5e60*/  LDL.64 R160, [R1+0x400] ;  /* 0x0004000001a07983 */ /* 0x000ee80000100a00 */
[----:B------:R-:W3:Y:S04]  /*5e70*/  LDL.64 R162, [R1+0x3c8] ;  /* 0x0003c80001a27983 */ /* 0x000ee80000100a00 */
[----:B------:R-:W3:Y:S04]  /*5e80*/  LDL.64 R172, [R1+0x3e0] ;  /* 0x0003e00001ac7983 */ /* 0x000ee80000100a00 */
[----:B------:R-:W3:Y:S04]  /*5e90*/  LDL.64 R136, [R1+0x3f8] ;  /* 0x0003f80001887983 */ /* 0x000ee80000100a00 */
[----:B------:R-:W3:Y:S04]  /*5ea0*/  LDL.64 R170, [R1+0x3d8] ;  /* 0x0003d80001aa7983 */ /* 0x000ee80000100a00 */
[----:B0-----:R-:W3:Y:S04]  /*5eb0*/  LDL.64 R166, [R1+0x3b8] ;  /* 0x0003b80001a67983 */ /* 0x001ee80000100a00 */
[----:B------:R-:W3:Y:S04]  /*5ec0*/  LDL.64 R164, [R1+0x3b0] ;  /* 0x0003b00001a47983 */ /* 0x000ee80000100a00 */
[----:B------:R-:W3:Y:S04]  /*5ed0*/  LDL.64 R168, [R1+0x3d0] ;  /* 0x0003d00001a87983 */ /* 0x000ee80000100a00 */
[----:B------:R-:W3:Y:S04]  /*5ee0*/  LDL.64 R138, [R1+0x3c0] ;  /* 0x0003c000018a7983 */ /* 0x000ee80000100a00 */
[----:B------:R-:W3:Y:S04]  /*5ef0*/  LDL.64 R178, [R1+0x388] ;  /* 0x0003880001b27983 */ /* 0x000ee80000100a00 */
[----:B------:R-:W3:Y:S04]  /*5f00*/  LDL.64 R180, [R1+0x390] ;  /* 0x0003900001b47983 */ /* 0x000ee80000100a00 */
[----:B------:R-:W3:Y:S04]  /*5f10*/  LDL.64 R184, [R1+0x378] ;  /* 0x0003780001b87983 */ /* 0x000ee80000100a00 */
[----:B------:R-:W3:Y:S04]  /*5f20*/  LDL.64 R176, [R1+0x360] ;  /* 0x0003600001b07983 */ /* 0x000ee80000100a00 */
[----:B------:R-:W3:Y:S01]  /*5f30*/  LDL.64 R182, [R1+0x350] ;  /* 0x0003500001b67983 */ /* 0x000ee20000100a00 */
[----:B------:R-:W-:-:S03]  /*5f40*/  IMAD.WIDE R96, R4, 0x2, R6 ;  /* 0x0000000204607825 */ /* 0x000fc600078e0206 */
[----:B------:R-:W3:Y:S04]  /*5f50*/  LDL.64 R200, [R1+0x320] ;  /* 0x0003200001c87983 */ /* 0x000ee80000100a00 */
[----:B------:R-:W3:Y:S04]  /*5f60*/  LDL.64 R190, [R1+0x318] ;  /* 0x0003180001be7983 */ /* 0x000ee80000100a00 */
[----:B------:R0:W3:Y:S04]  /*5f70*/  LDG.E.U16 R96, [R96.64] ;  /* 0x0000000460607981 */ /* 0x0000e8000c1e1500 */
        /* <DEDUP_REMOVED lines=11> */
[----:B--2---:R-:W-:-:S05]  /*6030*/  IMAD.WIDE R114, R4, 0x2, R114 ;  /* 0x0000000204727825 */ /* 0x004fca00078e0272 */
[----:B------:R1:W2:Y:S01]  /*6040*/  LDG.E.U16 R135, [R114.64] ;  /* 0x0000000472877981 */ /* 0x0002a2000c1e1500 */
[----:B----4-:R-:W-:-:S04]  /*6050*/  IMAD.WIDE R122, R4, 0x2, R104 ;  /* 0x00000002047a7825 */ /* 0x010fc800078e0268 */
[C---:B-----5:R-:W-:Y:S02]  /*6060*/  IMAD.WIDE R98, R4.reuse, 0x2, R98 ;  /* 0x0000000204627825 */ /* 0x060fe400078e0262 */
[----:B------:R4:W5:Y:S02]  /*6070*/  LDG.E.U16 R122, [R122.64] ;  /* 0x000000047a7a7981 */ /* 0x000964000c1e1500 */
[C---:B---3--:R-:W-:Y:S02]  /*6080*/  IMAD.WIDE R112, R4.reuse, 0x2, R112 ;  /* 0x0000000204707825 */ /* 0x048fe400078e0270 */
[----:B------:R3:W2:Y:S02]  /*6090*/  LDG.E.U16 R105, [R98.64] ;  /* 0x0000000462697981 */ /* 0x0006a4000c1e1500 */
[----:B------:R-:W-:-:S04]  /*60a0*/  IMAD.WIDE R102, R4, 0x2, R102 ;  /* 0x0000000204667825 */ /* 0x000fc800078e0266 */
[----:B------:R-:W-:-:S04]  /*60b0*/  IMAD.WIDE R100, R4, 0x2, R100 ;  /* 0x0000000204647825 */ /* 0x000fc800078e0264 */
[C---:B-1----:R-:W-:Y:S02]  /*60c0*/  IMAD.WIDE R114, R4.reuse, 0x2, R174 ;  /* 0x0000000204727825 */ /* 0x042fe400078e02ae */
[----:B------:R-:W2:Y:S02]  /*60d0*/  LDL.64 R174, [R1+0x348] ;  /* 0x0003480001ae7983 */ /* 0x000ea40000100a00 */
[C---:B------:R-:W-:Y:S02]  /*60e0*/  IMAD.WIDE R132, R4.reuse, 0x2, R132 ;  /* 0x0000000204847825 */ /* 0x040fe400078e0284 */
[----:B------:R1:W2:Y:S02]  /*60f0*/  LDG.E.U16 R114, [R114.64] ;  /* 0x0000000472727981 */ /* 0x0002a4000c1e1500 */
[C---:B---3--:R-:W-:Y:S02]  /*6100*/  IMAD.WIDE R98, R4.reuse, 0x2, R118 ;  /* 0x0000000204627825 */ /* 0x048fe400078e0276 */
[----:B------:R3:W2:Y:S02]  /*6110*/  LDG.E.U16 R119, [R112.64] ;  /* 0x0000000470777981 */ /* 0x0006a4000c1e1500 */
[----:B------:R-:W-:-:S02]  /*6120*/  IMAD.WIDE R116, R4, 0x2, R116 ;  /* 0x0000000204747825 */ /* 0x000fc400078e0274 */
[----:B------:R0:W2:Y:S02]  /*6130*/  LDG.E.U16 R98, [R98.64] ;  /* 0x0000000462627981 */ /* 0x0000a4000c1e1500 */
[C---:B------:R-:W-:Y:S02]  /*6140*/  IMAD.WIDE R120, R4.reuse, 0x2, R120 ;  /* 0x0000000204787825 */ /* 0x040fe400078e0278 */
[----:B-1----:R1:W2:Y:S04]  /*6150*/  LDG.E.U16 R115, [R132.64] ;  /* 0x0000000484737981 */ /* 0x0022a8000c1e1500 */
[----:B---3--:R3:W2:Y:S04]  /*6160*/  LDG.E.U16 R113, [R102.64] ;  /* 0x0000000466717981 */ /* 0x0086a8000c1e1500 */
[----:B------:R0:W2:Y:S04]  /*6170*/  LDG.E.U16 R134, [R116.64] ;  /* 0x0000000474867981 */ /* 0x0000a8000c1e1500 */
[----:B------:R0:W2:Y:S04]  /*6180*/  LDG.E.U16 R104, [R120.64] ;  /* 0x0000000478687981 */ /* 0x0000a8000c1e1500 */
[----:B---3--:R3:W2:Y:S01]  /*6190*/  LDG.E.U16 R103, [R100.64] ;  /* 0x0000000464677981 */ /* 0x0086a2000c1e1500 */
[----:B-1----:R-:W-:-:S03]  /*61a0*/  IMAD.WIDE R132, R4, 0x2, R146 ;  /* 0x0000000204847825 */ /* 0x002fc600078e0292 */
[----:B------:R-:W2:Y:S01]  /*61b0*/  LDL.64 R146, [R1+0x3a0] ;  /* 0x0003a00001927983 */ /* 0x000ea20000100a00 */
[----:B0-----:R-:W-:-:S03]  /*61c0*/  IMAD.WIDE R116, R4, 0x2, R144 ;  /* 0x0000000204747825 */ /* 0x001fc600078e0290 */
[----:B------:R-:W2:Y:S01]  /*61d0*/  LDL.64 R144, [R1+0x398] ;  /* 0x0003980001907983 */ /* 0x000ea20000100a00 */
[----:B---3--:R-:W-:-:S03]  /*61e0*/  IMAD.WIDE R100, R4, 0x2, R160 ;  /* 0x0000000204647825 */ /* 0x008fc600078e02a0 */
[----:B------:R0:W3:Y:S04]  /*61f0*/  LDG.E.U16 R102, [R132.64] ;  /* 0x0000000484667981 */ /* 0x0000e8000c1e1500 */
[----:B------:R1:W3:Y:S01]  /*6200*/  LDG.E.U16 R118, [R100.64] ;  /* 0x0000000464767981 */ /* 0x0002e2000c1e1500 */
[----:B------:R-:W-:-:S03]  /*6210*/  IMAD.WIDE R120, R4, 0x2, R172 ;  /* 0x0000000204787825 */ /* 0x000fc600078e02ac */
[----:B------:R1:W3:Y:S01]  /*6220*/  LDG.E.U16 R99, [R116.64] ;  /* 0x0000000474637981 */ /* 0x0002e2000c1e1500 */
[----:B0-----:R-:W-:-:S03]  /*6230*/  IMAD.WIDE R132, R4, 0x2, R162 ;  /* 0x0000000204847825 */ /* 0x001fc600078e02a2 */
[----:B------:R-:W3:Y:S01]  /*6240*/  LDL.64 R162, [R1+0x380] ;  /* 0x0003800001a27983 */ /* 0x000ee20000100a00 */
[----:B------:R-:W-:-:S03]  /*6250*/  IMAD.WIDE R136, R4, 0x2, R136 ;  /* 0x0000000204887825 */ /* 0x000fc600078e0288 */
[----:B------:R0:W5:Y:S01]  /*6260*/  LDG.E.U16 R120, [R120.64] ;  /* 0x0000000478787981 */ /* 0x000162000c1e1500 */
[----:B-1----:R-:W-:-:S03]  /*6270*/  IMAD.WIDE R100, R4, 0x2, R170 ;  /* 0x0000000204647825 */ /* 0x002fc600078e02aa */
[----:B------:R1:W5:Y:S04]  /*6280*/  LDG.E.U16 R112, [R136.64] ;  /* 0x0000000488707981 */ /* 0x000368000c1e1500 */
[----:B------:R-:W5:Y:S04]  /*6290*/  LDL.64 R170, [R1+0x358] ;  /* 0x0003580001aa7983 */ /* 0x000f680000100a00 */
[----:B0-----:R0:W5:Y:S01]  /*62a0*/  LDG.E.U16 R121, [R100.64] ;  /* 0x0000000464797981 */ /* 0x001162000c1e1500 */
[----:B-1----:R-:W-:-:S03]  /*62b0*/  IMAD.WIDE R136, R4, 0x2, R166 ;  /* 0x0000000204887825 */ /* 0x002fc600078e02a6 */
[----:B------:R-:W5:Y:S01]  /*62c0*/  LDL.64 R166, [R1+0x340] ;  /* 0x0003400001a67983 */ /* 0x000f620000100a00 */
[----:B------:R-:W-:-:S03]  /*62d0*/  IMAD.WIDE R116, R4, 0x2, R168 ;  /* 0x0000000204747825 */ /* 0x000fc600078e02a8 */
[----:B------:R-:W5:Y:S01]  /*62e0*/  LDL.64 R168, [R1+0x368] ;  /* 0x0003680001a87983 */ /* 0x000f620000100a00 */
[----:B0-----:R-:W-:-:S03]  /*62f0*/  IMAD.WIDE R100, R4, 0x2, R164 ;  /* 0x0000000204647825 */ /* 0x001fc600078e02a4 */
[----:B------:R-:W5:Y:S01]  /*6300*/  LDL.64 R164, [R1+0x338] ;  /* 0x0003380001a47983 */ /* 0x000f620000100a00 */
[----:B------:R-:W-:-:S03]  /*6310*/  IMAD.WIDE R106, R4, 0x2, R106 ;  /* 0x00000002046a7825 */ /* 0x000fc600078e026a */
[----:B------:R-:W5:Y:S01]  /*6320*/  LDL.64 R160, [R1+0x3a8] ;  /* 0x0003a80001a07983 */ /* 0x000f620000100a00 */
[----:B------:R-:W-:-:S03]  /*6330*/  IMAD.WIDE R138, R4, 0x2, R138 ;  /* 0x00000002048a7825 */ /* 0x000fc600078e028a */
[----:B------:R0:W5:Y:S04]  /*6340*/  LDG.E.U16 R111, [R136.64] ;  /* 0x00000004886f7981 */ /* 0x000168000c1e1500 */
[----:B------:R-:W5:Y:S04]  /*6350*/  LDL.64 R172, [R1+0x328] ;  /* 0x0003280001ac7983 */ /* 0x000f680000100a00 */
[----:B------:R1:W5:Y:S01]  /*6360*/  LDG.E.U16 R106, [R106.64] ;  /* 0x000000046a6a7981 */ /* 0x000362000c1e1500 */
[----:B0-----:R-:W-:-:S03]  /*6370*/  IMAD.WIDE R136, R4, 0x2, R178 ;  /* 0x0000000204887825 */ /* 0x001fc600078e02b2 */
[----:B------:R0:W5:Y:S04]  /*6380*/  LDG.E.U16 R116, [R116.64] ;  /* 0x0000000474747981 */ /* 0x000168000c1e1500 */
[----:B------:R1:W5:Y:S04]  /*6390*/  LDG.E.U16 R133, [R132.64] ;  /* 0x0000000484857981 */ /* 0x000368000c1e1500 */
[----:B------:R-:W5:Y:S04]  /*63a0*/  LDL.64 R178, [R1+0x2e8] ;  /* 0x0002e80001b27983 */ /* 0x000f680000100a00 */
[----:B0-----:R0:W5:Y:S04]  /*63b0*/  LDG.E.U16 R117, [R138.64] ;  /* 0x000000048a757981 */ /* 0x001168000c1e1500 */
[----:B-1----:R1:W5:Y:S04]  /*63c0*/  LDG.E.U16 R132, [R136.64] ;  /* 0x0000000488847981 */ /* 0x002368000c1e1500 */
[----:B------:R2:W5:Y:S01]  /*63d0*/  LDG.E.U16 R101, [R100.64] ;  /* 0x0000000464657981 */ /* 0x000562000c1e1500 */
[----:B0-----:R-:W-:-:S03]  /*63e0*/  IMAD.WIDE R138, R4, 0x2, R180 ;  /* 0x00000002048a7825 */ /* 0x001fc600078e02b4 */
[----:B------:R-:W5:Y:S01]  /*63f0*/  LDL.64 R180, [R1+0x310] ;  /* 0x0003100001b47983 */ /* 0x000f620000100a00 */
[----:B-1----:R-:W-:-:S03]  /*6400*/  IMAD.WIDE R136, R4, 0x2, R176 ;  /* 0x0000000204887825 */ /* 0x002fc600078e02b0 */
[----:B------:R-:W5:Y:S04]  /*6410*/  LDL.64 R176, [R1+0x2a8] ;  /* 0x0002a80001b07983 */ /* 0x000f680000100a00 */
[----:B----4-:R0:W4:Y:S01]  /*6420*/  LDG.E.U16 R123, [R138.64] ;  /* 0x000000048a7b7981 */ /* 0x010122000c1e1500 */
[----:B--2---:R-:W-:-:S05]  /*6430*/  IMAD.WIDE R144, R4, 0x2, R144 ;  /* 0x0000000204907825 */ /* 0x004fca00078e0290 */
[----:B------:R1:W2:Y:S01]  /*6440*/  LDG.E.U16 R107, [R144.64] ;  /* 0x00000004906b7981 */ /* 0x0002a2000c1e1500 */
[----:B------:R-:W-:-:S05]  /*6450*/  IMAD.WIDE R146, R4, 0x2, R146 ;  /* 0x0000000204927825 */ /* 0x000fca00078e0292 */
[----:B------:R0:W2:Y:S01]  /*6460*/  LDG.E.U16 R97, [R146.64] ;  /* 0x0000000492617981 */ /* 0x0000a2000c1e1500 */
[----:B---3--:R-:W-:-:S04]  /*6470*/  IMAD.WIDE R162, R4, 0x2, R162 ;  /* 0x0000000204a27825 */ /* 0x008fc800078e02a2 */
[C---:B-1----:R-:W-:Y:S02]  /*6480*/  IMAD.WIDE R144, R4.reuse, 0x2, R184 ;  /* 0x0000000204907825 */ /* 0x042fe400078e02b8 */
[----:B------:R1:W3:Y:S04]  /*6490*/  LDG.E.U16 R162, [R162.64] ;  /* 0x00000004a2a27981 */ /* 0x0002e8000c1e1500 */
[----:B------:R-:W2:Y:S04]  /*64a0*/  LDL.64 R184, [R1+0x2a0] ;  /* 0x0002a00001b87983 */ /* 0x000ea80000100a00 */
[----:B-1----:R5:W3:Y:S02]  /*64b0*/  LDG.E.U16 R163, [R144.64] ;  /* 0x0000000490a37981 */ /* 0x002ae4000c1e1500 */
[----:B-----5:R-:W-:-:S02]  /*64c0*/  IMAD.WIDE R144, R4, 0x2, R166 ;  /* 0x0000000204907825 */ /* 0x020fc400078e02a6 */
[----:B------:R-:W5:Y:S02]  /*64d0*/  LDL.64 R166, [R1+0x308] ;  /* 0x0003080001a67983 */ /* 0x000f640000100a00 */
[C---:B0-----:R-:W-:Y:S02]  /*64e0*/  IMAD.WIDE R146, R4.reuse, 0x2, R164 ;  /* 0x0000000204927825 */ /* 0x041fe400078e02a4 */
[----:B------:R-:W3:Y:S02]  /*64f0*/  LDL.64 R164, [R1+0x2d8] ;  /* 0x0002d80001a47983 */ /* 0x000ee40000100a00 */
[----:B------:R-:W-:-:S06]  /*6500*/  IMAD.WIDE R168, R4, 0x2, R168 ;  /* 0x0000000204a87825 */ /* 0x000fcc00078e02a8 */
[----:B------:R0:W4:Y:S04]  /*6510*/  LDG.E.U16 R168, [R168.64] ;  /* 0x00000004a8a87981 */ /* 0x000128000c1e1500 */
[----:B0-----:R0:W4:Y:S02]  /*6520*/  LDG.E.U16 R169, [R136.64] ;  /* 0x0000000488a97981 */ /* 0x001124000c1e1500 */
[C---:B0-----:R-:W-:Y:S02]  /*6530*/  IMAD.WIDE R136, R4.reuse, 0x2, R182 ;  /* 0x0000000204887825 */ /* 0x041fe400078e02b6 */
[----:B------:R-:W4:Y:S02]  /*6540*/  LDL.64 R182, [R1+0x298] ;  /* 0x0002980001b67983 */ /* 0x000f240000100a00 */
[----:B------:R-:W-:-:S02]  /*6550*/  IMAD.WIDE R138, R4, 0x2, R170 ;  /* 0x00000002048a7825 */ /* 0x000fc400078e02aa */
[----:B------:R0:W4:Y:S02]  /*6560*/  LDG.E.U16 R171, [R136.64] ;  /* 0x0000000488ab7981 */ /* 0x000124000c1e1500 */
[C---:B------:R-:W-:Y:S02]  /*6570*/  IMAD.WIDE R160, R4.reuse, 0x2, R160 ;  /* 0x0000000204a07825 */ /* 0x040fe400078e02a0 */
[----:B------:R1:W4:Y:S04]  /*6580*/  LDG.E.U16 R170, [R138.64] ;  /* 0x000000048aaa7981 */ /* 0x000328000c1e1500 */
[----:B------:R0:W4:Y:S01]  /*6590*/  LDG.E.U16 R100, [R160.64] ;  /* 0x00000004a0647981 */ /* 0x000122000c1e1500 */
[----:B-1----:R-:W-:-:S03]  /*65a0*/  IMAD.WIDE R138, R4, 0x2, R174 ;  /* 0x00000002048a7825 */ /* 0x002fc600078e02ae */
[----:B------:R1:W4:Y:S01]  /*65b0*/  LDG.E.U16 R174, [R146.64] ;  /* 0x0000000492ae7981 */ /* 0x000322000c1e1500 */
[----:B0-----:R-:W-:-:S03]  /*65c0*/  IMAD.WIDE R160, R4, 0x2, R172 ;  /* 0x0000000204a07825 */ /* 0x001fc600078e02ac */
[----:B------:R0:W4:Y:S01]  /*65d0*/  LDG.E.U16 R172, [R138.64] ;  /* 0x000000048aac7981 */ /* 0x000122000c1e1500 */
[----:B------:R-:W-:-:S03]  /*65e0*/  IMAD.WIDE R136, R4, 0x2, R200 ;  /* 0x0000000204887825 */ /* 0x000fc600078e02c8 */
[----:B------:R0:W4:Y:S01]  /*65f0*/  LDG.E.U16 R173, [R144.64] ;  /* 0x0000000490ad7981 */ /* 0x000122000c1e1500 */
[----:B-1----:R-:W-:-:S03]  /*6600*/  IMAD.WIDE R146, R4, 0x2, R178 ;  /* 0x0000000204927825 */ /* 0x002fc600078e02b2 */
[----:B------:R1:W4:Y:S01]  /*6610*/  LDG.E.U16 R175, [R160.64] ;  /* 0x00000004a0af7981 */ /* 0x000322000c1e1500 */
[----:B0-----:R-:W-:-:S03]  /*6620*/  IMAD.WIDE R138, R4, 0x2, R190 ;  /* 0x00000002048a7825 */ /* 0x001fc600078e02be */
[----:B------:R-:W4:Y:S01]  /*6630*/  LDL.64 R190, [R1+0x370] ;  /* 0x0003700001be7983 */ /* 0x000f220000100a00 */
[----:B------:R-:W-:-:S03]  /*6640*/  IMAD.WIDE R144, R4, 0x2, R180 ;  /* 0x0000000204907825 */ /* 0x000fc600078e02b4 */
[----:B------:R3:W4:Y:S01]  /*6650*/  LDG.E.U16 R179, [R146.64] ;  /* 0x0000000492b37981 */ /* 0x000722000c1e1500 */
[----:B-1----:R-:W-:-:S03]  /*6660*/  IMAD.WIDE R160, R4, 0x2, R176 ;  /* 0x0000000204a07825 */ /* 0x002fc600078e02b0 */
[----:B------:R0:W4:Y:S04]  /*6670*/  LDG.E.U16 R176, [R136.64] ;  /* 0x0000000488b07981 */ /* 0x000128000c1e1500 */
[----:B------:R2:W4:Y:S04]  /*6680*/  LDG.E.U16 R177, [R138.64] ;  /* 0x000000048ab17981 */ /* 0x000528000c1e1500 */
[----:B------:R5:W4:Y:S01]  /*6690*/  LDG.E.U16 R178, [R144.64] ;  /* 0x0000000490b27981 */ /* 0x000b22000c1e1500 */
[----:B0-----:R-:W-:-:S03]  /*66a0*/  IMAD.WIDE R136, R4, 0x2, R186 ;  /* 0x0000000204887825 */ /* 0x001fc600078e02ba */
[----:B------:R-:W4:Y:S04]  /*66b0*/  LDL.64 R186, [R1+0x330] ;  /* 0x0003300001ba7983 */ /* 0x000f280000100a00 */
[----:B------:R4:W4:Y:S04]  /*66c0*/  LDG.E.U16 R180, [R160.64] ;  /* 0x00000004a0b47981 */ /* 0x000928000c1e1500 */
[----:B------:R0:W4:Y:S01]  /*66d0*/  LDG.E.U16 R181, [R136.64] ;  /* 0x0000000488b57981 */ /* 0x000122000c1e1500 */
[----:B--2---:R-:W-:-:S03]  /*66e0*/  IMAD.WIDE R138, R4, 0x2, R184 ;  /* 0x00000002048a7825 */ /* 0x004fc600078e02b8 */
[----:B------:R-:W2:Y:S01]  /*66f0*/  LDL.64 R184, [R1+0x2f0] ;  /* 0x0002f00001b87983 */ /* 0x000ea20000100a00 */
[----:B-----5:R-:W-:-:S03]  /*6700*/  IMAD.WIDE R144, R4, 0x2, R166 ;  /* 0x0000000204907825 */ /* 0x020fc600078e02a6 */
[----:B------:R-:W5:Y:S01]  /*6710*/  LDL.64 R166, [R1+0x2b0] ;  /* 0x0002b00001a67983 */ /* 0x000f620000100a00 */
[----:B---3--:R-:W-:-:S03]  /*6720*/  IMAD.WIDE R146, R4, 0x2, R164 ;  /* 0x0000000204927825 */ /* 0x008fc600078e02a4 */
[----:B------:R-:W3:Y:S04]  /*6730*/  LDL.64 R164, [R1+0x270] ;  /* 0x0002700001a47983 */ /* 0x000ee80000100a00 */
[----:B------:R1:W3:Y:S01]  /*6740*/  LDG.E.U16 R199, [R146.64] ;  /* 0x0000000492c77981 */ /* 0x0002e2000c1e1500 */
[----:B----4-:R-:W-:-:S03]  /*6750*/  IMAD.WIDE R160, R4, 0x2, R182 ;  /* 0x0000000204a07825 */ /* 0x010fc600078e02b6 */
[----:B------:R4:W3:Y:S04]  /*6760*/  LDG.E.U16 R182, [R138.64] ;  /* 0x000000048ab67981 */ /* 0x0008e8000c1e1500 */
[----:B------:R0:W3:Y:S04]  /*6770*/  LDG.E.U16 R200, [R160.64] ;  /* 0x00000004a0c87981 */ /* 0x0000e8000c1e1500 */
[----:B------:R1:W3:Y:S01]  /*6780*/  LDG.E.U16 R183, [R144.64] ;  /* 0x0000000490b77981 */ /* 0x0002e2000c1e1500 */
[----:B----4-:R-:W-:-:S04]  /*6790*/  IMAD.WIDE R138, R4, 0x2, R222 ;  /* 0x00000002048a7825 */ /* 0x010fc800078e02de */
[C---:B0-----:R-:W-:Y:S02]  /*67a0*/  IMAD.WIDE R160, R4.reuse, 0x2, R202 ;  /* 0x0000000204a07825 */ /* 0x041fe400078e02ca */
[----:B------:R0:W4:Y:S02]  /*67b0*/  LDG.E.U16 R202, [R138.64] ;  /* 0x000000048aca7981 */ /* 0x000124000c1e1500 */
[----:B-1----:R-:W-:-:S05]  /*67c0*/  IMAD.WIDE R144, R4, 0x2, R218 ;  /* 0x0000000204907825 */ /* 0x002fca00078e02da */
[----:B------:R1:W4:Y:S01]  /*67d0*/  LDG.E.U16 R203, [R144.64] ;  /* 0x0000000490cb7981 */ /* 0x000322000c1e1500 */
[----:B------:R-:W-:-:S03]  /*67e0*/  IMAD.WIDE R146, R4, 0x2, R204 ;  /* 0x0000000204927825 */ /* 0x000fc600078e02cc */
[----:B------:R1:W4:Y:S01]  /*67f0*/  LDG.E.U16 R205, [R160.64] ;  /* 0x00000004a0cd7981 */ /* 0x000322000c1e1500 */
[----:B------:R-:W-:-:S03]  /*6800*/  IMAD.WIDE R136, R4, 0x2, R224 ;  /* 0x0000000204887825 */ /* 0x000fc600078e02e0 */
[----:B------:R1:W4:Y:S01]  /*6810*/  LDG.E.U16 R204, [R146.64] ;  /* 0x0000000492cc7981 */ /* 0x000322000c1e1500 */
[----:B0-----:R-:W-:-:S03]  /*6820*/  IMAD.WIDE R138, R4, 0x2, R212 ;  /* 0x00000002048a7825 */ /* 0x001fc600078e02d4 */
[----:B------:R0:W4:Y:S01]  /*6830*/  LDG.E.U16 R201, [R136.64] ;  /* 0x0000000488c97981 */ /* 0x000122000c1e1500 */
[----:B-1----:R-:W-:-:S03]  /*6840*/  IMAD.WIDE R160, R4, 0x2, R206 ;  /* 0x0000000204a07825 */ /* 0x002fc600078e02ce */
[----:B------:R1:W4:Y:S01]  /*6850*/  LDG.E.U16 R207, [R138.64] ;  /* 0x000000048acf7981 */ /* 0x000322000c1e1500 */
[----:B------:R-:W-:-:S04]  /*6860*/  IMAD.WIDE R146, R4, 0x2, R208 ;  /* 0x0000000204927825 */ /* 0x000fc800078e02d0 */
[C---:B0-----:R-:W-:Y:S01]  /*6870*/  IMAD.WIDE R136, R4.reuse, 0x2, R214 ;  /* 0x0000000204887825 */ /* 0x041fe200078e02d6 */
[----:B------:R5:W4:Y:S03]  /*6880*/  LDG.E.U16 R209, [R146.64] ;  /* 0x0000000492d17981 */ /* 0x000b26000c1e1500 */
[C---:B------:R-:W-:Y:S01]  /*6890*/  IMAD.WIDE R144, R4.reuse, 0x2, R210 ;  /* 0x0000000204907825 */ /* 0x040fe200078e02d2 */
[----:B------:R0:W4:Y:S04]  /*68a0*/  LDG.E.U16 R206, [R136.64] ;  /* 0x0000000488ce7981 */ /* 0x000128000c1e1500 */
[----:B------:R2:W4:Y:S01]  /*68b0*/  LDG.E.U16 R208, [R144.64] ;  /* 0x0000000490d07981 */ /* 0x000522000c1e1500 */
[----:B-1----:R-:W-:-:S03]  /*68c0*/  IMAD.WIDE R138, R4, 0x2, R186 ;  /* 0x00000002048a7825 */ /* 0x002fc600078e02ba */
[----:B------:R3:W4:Y:S01]  /*68d0*/  LDG.E.U16 R210, [R160.64] ;  /* 0x00000004a0d27981 */ /* 0x000722000c1e1500 */
[----:B0-----:R-:W-:-:S03]  /*68e0*/  IMAD.WIDE R136, R4, 0x2, R190 ;  /* 0x0000000204887825 */ /* 0x001fc600078e02be */
[----:B------:R-:W4:Y:S04]  /*68f0*/  LDG.E.U16 R138, [R138.64] ;  /* 0x000000048a8a7981 */ /* 0x000f28000c1e1500 */
[----:B------:R-:W4:Y:S01]  /*6900*/  LDG.E.U16 R136, [R136.64] ;  /* 0x0000000488887981 */ /* 0x000f22000c1e1500 */
[----:B--2---:R-:W-:-:S06]  /*6910*/  IMAD.WIDE R144, R4, 0x2, R184 ;  /* 0x0000000204907825 */ /* 0x004fcc00078e02b8 */
[----:B------:R-:W2:Y:S01]  /*6920*/  LDG.E.U16 R144, [R144.64] ;  /* 0x0000000490907981 */ /* 0x000ea2000c1e1500 */
[----:B-----5:R-:W-:-:S04]  /*6930*/  IMAD.WIDE R146, R4, 0x2, R166 ;  /* 0x0000000204927825 */ /* 0x020fc800078e02a6 */
[----:B---3--:R-:W-:Y:S02]  /*6940*/  IMAD.WIDE R160, R4, 0x2, R164 ;  /* 0x0000000204a07825 */ /* 0x008fe400078e02a4 */
[----:B------:R-:W3:Y:S04]  /*6950*/  LDG.E.U16 R146, [R146.64] ;  /* 0x0000000492927981 */ /* 0x000ee8000c1e1500 */
[----:B------:R-:W5:Y:S04]  /*6960*/  LDG.E.U16 R160, [R160.64] ;  /* 0x00000004a0a07981 */ /* 0x000f68000c1e1500 */
[----:B------:R-:W-:Y:S06]  /*6970*/  BAR.SYNC.DEFER_BLOCKING 0x0 ;  /* 0x0000000000007b1d */ /* 0x000fec0000010000 */
[----:B------:R-:W0:Y:S01]  /*6980*/  S2R R211, SR_TID.X ;  /* 0x0000000000d37919 */ /* 0x000e220000002100 */
[----:B------:R-:W-:-:S03]  /*6990*/  LOP3.LUT R164, R198, 0x10, RZ, 0x3c, !PT ;  /* 0x00000010c6a47812 */ /* 0x000fc600078e3cff */
[----:B------:R-:W-:Y:S04]  /*69a0*/  STS.U16 [R198+0x10000], R96 ;  /* 0x01000060c6007388 */ /* 0x000fe80000000400 */
[----:B------:R-:W-:Y:S04]  /*69b0*/  STS.U16 [R198+0x11000], R98 ;  /* 0x01100062c6007388 */ /* 0x000fe80000000400 */
[----:B------:R-:W-:Y:S04]  /*69c0*/  STS.U16 [R198+0x12000], R99 ;  /* 0x01200063c6007388 */ /* 0x000fe80000000400 */
[----:B------:R-:W-:Y:S04]  /*69d0*/  STS.U16 [R198+0x13000], R100 ;  /* 0x01300064c6007388 */ /* 0x000fe80000000400 */
[----:B------:R-:W-:Y:S04]  /*69e0*/  STS.U16 [R198+0x14000], R168 ;  /* 0x014000a8c6007388 */ /* 0x000fe80000000400 */
[----:B------:R-:W-:Y:S04]  /*69f0*/  STS.U16 [R198+0x15000], R175 ;  /* 0x015000afc6007388 */ /* 0x000fe80000000400 */
[----:B------:R-:W-:Y:S04]  /*6a00*/  STS.U16 [R198+0x16000], R179 ;  /* 0x016000b3c6007388 */ /* 0x000fe80000000400 */
[----:B------:R-:W-:Y:S01]  /*6a10*/  STS.U16 [R198+0x17000], R180 ;  /* 0x017000b4c6007388 */ /* 0x000fe20000000400 */
[----:B0-----:R-:W-:-:S03]  /*6a20*/  LOP3.LUT R211, R211, 0xff, RZ, 0xc0, !PT ;  /* 0x000000ffd3d37812 */ /* 0x001fc600078ec0ff */
[----:B------:R-:W-:Y:S04]  /*6a30*/  STS.U16 [R164+0x10200], R106 ;  /* 0x0102006aa4007388 */ /* 0x000fe80000000400 */
[----:B------:R-:W-:Y:S04]  /*6a40*/  STS.U16 [R164+0x11200], R114 ;  /* 0x01120072a4007388 */ /* 0x000fe80000000400 */
[----:B------:R-:W-:Y:S04]  /*6a50*/  STS.U16 [R164+0x12200], R120 ;  /* 0x01220078a4007388 */ /* 0x000fe80000000400 */
[----:B------:R-:W-:Y:S04]  /*6a60*/  STS.U16 [R164+0x13200], R97 ;  /* 0x01320061a4007388 */ /* 0x000fe80000000400 */
[----:B------:R-:W-:Y:S01]  /*6a70*/  STS.U16 [R164+0x14200], R169 ;  /* 0x014200a9a4007388 */ /* 0x000fe20000000400 */
[----:B------:R-:W-:-:S03]  /*6a80*/  IMAD.SHL.U32 R165, R211, 0x2, RZ ;  /* 0x00000002d3a57824 */ /* 0x000fc600078e00ff */
[----:B------:R-:W-:Y:S04]  /*6a90*/  STS.U16 [R164+0x15200], R176 ;  /* 0x015200b0a4007388 */ /* 0x000fe80000000400 */
[----:B------:R-:W-:Y:S04]  /*6aa0*/  STS.U16 [R164+0x16200], R181 ;  /* 0x016200b5a4007388 */ /* 0x000fe80000000400 */
[----:B------:R0:W-:Y:S01]  /*6ab0*/  STS.U16 [R164+0x17200], R182 ;  /* 0x017200b6a4007388 */ /* 0x0001e20000000400 */
[----:B------:R-:W-:Y:S02]  /*6ac0*/  LOP3.LUT R165, R165, 0x20, RZ, 0x3c, !PT ;  /* 0x00000020a5a57812 */ /* 0x000fe400078e3cff */
[----:B0-----:R-:W-:-:S02]  /*6ad0*/  SHF.L.U32 R164, R211, 0x1, RZ ;  /* 0x00000001d3a47819 */ /* 0x001fc400000006ff */
[----:B------:R-:W0:Y:S04]  /*6ae0*/  S2R R211, SR_TID.X ;  /* 0x0000000000d37919 */ /* 0x000e280000002100 */
[----:B------:R-:W-:Y:S01]  /*6af0*/  STS.U16 [R165+0x10400], R122 ;  /* 0x0104007aa5007388 */ /* 0x000fe20000000400 */
[----:B------:R-:W-:-:S03]  /*6b00*/  LOP3.LUT R164, R164, 0x30, RZ, 0x3c, !PT ;  /* 0x00000030a4a47812 */ /* 0x000fc600078e3cff */
[----:B------:R-:W-:Y:S04]  /*6b10*/  STS.U16 [R165+0x11400], R115 ;  /* 0x01140073a5007388 */ /* 0x000fe80000000400 */
[----:B------:R-:W-:Y:S04]  /*6b20*/  STS.U16 [R165+0x12400], R121 ;  /* 0x01240079a5007388 */ /* 0x000fe80000000400 */
[----:B------:R-:W-:Y:S04]  /*6b30*/  STS.U16 [R165+0x13400], R107 ;  /* 0x0134006ba5007388 */ /* 0x000fe80000000400 */
[----:B------:R-:W-:Y:S04]  /*6b40*/  STS.U16 [R165+0x14400], R170 ;  /* 0x014400aaa5007388 */ /* 0x000fe80000000400 */
[----:B------:R-:W-:Y:S04]  /*6b50*/  STS.U16 [R165+0x15400], R177 ;  /* 0x015400b1a5007388 */ /* 0x000fe80000000400 */
[----:B------:R-:W-:Y:S04]  /*6b60*/  STS.U16 [R165+0x16400], R199 ;  /* 0x016400c7a5007388 */ /* 0x000fe80000000400 */
[----:B------:R1:W-:Y:S01]  /*6b70*/  STS.U16 [R165+0x17400], R200 ;  /* 0x017400c8a5007388 */ /* 0x0003e20000000400 */
[----:B0-----:R-:W-:-:S03]  /*6b80*/  LOP3.LUT R211, R211, 0xff, RZ, 0xc0, !PT ;  /* 0x000000ffd3d37812 */ /* 0x001fc600078ec0ff */
[----:B------:R-:W-:Y:S04]  /*6b90*/  STS.U16 [R164+0x10600], R105 ;  /* 0x01060069a4007388 */ /* 0x000fe80000000400 */
[----:B------:R-:W-:Y:S04]  /*6ba0*/  STS.U16 [R164+0x11600], R104 ;  /* 0x01160068a4007388 */ /* 0x000fe80000000400 */
[----:B------:R-:W-:Y:S04]  /*6bb0*/  STS.U16 [R164+0x12600], R116 ;  /* 0x01260074a4007388 */ /* 0x000fe80000000400 */
[----:B------:R-:W-:Y:S04]  /*6bc0*/  STS.U16 [R164+0x13600], R123 ;  /* 0x0136007ba4007388 */ /* 0x000fe80000000400 */
[----:B------:R-:W-:Y:S01]  /*6bd0*/  STS.U16 [R164+0x14600], R171 ;  /* 0x014600aba4007388 */ /* 0x000fe20000000400 */
[----:B-1----:R-:W-:-:S03]  /*6be0*/  IMAD.SHL.U32 R165, R211, 0x2, RZ ;  /* 0x00000002d3a57824 */ /* 0x002fc600078e00ff */
[----:B------:R-:W-:Y:S04]  /*6bf0*/  STS.U16 [R164+0x15600], R178 ;  /* 0x015600b2a4007388 */ /* 0x000fe80000000400 */
[----:B----4-:R-:W-:Y:S04]  /*6c00*/  STS.U16 [R164+0x16600], R202 ;  /* 0x016600caa4007388 */ /* 0x010fe80000000400 */
[----:B------:R0:W-:Y:S02]  /*6c10*/  STS.U16 [R164+0x17600], R203 ;  /* 0x017600cba4007388 */ /* 0x0001e40000000400 */
[----:B0-----:R-:W-:-:S02]  /*6c20*/  SHF.L.U32 R164, R211, 0x1, RZ ;  /* 0x00000001d3a47819 */ /* 0x001fc400000006ff */
[----:B------:R-:W0:Y:S01]  /*6c30*/  S2R R211, SR_TID.X ;  /* 0x0000000000d37919 */ /* 0x000e220000002100 */
[----:B------:R-:W-:Y:S02]  /*6c40*/  LOP3.LUT R165, R165, 0x40, RZ, 0x3c, !PT ;  /* 0x00000040a5a57812 */ /* 0x000fe400078e3cff */
[----:B------:R-:W-:-:S03]  /*6c50*/  LOP3.LUT R164, R164, 0x50, RZ, 0x3c, !PT ;  /* 0x00000050a4a47812 */ /* 0x000fc600078e3cff */
[----:B------:R-:W-:Y:S04]  /*6c60*/  STS.U16 [R165+0x10800], R135 ;  /* 0x01080087a5007388 */ /* 0x000fe80000000400 */
[----:B------:R-:W-:Y:S04]  /*6c70*/  STS.U16 [R165+0x11800], R134 ;  /* 0x01180086a5007388 */ /* 0x000fe80000000400 */
[----:B------:R-:W-:Y:S04]  /*6c80*/  STS.U16 [R165+0x12800], R133 ;  /* 0x01280085a5007388 */ /* 0x000fe80000000400 */
[----:B------:R-:W-:Y:S01]  /*6c90*/  STS.U16 [R165+0x13800], R132 ;  /* 0x01380084a5007388 */ /* 0x000fe20000000400 */
[----:B0-----:R-:W-:-:S03]  /*6ca0*/  LOP3.LUT R211, R211, 0xff, RZ, 0xc0, !PT ;  /* 0x000000ffd3d37812 */ /* 0x001fc600078ec0ff */
[----:B------:R-:W-:Y:S04]  /*6cb0*/  STS.U16 [R165+0x14800], R172 ;  /* 0x014800aca5007388 */ /* 0x000fe80000000400 */
[----:B------:R-:W-:Y:S01]  /*6cc0*/  STS.U16 [R165+0x15800], R183 ;  /* 0x015800b7a5007388 */ /* 0x000fe20000000400 */
[----:B------:R-:W-:-:S03]  /*6cd0*/  IMAD.SHL.U32 R97, R211, 0x2, RZ ;  /* 0x00000002d3617824 */ /* 0x000fc600078e00ff */
[----:B------:R-:W-:Y:S04]  /*6ce0*/  STS.U16 [R165+0x16800], R204 ;  /* 0x016800cca5007388 */ /* 0x000fe80000000400 */
[----:B------:R0:W-:Y:S01]  /*6cf0*/  STS.U16 [R165+0x17800], R205 ;  /* 0x017800cda5007388 */ /* 0x0001e20000000400 */
[----:B------:R-:W-:-:S03]  /*6d00*/  LOP3.LUT R97, R97, 0x60, RZ, 0x3c, !PT ;  /* 0x0000006061617812 */ /* 0x000fc600078e3cff */
[----:B------:R-:W-:Y:S04]  /*6d10*/  STS.U16 [R164+0x10a00], R119 ;  /* 0x010a0077a4007388 */ /* 0x000fe80000000400 */
[----:B------:R-:W-:Y:S04]  /*6d20*/  STS.U16 [R164+0x11a00], R118 ;  /* 0x011a0076a4007388 */ /* 0x000fe80000000400 */
[----:B------:R-:W-:Y:S04]  /*6d30*/  STS.U16 [R164+0x12a00], R117 ;  /* 0x012a0075a4007388 */ /* 0x000fe80000000400 */
[----:B------:R-:W-:Y:S01]  /*6d40*/  STS.U16 [R164+0x13a00], R162 ;  /* 0x013a00a2a4007388 */ /* 0x000fe20000000400 */
[----:B------:R-:W-:-:S03]  /*6d50*/  SHF.L.U32 R96, R211, 0x1, RZ ;  /* 0x00000001d3607819 */ /* 0x000fc600000006ff */
[----:B------:R-:W-:Y:S04]  /*6d60*/  STS.U16 [R164+0x14a00], R173 ;  /* 0x014a00ada4007388 */ /* 0x000fe80000000400 */
[----:B------:R-:W-:Y:S04]  /*6d70*/  STS.U16 [R164+0x15a00], R201 ;  /* 0x015a00c9a4007388 */ /* 0x000fe80000000400 */
[----:B------:R-:W-:Y:S04]  /*6d80*/  STS.U16 [R164+0x16a00], R207 ;  /* 0x016a00cfa4007388 */ /* 0x000fe80000000400 */
[----:B------:R1:W-:Y:S01]  /*6d90*/  STS.U16 [R164+0x17a00], R209 ;  /* 0x017a00d1a4007388 */ /* 0x0003e20000000400 */
        /* <DEDUP_REMOVED lines=14> */
[----:B--2---:R-:W-:Y:S04]  /*6e80*/  STS.U16 [R96+0x15e00], R144 ;  /* 0x015e009060007388 */ /* 0x004fe80000000400 */
[----:B---3--:R-:W-:Y:S04]  /*6e90*/  STS.U16 [R96+0x16e00], R146 ;  /* 0x016e009260007388 */ /* 0x008fe80000000400 */
[----:B-----5:R-:W-:Y:S04]  /*6ea0*/  STS.U16 [R96+0x17e00], R160 ;  /* 0x017e00a060007388 */ /* 0x020fe80000000400 */
[----:B------:R-:W-:Y:S06]  /*6eb0*/  BAR.SYNC.DEFER_BLOCKING 0x0 ;  /* 0x0000000000007b1d */ /* 0x000fec0000010000 */
[----:B------:R-:W-:Y:S04]  /*6ec0*/  LDSM.16.MT88.4 R136, [R3] ;  /* 0x000000000388783b */ /* 0x000fe80000004200 */
[----:B------:R-:W2:Y:S04]  /*6ed0*/  LDSM.16.M88.4 R180, [R221+0x10000] ;  /* 0x01000000ddb4783b */ /* 0x000ea80000000200 */
[----:B------:R-:W-:Y:S04]  /*6ee0*/  LDSM.16.MT88.4 R168, [R3+0x1000] ;  /* 0x0010000003a8783b */ /* 0x000fe80000004200 */
[----:B------:R-:W3:Y:S01]  /*6ef0*/  LDSM.16.MT88.4 R112, [R3+0x80] ;  /* 0x000080000370783b */ /* 0x000ee20000004200 */
[----:B------:R-:W-:-:S02]  /*6f00*/  LOP3.LUT R166, R3, 0x20, RZ, 0x3c, !PT ;  /* 0x0000002003a67812 */ /* 0x000fc400078e3cff */
[C---:B0-----:R-:W-:Y:S01]  /*6f10*/  LOP3.LUT R165, R3.reuse, 0x40, RZ, 0x3c, !PT ;  /* 0x0000004003a57812 */ /* 0x041fe200078e3cff */
[----:B------:R-:W-:Y:S04]  /*6f20*/  LDSM.16.MT88.4 R160, [R3+0x1080] ;  /* 0x0010800003a0783b */ /* 0x000fe80000004200 */
[----:B------:R-:W0:Y:S04]  /*6f30*/  LDSM.16.MT88.4 R132, [R166] ;  /* 0x00000000a684783b */ /* 0x000e280000004200 */
[----:B------:R-:W4:Y:S04]  /*6f40*/  LDSM.16.MT88.4 R104, [R166+0x80] ;  /* 0x00008000a668783b */ /* 0x000f280000004200 */
[----:B------:R-:W5:Y:S04]  /*6f50*/  LDSM.16.MT88.4 R120, [R165] ;  /* 0x00000000a578783b */ /* 0x000f680000004200 */
[----:B------:R-:W4:Y:S01]  /*6f60*/  LDSM.16.MT88.4 R100, [R165+0x80] ;  /* 0x00008000a564783b */ /* 0x000f220000004200 */
[----:B-1----:R-:W-:-:S03]  /*6f70*/  LOP3.LUT R164, R3, 0x60, RZ, 0x3c, !PT ;  /* 0x0000006003a47812 */ /* 0x002fc600078e3cff */
[----:B------:R-:W1:Y:S04]  /*6f80*/  LDSM.16.MT88.4 R176, [R166+0x1000] ;  /* 0x00100000a6b0783b */ /* 0x000e680000004200 */
[----:B------:R-:W1:Y:S01]  /*6f90*/  LDSM.16.MT88.4 R144, [R166+0x1080] ;  /* 0x00108000a690783b */ /* 0x000e620000004200 */
[-C--:B--2---:R-:W-:Y:S03]  /*6fa0*/  HMMA.16816.F32 R136, R136, R180.reuse, RZ ;  /* 0x000000b48888723c */ /* 0x084fe600000018ff */
[----:B------:R-:W2:Y:S04]  /*6fb0*/  LDSM.16.MT88.4 R172, [R165+0x1000] ;  /* 0x00100000a5ac783b */ /* 0x000ea80000004200 */
[----:B------:R-:W-:Y:S01]  /*6fc0*/  LDSM.16.MT88.4 R116, [R164] ;  /* 0x00000000a474783b */ /* 0x000fe20000004200 */
[-C--:B---3--:R-:W-:Y:S03]  /*6fd0*/  HMMA.16816.F32 R112, R112, R180.reuse, RZ ;  /* 0x000000b47070723c */ /* 0x088fe600000018ff */
[----:B------:R-:W-:Y:S04]  /*6fe0*/  LDSM.16.MT88.4 R96, [R164+0x80] ;  /* 0x00008000a460783b */ /* 0x000fe80000004200 */
[----:B------:R-:W-:Y:S01]  /*6ff0*/  LDSM.16.MT88.4 R200, [R164+0x1080] ;  /* 0x00108000a4c8783b */ /* 0x000fe20000004200 */
[----:B0-----:R-:W-:Y:S01]  /*7000*/  HMMA.16816.F32 R132, R132, R180, RZ ;  /* 0x000000b48484723c */ /* 0x001fe200000018ff */
[----:B------:R-:W-:-:S02]  /*7010*/  LOP3.LUT R111, R221, 0x40, RZ, 0x3c, !PT ;  /* 0x00000040dd6f7812 */ /* 0x000fc400078e3cff */
[----:B------:R-:W-:Y:S04]  /*7020*/  LDSM.16.MT88.4 R204, [R165+0x2080] ;  /* 0x00208000a5cc783b */ /* 0x000fe80000004200 */
[----:B------:R-:W-:Y:S01]  /*7030*/  LDSM.16.MT88.4 R208, [R165+0xc000] ;  /* 0x00c00000a5d0783b */ /* 0x000fe20000004200 */
[----:B------:R-:W-:Y:S03]  /*7040*/  HMMA.16816.F32 R136, R168, R182, R136 ;  /* 0x000000b6a888723c */ /* 0x000fe60000001888 */
[----:B------:R-:W0:Y:S04]  /*7050*/  LDSM.16.MT88.4 R168, [R165+0x1080] ;  /* 0x00108000a5a8783b */ /* 0x000e280000004200 */
[----:B------:R-:W-:Y:S01]  /*7060*/  LDSM.16.MT88.4 R212, [R164+0xd080] ;  /* 0x00d08000a4d4783b */ /* 0x000fe20000004200 */
[-C--:B----4-:R-:W-:Y:S08]  /*7070*/  HMMA.16816.F32 R104, R104, R180.reuse, RZ ;  /* 0x000000b46868723c */ /* 0x090ff000000018ff */
[-C--:B-----5:R-:W-:Y:S08]  /*7080*/  HMMA.16816.F32 R120, R120, R180.reuse, RZ ;  /* 0x000000b47878723c */ /* 0x0a0ff000000018ff */
[----:B------:R-:W-:Y:S08]  /*7090*/  HMMA.16816.F32 R100, R100, R180, RZ ;  /* 0x000000b46464723c */ /* 0x000ff000000018ff */
[-C--:B------:R-:W-:Y:S01]  /*70a0*/  HMMA.16816.F32 R112, R160, R182.reuse, R112 ;  /* 0x000000b6a070723c */ /* 0x080fe20000001870 */
[----:B------:R-:W3:Y:S07]  /*70b0*/  LDSM.16.MT88.4 R160, [R164+0x1000] ;  /* 0x00100000a4a0783b */ /* 0x000eee0000004200 */
[-C--:B-1----:R-:W-:Y:S01]  /*70c0*/  HMMA.16816.F32 R132, R176, R182.reuse, R132 ;  /* 0x000000b6b084723c */ /* 0x082fe20000001884 */
[----:B------:R-:W-:Y:S07]  /*70d0*/  LDSM.16.MT88.4 R176, [R3+0x2000] ;  /* 0x0020000003b0783b */ /* 0x000fee0000004200 */
[-C--:B------:R-:W-:Y:S01]  /*70e0*/  HMMA.16816.F32 R104, R144, R182.reuse, R104 ;  /* 0x000000b69068723c */ /* 0x080fe20000001868 */
[----:B------:R-:W1:Y:S07]  /*70f0*/  LDSM.16.M88.4 R144, [R111+0x10000] ;  /* 0x010000006f90783b */ /* 0x000e6e0000000200 */
[-C--:B--2---:R-:W-:Y:S01]  /*7100*/  HMMA.16816.F32 R120, R172, R182.reuse, R120 ;  /* 0x000000b6ac78723c */ /* 0x084fe20000001878 */
[----:B------:R-:W2:Y:S07]  /*7110*/  LDSM.16.MT88.4 R172, [R3+0x2080] ;  /* 0x0020800003ac783b */ /* 0x000eae0000004200 */
[----:B0-----:R-:W-:Y:S01]  /*7120*/  HMMA.16816.F32 R100, R168, R182, R100 ;  /* 0x000000b6a864723c */ /* 0x001fe20000001864 */
[----:B------:R-:W0:Y:S07]  /*7130*/  LDSM.16.MT88.4 R168, [R166+0x2000] ;  /* 0x00200000a6a8783b */ /* 0x000e2e0000004200 */
[-C--:B------:R-:W-:Y:S08]  /*7140*/  HMMA.16816.F32 R116, R116, R180.reuse, RZ ;  /* 0x000000b47474723c */ /* 0x080ff000000018ff */
[----:B------:R-:W-:Y:S11]  /*7150*/  HMMA.16816.F32 R96, R96, R180, RZ ;  /* 0x000000b46060723c */ /* 0x000ff600000018ff */
[----:B------:R-:W-:Y:S05]  /*7160*/  @!UPT UIADD3 URZ, URZ, URZ, URZ ;  /* 0x0000003f3f3ff290 */ /* 0x000fea000fffe03f */
[-C--:B---3--:R-:W-:Y:S01]  /*7170*/  HMMA.16816.F32 R116, R160, R182.reuse, R116 ;  /* 0x000000b6a074723c */ /* 0x088fe20000001874 */
[----:B------:R-:W3:Y:S07]  /*7180*/  LDSM.16.MT88.4 R160, [R166+0x2080] ;  /* 0x00208000a6a0783b */ /* 0x000eee0000004200 */
[----:B------:R-:W-:Y:S01]  /*7190*/  HMMA.16816.F32 R180, R200, R182, R96 ;  /* 0x000000b6c8b4723c */ /* 0x000fe20000001860 */
[----:B------:R-:W4:Y:S04]  /*71a0*/  LDSM.16.MT88.4 R96, [R165+0x2000] ;  /* 0x00200000a560783b */ /* 0x000f280000004200 */
[----:B------:R-:W-:Y:S03]  /*71b0*/  LDSM.16.MT88.4 R200, [R164+0x2000] ;  /* 0x00200000a4c8783b */ /* 0x000fe60000004200 */
[-C--:B-1----:R-:W-:Y:S01]  /*71c0*/  HMMA.16816.F32 R136, R176, R144.reuse, R136 ;  /* 0x00000090b088723c */ /* 0x082fe20000001888 */
[----:B------:R-:W1:Y:S07]  /*71d0*/  LDSM.16.MT88.4 R176, [R164+0x2080] ;  /* 0x00208000a4b0783b */ /* 0x000e6e0000004200 */
[-C--:B--2---:R-:W-:Y:S01]  /*71e0*/  HMMA.16816.F32 R112, R172, R144.reuse, R112 ;  /* 0x00000090ac70723c */ /* 0x084fe20000001870 */
[----:B------:R-:W2:Y:S07]  /*71f0*/  LDSM.16.MT88.4 R172, [R3+0x3000] ;  /* 0x0030000003ac783b */ /* 0x000eae0000004200 */
[-C--:B0-----:R-:W-:Y:S01]  /*7200*/  HMMA.16816.F32 R132, R168, R144.reuse, R132 ;  /* 0x00000090a884723c */ /* 0x081fe20000001884 */
[----:B------:R-:W0:Y:S07]  /*7210*/  LDSM.16.MT88.4 R168, [R3+0x3080] ;  /* 0x0030800003a8783b */ /* 0x000e2e0000004200 */
[-C--:B---3--:R-:W-:Y:S01]  /*7220*/  HMMA.16816.F32 R104, R160, R144.reuse, R104 ;  /* 0x00000090a068723c */ /* 0x088fe20000001868 */
[----:B------:R-:W3:Y:S07]  /*7230*/  LDSM.16.MT88.4 R160, [R166+0x3000] ;  /* 0x00300000a6a0783b */ /* 0x000eee0000004200 */
[-C--:B----4-:R-:W-:Y:S01]  /*7240*/  HMMA.16816.F32 R120, R96, R144.reuse, R120 ;  /* 0x000000906078723c */ /* 0x090fe20000001878 */
[----:B------:R-:W4:Y:S07]  /*7250*/  LDSM.16.MT88.4 R96, [R166+0x3080] ;  /* 0x00308000a660783b */ /* 0x000f2e0000004200 */
[----:B-1----:R-:W-:Y:S01]  /*7260*/  HMMA.16816.F32 R180, R176, R144, R180 ;  /* 0x00000090b0b4723c */ /* 0x002fe200000018b4 */
[----:B------:R-:W1:Y:S07]  /*7270*/  LDSM.16.MT88.4 R176, [R165+0x3000] ;  /* 0x00300000a5b0783b */ /* 0x000e6e0000004200 */
[-C--:B--2---:R-:W-:Y:S01]  /*7280*/  HMMA.16816.F32 R136, R172, R146.reuse, R136 ;  /* 0x00000092ac88723c */ /* 0x084fe20000001888 */
[----:B------:R-:W2:Y:S07]  /*7290*/  LDSM.16.MT88.4 R172, [R165+0x3080] ;  /* 0x00308000a5ac783b */ /* 0x000eae0000004200 */
[----:B0-----:R-:W-:Y:S01]  /*72a0*/  HMMA.16816.F32 R112, R168, R146, R112 ;  /* 0x00000092a870723c */ /* 0x001fe20000001870 */
[----:B------:R-:W0:Y:S07]  /*72b0*/  LDSM.16.MT88.4 R168, [R164+0x3000] ;  /* 0x00300000a4a8783b */ /* 0x000e2e0000004200 */
[-C--:B------:R-:W-:Y:S01]  /*72c0*/  HMMA.16816.F32 R100, R204, R144.reuse, R100 ;  /* 0x00000090cc64723c */ /* 0x080fe20000001864 */
[----:B------:R-:W-:Y:S07]  /*72d0*/  LDSM.16.MT88.4 R204, [R3+0x4000] ;  /* 0x0040000003cc783b */ /* 0x000fee0000004200 */
[----:B------:R-:W-:Y:S01]  /*72e0*/  HMMA.16816.F32 R116, R200, R144, R116 ;  /* 0x00000090c874723c */ /* 0x000fe20000001874 */
[----:B------:R-:W5:Y:S07]  /*72f0*/  LDSM.16.MT88.4 R200, [R164+0x3080] ;  /* 0x00308000a4c8783b */ /* 0x000f6e0000004200 */
[-C--:B---3--:R-:W-:Y:S01]  /*7300*/  HMMA.16816.F32 R132, R160, R146.reuse, R132 ;  /* 0x00000092a084723c */ /* 0x088fe20000001884 */
[----:B------:R-:W-:Y:S07]  /*7310*/  LDSM.16.M88.4 R160, [R221+0x10080] ;  /* 0x01008000dda0783b */ /* 0x000fee0000000200 */
[-C--:B----4-:R-:W-:Y:S01]  /*7320*/  HMMA.16816.F32 R104, R96, R146.reuse, R104 ;  /* 0x000000926068723c */ /* 0x090fe20000001868 */
[----:B------:R-:W3:Y:S07]  /*7330*/  LDSM.16.MT88.4 R96, [R3+0x4080] ;  /* 0x004080000360783b */ /* 0x000eee0000004200 */
[-C--:B-1----:R-:W-:Y:S01]  /*7340*/  HMMA.16816.F32 R120, R176, R146.reuse, R120 ;  /* 0x00000092b078723c */ /* 0x082fe20000001878 */
[----:B------:R-:W1:Y:S07]  /*7350*/  LDSM.16.MT88.4 R176, [R166+0x4000] ;  /* 0x00400000a6b0783b */ /* 0x000e6e0000004200 */
[-C--:B--2---:R-:W-:Y:S01]  /*7360*/  HMMA.16816.F32 R100, R172, R146.reuse, R100 ;  /* 0x00000092ac64723c */ /* 0x084fe20000001864 */
[----:B------:R-:W2:Y:S07]  /*7370*/  LDSM.16.MT88.4 R172, [R166+0x4080] ;  /* 0x00408000a6ac783b */ /* 0x000eae0000004200 */
[-C--:B0-----:R-:W-:Y:S01]  /*7380*/  HMMA.16816.F32 R116, R168, R146.reuse, R116 ;  /* 0x00000092a874723c */ /* 0x081fe20000001874 */
[----:B------:R-:W0:Y:S07]  /*7390*/  LDSM.16.MT88.4 R168, [R165+0x4000] ;  /* 0x00400000a5a8783b */ /* 0x000e2e0000004200 */
[----:B-----5:R-:W-:Y:S01]  /*73a0*/  HMMA.16816.F32 R144, R200, R146, R180 ;  /* 0x00000092c890723c */ /* 0x020fe200000018b4 */
[----:B------:R-:W-:Y:S04]  /*73b0*/  LDSM.16.MT88.4 R180, [R164+0x4000] ;  /* 0x00400000a4b4783b */ /* 0x000fe80000004200 */
[----:B------:R-:W-:Y:S03]  /*73c0*/  LDSM.16.MT88.4 R200, [R165+0x4080] ;  /* 0x00408000a5c8783b */ /* 0x000fe60000004200 */
[-C--:B---3--:R-:W-:Y:S01]  /*73d0*/  HMMA.16816.F32 R112, R96, R160.reuse, R112 ;  /* 0x000000a06070723c */ /* 0x088fe20000001870 */
[----:B------:R-:W3:Y:S07]  /*73e0*/  LDSM.16.MT88.4 R96, [R164+0x4080] ;  /* 0x00408000a460783b */ /* 0x000eee0000004200 */
[-C--:B-1----:R-:W-:Y:S01]  /*73f0*/  HMMA.16816.F32 R132, R176, R160.reuse, R132 ;  /* 0x000000a0b084723c */ /* 0x082fe20000001884 */
[----:B------:R-:W1:Y:S07]  /*7400*/  LDSM.16.MT88.4 R176, [R3+0x5000] ;  /* 0x0050000003b0783b */ /* 0x000e6e0000004200 */
[-C--:B--2---:R-:W-:Y:S01]  /*7410*/  HMMA.16816.F32 R104, R172, R160.reuse, R104 ;  /* 0x000000a0ac68723c */ /* 0x084fe20000001868 */
[----:B------:R-:W2:Y:S07]  /*7420*/  LDSM.16.MT88.4 R172, [R3+0x5080] ;  /* 0x0050800003ac783b */ /* 0x000eae0000004200 */
[-C--:B0-----:R-:W-:Y:S01]  /*7430*/  HMMA.16816.F32 R120, R168, R160.reuse, R120 ;  /* 0x000000a0a878723c */ /* 0x081fe20000001878 */
[----:B------:R-:W0:Y:S07]  /*7440*/  LDSM.16.MT88.4 R168, [R166+0x5000] ;  /* 0x00500000a6a8783b */ /* 0x000e2e0000004200 */
[-C--:B------:R-:W-:Y:S01]  /*7450*/  HMMA.16816.F32 R136, R204, R160.reuse, R136 ;  /* 0x000000a0cc88723c */ /* 0x080fe20000001888 */
[----:B------:R-:W-:Y:S07]  /*7460*/  LDSM.16.MT88.4 R204, [R166+0x5080] ;  /* 0x00508000a6cc783b */ /* 0x000fee0000004200 */
[-C--:B---3--:R-:W-:Y:S01]  /*7470*/  HMMA.16816.F32 R144, R96, R160.reuse, R144 ;  /* 0x000000a06090723c */ /* 0x088fe20000001890 */
[----:B------:R-:W3:Y:S07]  /*7480*/  LDSM.16.MT88.4 R96, [R165+0x5080] ;  /* 0x00508000a560783b */ /* 0x000eee0000004200 */
[----:B------:R-:W-:Y:S01]  /*7490*/  HMMA.16816.F32 R116, R180, R160, R116 ;  /* 0x000000a0b474723c */ /* 0x000fe20000001874 */
[----:B------:R-:W4:Y:S07]  /*74a0*/  LDSM.16.MT88.4 R180, [R165+0x5000] ;  /* 0x00500000a5b4783b */ /* 0x000f2e0000004200 */
[----:B-1----:R-:W-:Y:S01]  /*74b0*/  HMMA.16816.F32 R136, R176, R162, R136 ;  /* 0x000000a2b088723c */ /* 0x002fe20000001888 */
[----:B------:R-:W1:Y:S07]  /*74c0*/  LDSM.16.MT88.4 R176, [R164+0x5000] ;  /* 0x00500000a4b0783b */ /* 0x000e6e0000004200 */
[----:B------:R-:W-:Y:S01]  /*74d0*/  HMMA.16816.F32 R100, R200, R160, R100 ;  /* 0x000000a0c864723c */ /* 0x000fe20000001864 */
[----:B------:R-:W5:Y:S07]  /*74e0*/  LDSM.16.MT88.4 R200, [R164+0x5080] ;  /* 0x00508000a4c8783b */ /* 0x000f6e0000004200 */
[-C--:B--2---:R-:W-:Y:S01]  /*74f0*/  HMMA.16816.F32 R112, R172, R162.reuse, R112 ;  /* 0x000000a2ac70723c */ /* 0x084fe20000001870 */
[----:B------:R-:W-:Y:S07]  /*7500*/  LDSM.16.M88.4 R172, [R111+0x10080] ;  /* 0x010080006fac783b */ /* 0x000fee0000000200 */
[-C--:B0-----:R-:W-:Y:S01]  /*7510*/  HMMA.16816.F32 R132, R168, R162.reuse, R132 ;  /* 0x000000a2a884723c */ /* 0x081fe20000001884 */
[----:B------:R-:W0:Y:S07]  /*7520*/  LDSM.16.MT88.4 R168, [R3+0x6000] ;  /* 0x0060000003a8783b */ /* 0x000e2e0000004200 */
[-C--:B---3--:R-:W-:Y:S01]  /*7530*/  HMMA.16816.F32 R100, R96, R162.reuse, R100 ;  /* 0x000000a26064723c */ /* 0x088fe20000001864 */
[----:B------:R-:W2:Y:S07]  /*7540*/  LDSM.16.MT88.4 R96, [R166+0x6000] ;  /* 0x00600000a660783b */ /* 0x000eae0000004200 */
[-C--:B----4-:R-:W-:Y:S01]  /*7550*/  HMMA.16816.F32 R120, R180, R162.reuse, R120 ;  /* 0x000000a2b478723c */ /* 0x090fe20000001878 */
[----:B------:R-:W3:Y:S07]  /*7560*/  LDSM.16.MT88.4 R180, [R3+0x6080] ;  /* 0x0060800003b4783b */ /* 0x000eee0000004200 */
[-C--:B------:R-:W-:Y:S01]  /*7570*/  HMMA.16816.F32 R104, R204, R162.reuse, R104 ;  /* 0x000000a2cc68723c */ /* 0x080fe20000001868 */
[----:B------:R-:W-:Y:S07]  /*7580*/  LDSM.16.MT88.4 R204, [R165+0x7000] ;  /* 0x00700000a5cc783b */ /* 0x000fee0000004200 */
[-C--:B-1----:R-:W-:Y:S01]  /*7590*/  HMMA.16816.F32 R116, R176, R162.reuse, R116 ;  /* 0x000000a2b074723c */ /* 0x082fe20000001874 */
[----:B------:R-:W1:Y:S07]  /*75a0*/  LDSM.16.MT88.4 R176, [R166+0x6080] ;  /* 0x00608000a6b0783b */ /* 0x000e6e0000004200 */
[----:B-----5:R-:W-:Y:S01]  /*75b0*/  HMMA.16816.F32 R160, R200, R162, R144 ;  /* 0x000000a2c8a0723c */ /* 0x020fe20000001890 */
[----:B------:R-:W4:Y:S04]  /*75c0*/  LDSM.16.MT88.4 R144, [R165+0x6000] ;  /* 0x00600000a590783b */ /* 0x000f280000004200 */
[----:B------:R-:W-:Y:S03]  /*75d0*/  LDSM.16.MT88.4 R200, [R165+0x6080] ;  /* 0x00608000a5c8783b */ /* 0x000fe60000004200 */
[-C--:B0-----:R-:W-:Y:S01]  /*75e0*/  HMMA.16816.F32 R136, R168, R172.reuse, R136 ;  /* 0x000000aca888723c */ /* 0x081fe20000001888 */
[----:B------:R-:W0:Y:S07]  /*75f0*/  LDSM.16.MT88.4 R168, [R164+0x6000] ;  /* 0x00600000a4a8783b */ /* 0x000e2e0000004200 */
[-C--:B--2---:R-:W-:Y:S01]  /*7600*/  HMMA.16816.F32 R132, R96, R172.reuse, R132 ;  /* 0x000000ac6084723c */ /* 0x084fe20000001884 */
[----:B------:R-:W2:Y:S07]  /*7610*/  LDSM.16.MT88.4 R96, [R3+0x7000] ;  /* 0x007000000360783b */ /* 0x000eae0000004200 */
[-C--:B---3--:R-:W-:Y:S01]  /*7620*/  HMMA.16816.F32 R112, R180, R172.reuse, R112 ;  /* 0x000000acb470723c */ /* 0x088fe20000001870 */
[----:B------:R-:W3:Y:S07]  /*7630*/  LDSM.16.MT88.4 R180, [R164+0x6080] ;  /* 0x00608000a4b4783b */ /* 0x000eee0000004200 */
[-C--:B-1----:R-:W-:Y:S01]  /*7640*/  HMMA.16816.F32 R104, R176, R172.reuse, R104 ;  /* 0x000000acb068723c */ /* 0x082fe20000001868 */
[----:B------:R-:W1:Y:S07]  /*7650*/  LDSM.16.MT88.4 R176, [R3+0x7080] ;  /* 0x0070800003b0783b */ /* 0x000e6e0000004200 */
[-C--:B----4-:R-:W-:Y:S01]  /*7660*/  HMMA.16816.F32 R120, R144, R172.reuse, R120 ;  /* 0x000000ac9078723c */ /* 0x090fe20000001878 */
[----:B------:R-:W4:Y:S07]  /*7670*/  LDSM.16.MT88.4 R144, [R166+0x7000] ;  /* 0x00700000a690783b */ /* 0x000f2e0000004200 */
[----:B0-----:R-:W-:Y:S01]  /*7680*/  HMMA.16816.F32 R116, R168, R172, R116 ;  /* 0x000000aca874723c */ /* 0x001fe20000001874 */
[----:B------:R-:W0:Y:S07]  /*7690*/  LDSM.16.MT88.4 R168, [R166+0x7080] ;  /* 0x00708000a6a8783b */ /* 0x000e2e0000004200 */
[----:B--2---:R-:W-:Y:S01]  /*76a0*/  HMMA.16816.F32 R136, R96, R174, R136 ;  /* 0x000000ae6088723c */ /* 0x004fe20000001888 */
[----:B------:R-:W2:Y:S07]  /*76b0*/  LDSM.16.MT88.4 R96, [R164+0x7000] ;  /* 0x00700000a460783b */ /* 0x000eae0000004200 */
[-C--:B---3--:R-:W-:Y:S01]  /*76c0*/  HMMA.16816.F32 R160, R180, R172.reuse, R160 ;  /* 0x000000acb4a0723c */ /* 0x088fe200000018a0 */
[----:B------:R-:W3:Y:S07]  /*76d0*/  LDSM.16.MT88.4 R180, [R165+0x7080] ;  /* 0x00708000a5b4783b */ /* 0x000eee0000004200 */
[----:B------:R-:W-:Y:S01]  /*76e0*/  HMMA.16816.F32 R100, R200, R172, R100 ;  /* 0x000000acc864723c */ /* 0x000fe20000001864 */
[----:B------:R-:W5:Y:S07]  /*76f0*/  LDSM.16.MT88.4 R200, [R164+0x7080] ;  /* 0x00708000a4c8783b */ /* 0x000f6e0000004200 */
[-C--:B-1----:R-:W-:Y:S01]  /*7700*/  HMMA.16816.F32 R112, R176, R174.reuse, R112 ;  /* 0x000000aeb070723c */ /* 0x082fe20000001870 */
[----:B------:R-:W-:Y:S07]  /*7710*/  LDSM.16.M88.4 R176, [R221+0x10100] ;  /* 0x01010000ddb0783b */ /* 0x000fee0000000200 */
[-C--:B----4-:R-:W-:Y:S01]  /*7720*/  HMMA.16816.F32 R132, R144, R174.reuse, R132 ;  /* 0x000000ae9084723c */ /* 0x090fe20000001884 */
[----:B------:R-:W1:Y:S07]  /*7730*/  LDSM.16.MT88.4 R144, [R3+0x8000] ;  /* 0x008000000390783b */ /* 0x000e6e0000004200 */
[-C--:B0-----:R-:W-:Y:S01]  /*7740*/  HMMA.16816.F32 R104, R168, R174.reuse, R104 ;  /* 0x000000aea868723c */ /* 0x081fe20000001868 */
[----:B------:R-:W0:Y:S07]  /*7750*/  LDSM.16.MT88.4 R168, [R3+0x8080] ;  /* 0x0080800003a8783b */ /* 0x000e2e0000004200 */
[-C--:B--2---:R-:W-:Y:S01]  /*7760*/  HMMA.16816.F32 R116, R96, R174.reuse, R116 ;  /* 0x000000ae6074723c */ /* 0x084fe20000001874 */
[----:B------:R-:W2:Y:S07]  /*7770*/  LDSM.16.MT88.4 R96, [R166+0x8080] ;  /* 0x00808000a660783b */ /* 0x000eae0000004200 */
[-C--:B---3--:R-:W-:Y:S01]  /*7780*/  HMMA.16816.F32 R100, R180, R174.reuse, R100 ;  /* 0x000000aeb464723c */ /* 0x088fe20000001864 */
[----:B------:R-:W3:Y:S07]  /*7790*/  LDSM.16.MT88.4 R180, [R166+0x8000] ;  /* 0x00800000a6b4783b */ /* 0x000eee0000004200 */
[-C--:B------:R-:W-:Y:S01]  /*77a0*/  HMMA.16816.F32 R120, R204, R174.reuse, R120 ;  /* 0x000000aecc78723c */ /* 0x080fe20000001878 */
[----:B------:R-:W-:Y:S07]  /*77b0*/  LDSM.16.MT88.4 R204, [R165+0xc080] ;  /* 0x00c08000a5cc783b */ /* 0x000fee0000004200 */
[----:B-----5:R-:W-:Y:S01]  /*77c0*/  HMMA.16816.F32 R172, R200, R174, R160 ;  /* 0x000000aec8ac723c */ /* 0x020fe200000018a0 */
[----:B------:R-:W4:Y:S04]  /*77d0*/  LDSM.16.MT88.4 R160, [R165+0x8000] ;  /* 0x00800000a5a0783b */ /* 0x000f280000004200 */
[----:B------:R-:W-:Y:S03]  /*77e0*/  LDSM.16.MT88.4 R200, [R164+0x8000] ;  /* 0x00800000a4c8783b */ /* 0x000fe60000004200 */
[-C--:B-1----:R-:W-:Y:S01]  /*77f0*/  HMMA.16816.F32 R136, R144, R176.reuse, R136 ;  /* 0x000000b09088723c */ /* 0x082fe20000001888 */
[----:B------:R-:W1:Y:S07]  /*7800*/  LDSM.16.MT88.4 R144, [R165+0x8080] ;  /* 0x00808000a590783b */ /* 0x000e6e0000004200 */
[-C--:B0-----:R-:W-:Y:S01]  /*7810*/  HMMA.16816.F32 R112, R168, R176.reuse, R112 ;  /* 0x000000b0a870723c */ /* 0x081fe20000001870 */
[----:B------:R-:W0:Y:S07]  /*7820*/  LDSM.16.MT88.4 R168, [R164+0x8080] ;  /* 0x00808000a4a8783b */ /* 0x000e2e0000004200 */
[-C--:B--2---:R-:W-:Y:S01]  /*7830*/  HMMA.16816.F32 R104, R96, R176.reuse, R104 ;  /* 0x000000b06068723c */ /* 0x084fe20000001868 */
[----:B------:R-:W2:Y:S07]  /*7840*/  LDSM.16.MT88.4 R96, [R3+0x9080] ;  /* 0x009080000360783b */ /* 0x000eae0000004200 */
[-C--:B---3--:R-:W-:Y:S01]  /*7850*/  HMMA.16816.F32 R132, R180, R176.reuse, R132 ;  /* 0x000000b0b484723c */ /* 0x088fe20000001884 */
[----:B------:R-:W3:Y:S07]  /*7860*/  LDSM.16.MT88.4 R180, [R3+0x9000] ;  /* 0x0090000003b4783b */ /* 0x000eee0000004200 */
[-C--:B----4-:R-:W-:Y:S01]  /*7870*/  HMMA.16816.F32 R120, R160, R176.reuse, R120 ;  /* 0x000000b0a078723c */ /* 0x090fe20000001878 */
[----:B------:R-:W4:Y:S07]  /*7880*/  LDSM.16.MT88.4 R160, [R166+0x9000] ;  /* 0x00900000a6a0783b */ /* 0x000f2e0000004200 */
[-C--:B-1----:R-:W-:Y:S01]  /*7890*/  HMMA.16816.F32 R100, R144, R176.reuse, R100 ;  /* 0x000000b09064723c */ /* 0x082fe20000001864 */
[----:B------:R-:W1:Y:S07]  /*78a0*/  LDSM.16.MT88.4 R144, [R166+0x9080] ;  /* 0x00908000a690783b */ /* 0x000e6e0000004200 */
[----:B0-----:R-:W-:Y:S01]  /*78b0*/  HMMA.16816.F32 R172, R168, R176, R172 ;  /* 0x000000b0a8ac723c */ /* 0x001fe200000018ac */
[----:B------:R-:W0:Y:S07]  /*78c0*/  LDSM.16.MT88.4 R168, [R165+0x9000] ;  /* 0x00900000a5a8783b */ /* 0x000e2e0000004200 */
[-C--:B--2---:R-:W-:Y:S01]  /*78d0*/  HMMA.16816.F32 R112, R96, R178.reuse, R112 ;  /* 0x000000b26070723c */ /* 0x084fe20000001870 */
[----:B------:R-:W-:Y:S07]  /*78e0*/  LDSM.16.MT88.4 R96, [R164+0x9000] ;  /* 0x00900000a460783b */ /* 0x000fee0000004200 */
[-C--:B---3--:R-:W-:Y:S01]  /*78f0*/  HMMA.16816.F32 R136, R180, R178.reuse, R136 ;  /* 0x000000b2b488723c */ /* 0x088fe20000001888 */
[----:B------:R-:W2:Y:S07]  /*7900*/  LDSM.16.MT88.4 R180, [R165+0x9080] ;  /* 0x00908000a5b4783b */ /* 0x000eae0000004200 */
[-C--:B----4-:R-:W-:Y:S01]  /*7910*/  HMMA.16816.F32 R132, R160, R178.reuse, R132 ;  /* 0x000000b2a084723c */ /* 0x090fe20000001884 */
[----:B------:R-:W-:Y:S07]  /*7920*/  LDSM.16.M88.4 R160, [R111+0x10100] ;  /* 0x010100006fa0783b */ /* 0x000fee0000000200 */
[-C--:B-1----:R-:W-:Y:S01]  /*7930*/  HMMA.16816.F32 R104, R144, R178.reuse, R104 ;  /* 0x000000b29068723c */ /* 0x082fe20000001868 */
[----:B------:R-:W1:Y:S07]  /*7940*/  LDSM.16.MT88.4 R144, [R3+0xa000] ;  /* 0x00a000000390783b */ /* 0x000e6e0000004200 */
[----:B0-----:R-:W-:Y:S01]  /*7950*/  HMMA.16816.F32 R120, R168, R178, R120 ;  /* 0x000000b2a878723c */ /* 0x001fe20000001878 */
[----:B------:R-:W0:Y:S07]  /*7960*/  LDSM.16.MT88.4 R168, [R3+0xa080] ;  /* 0x00a0800003a8783b */ /* 0x000e2e0000004200 */
[----:B------:R-:W-:Y:S01]  /*7970*/  HMMA.16816.F32 R116, R200, R176, R116 ;  /* 0x000000b0c874723c */ /* 0x000fe20000001874 */
[----:B------:R-:W3:Y:S07]  /*7980*/  LDSM.16.MT88.4 R200, [R164+0x9080] ;  /* 0x00908000a4c8783b */ /* 0x000eee0000004200 */
[-C--:B--2---:R-:W-:Y:S01]  /*7990*/  HMMA.16816.F32 R100, R180, R178.reuse, R100 ;  /* 0x000000b2b464723c */ /* 0x084fe20000001864 */
[----:B------:R-:W2:Y:S11]  /*79a0*/  LDSM.16.MT88.4 R180, [R166+0xa000] ;  /* 0x00a00000a6b4783b */ /* 0x000eb60000004200 */
[----:B------:R-:W-:Y:S04]  /*79b0*/  @!UPT UIADD3 URZ, URZ, URZ, URZ ;  /* 0x0000003f3f3ff290 */ /* 0x000fe8000fffe03f */
[----:B------:R-:W-:Y:S01]  /*79c0*/  HMMA.16816.F32 R116, R96, R178, R116 ;  /* 0x000000b26074723c */ /* 0x000fe20000001874 */
[----:B------:R-:W4:Y:S07]  /*79d0*/  LDSM.16.MT88.4 R96, [R166+0xa080] ;  /* 0x00a08000a660783b */ /* 0x000f2e0000004200 */
[-C--:B-1----:R-:W-:Y:S01]  /*79e0*/  HMMA.16816.F32 R136, R144, R160.reuse, R136 ;  /* 0x000000a09088723c */ /* 0x082fe20000001888 */
[----:B------:R-:W1:Y:S07]  /*79f0*/  LDSM.16.MT88.4 R144, [R165+0xa080] ;  /* 0x00a08000a590783b */ /* 0x000e6e0000004200 */
[----:B0-----:R-:W-:Y:S01]  /*7a00*/  HMMA.16816.F32 R112, R168, R160, R112 ;  /* 0x000000a0a870723c */ /* 0x001fe20000001870 */
[----:B------:R-:W0:Y:S07]  /*7a10*/  LDSM.16.MT88.4 R168, [R164+0xa080] ;  /* 0x00a08000a4a8783b */ /* 0x000e2e0000004200 */
[----:B---3--:R-:W-:Y:S01]  /*7a20*/  HMMA.16816.F32 R176, R200, R178, R172 ;  /* 0x000000b2c8b0723c */ /* 0x008fe200000018ac */
[----:B------:R-:W3:Y:S04]  /*7a30*/  LDSM.16.MT88.4 R172, [R165+0xa000] ;  /* 0x00a00000a5ac783b */ /* 0x000ee80000004200 */
[----:B------:R-:W-:Y:S03]  /*7a40*/  LDSM.16.MT88.4 R200, [R164+0xa000] ;  /* 0x00a00000a4c8783b */ /* 0x000fe60000004200 */
[-C--:B--2---:R-:W-:Y:S01]  /*7a50*/  HMMA.16816.F32 R132, R180, R160.reuse, R132 ;  /* 0x000000a0b484723c */ /* 0x084fe20000001884 */
[----:B------:R-:W2:Y:S07]  /*7a60*/  LDSM.16.MT88.4 R180, [R3+0xb000] ;  /* 0x00b0000003b4783b */ /* 0x000eae0000004200 */
[-C--:B----4-:R-:W-:Y:S01]  /*7a70*/  HMMA.16816.F32 R104, R96, R160.reuse, R104 ;  /* 0x000000a06068723c */ /* 0x090fe20000001868 */
[----:B------:R-:W4:Y:S07]  /*7a80*/  LDSM.16.MT88.4 R96, [R3+0xb080] ;  /* 0x00b080000360783b */ /* 0x000f2e0000004200 */
[-C--:B-1----:R-:W-:Y:S01]  /*7a90*/  HMMA.16816.F32 R100, R144, R160.reuse, R100 ;  /* 0x000000a09064723c */ /* 0x082fe20000001864 */
[----:B------:R-:W1:Y:S07]  /*7aa0*/  LDSM.16.MT88.4 R144, [R166+0xb080] ;  /* 0x00b08000a690783b */ /* 0x000e6e0000004200 */
[-C--:B0-----:R-:W-:Y:S01]  /*7ab0*/  HMMA.16816.F32 R176, R168, R160.reuse, R176 ;  /* 0x000000a0a8b0723c */ /* 0x081fe200000018b0 */
[----:B------:R-:W0:Y:S07]  /*7ac0*/  LDSM.16.MT88.4 R168, [R165+0xb000] ;  /* 0x00b00000a5a8783b */ /* 0x000e2e0000004200 */
[----:B---3--:R-:W-:Y:S01]  /*7ad0*/  HMMA.16816.F32 R120, R172, R160, R120 ;  /* 0x000000a0ac78723c */ /* 0x008fe20000001878 */
[----:B------:R-:W3:Y:S07]  /*7ae0*/  LDSM.16.MT88.4 R172, [R166+0xb000] ;  /* 0x00b00000a6ac783b */ /* 0x000eee0000004200 */
[-C--:B--2---:R-:W-:Y:S01]  /*7af0*/  HMMA.16816.F32 R136, R180, R162.reuse, R136 ;  /* 0x000000a2b488723c */ /* 0x084fe20000001888 */
[----:B------:R-:W-:Y:S07]  /*7b00*/  LDSM.16.MT88.4 R180, [R165+0xb080] ;  /* 0x00b08000a5b4783b */ /* 0x000fee0000004200 */
[----:B----4-:R-:W-:Y:S01]  /*7b10*/  HMMA.16816.F32 R112, R96, R162, R112 ;  /* 0x000000a26070723c */ /* 0x010fe20000001870 */
[----:B------:R-:W2:Y:S07]  /*7b20*/  LDSM.16.MT88.4 R96, [R164+0xb000] ;  /* 0x00b00000a460783b */ /* 0x000eae0000004200 */
[----:B------:R-:W-:Y:S01]  /*7b30*/  HMMA.16816.F32 R116, R200, R160, R116 ;  /* 0x000000a0c874723c */ /* 0x000fe20000001874 */
[----:B------:R-:W4:Y:S07]  /*7b40*/  LDSM.16.MT88.4 R200, [R164+0xb080] ;  /* 0x00b08000a4c8783b */ /* 0x000f2e0000004200 */
[-C--:B-1----:R-:W-:Y:S01]  /*7b50*/  HMMA.16816.F32 R104, R144, R162.reuse, R104 ;  /* 0x000000a29068723c */ /* 0x082fe20000001868 */
[----:B------:R-:W-:Y:S07]  /*7b60*/  LDSM.16.M88.4 R144, [R221+0x10180] ;  /* 0x01018000dd90783b */ /* 0x000fee0000000200 */
[-C--:B0-----:R-:W-:Y:S01]  /*7b70*/  HMMA.16816.F32 R120, R168, R162.reuse, R120 ;  /* 0x000000a2a878723c */ /* 0x081fe20000001878 */
[----:B------:R-:W0:Y:S07]  /*7b80*/  LDSM.16.MT88.4 R168, [R3+0xc080] ;  /* 0x00c0800003a8783b */ /* 0x000e2e0000004200 */
[-C--:B---3--:R-:W-:Y:S01]  /*7b90*/  HMMA.16816.F32 R132, R172, R162.reuse, R132 ;  /* 0x000000a2ac84723c */ /* 0x088fe20000001884 */
[----:B------:R-:W1:Y:S07]  /*7ba0*/  LDSM.16.MT88.4 R172, [R3+0xc000] ;  /* 0x00c0000003ac783b */ /* 0x000e6e0000004200 */
[-C--:B--2---:R-:W-:Y:S01]  /*7bb0*/  HMMA.16816.F32 R116, R96, R162.reuse, R116 ;  /* 0x000000a26074723c */ /* 0x084fe20000001874 */
[----:B------:R-:W2:Y:S07]  /*7bc0*/  LDSM.16.MT88.4 R96, [R166+0xc080] ;  /* 0x00c08000a660783b */ /* 0x000eae0000004200 */
[-C--:B------:R-:W-:Y:S01]  /*7bd0*/  HMMA.16816.F32 R100, R180, R162.reuse, R100 ;  /* 0x000000a2b464723c */ /* 0x080fe20000001864 */
[----:B------:R-:W3:Y:S07]  /*7be0*/  LDSM.16.MT88.4 R180, [R166+0xc000] ;  /* 0x00c00000a6b4783b */ /* 0x000eee0000004200 */
[----:B----4-:R-:W-:Y:S01]  /*7bf0*/  HMMA.16816.F32 R160, R200, R162, R176 ;  /* 0x000000a2c8a0723c */ /* 0x010fe200000018b0 */
[----:B------:R-:W4:Y:S04]  /*7c00*/  LDSM.16.MT88.4 R176, [R164+0xc080] ;  /* 0x00c08000a4b0783b */ /* 0x000f280000004200 */
[----:B------:R-:W-:Y:S03]  /*7c10*/  LDSM.16.MT88.4 R200, [R164+0xc000] ;  /* 0x00c00000a4c8783b */ /* 0x000fe60000004200 */
[-C--:B0-----:R-:W-:Y:S01]  /*7c20*/  HMMA.16816.F32 R112, R168, R144.reuse, R112 ;  /* 0x00000090a870723c */ /* 0x081fe20000001870 */
[----:B------:R-:W0:Y:S07]  /*7c30*/  LDSM.16.MT88.4 R168, [R3+0xd080] ;  /* 0x00d0800003a8783b */ /* 0x000e2e0000004200 */
[-C--:B-1----:R-:W-:Y:S01]  /*7c40*/  HMMA.16816.F32 R136, R172, R144.reuse, R136 ;  /* 0x00000090ac88723c */ /* 0x082fe20000001888 */
[----:B------:R-:W1:Y:S07]  /*7c50*/  LDSM.16.MT88.4 R172, [R3+0xd000] ;  /* 0x00d0000003ac783b */ /* 0x000e6e0000004200 */
[-C--:B--2---:R-:W-:Y:S01]  /*7c60*/  HMMA.16816.F32 R104, R96, R144.reuse, R104 ;  /* 0x000000906068723c */ /* 0x084fe20000001868 */
[----:B------:R-:W2:Y:S07]  /*7c70*/  LDSM.16.MT88.4 R96, [R166+0xd080] ;  /* 0x00d08000a660783b */ /* 0x000eae0000004200 */
[-C--:B---3--:R-:W-:Y:S01]  /*7c80*/  HMMA.16816.F32 R132, R180, R144.reuse, R132 ;  /* 0x00000090b484723c */ /* 0x088fe20000001884 */
[----:B------:R-:W-:Y:S07]  /*7c90*/  LDSM.16.MT88.4 R180, [R166+0xd000] ;  /* 0x00d00000a6b4783b */ /* 0x000fee0000004200 */
[----:B----4-:R-:W-:Y:S01]  /*7ca0*/  HMMA.16816.F32 R160, R176, R144, R160 ;  /* 0x00000090b0a0723c */ /* 0x010fe200000018a0 */
[----:B------:R-:W3:Y:S07]  /*7cb0*/  LDSM.16.MT88.4 R176, [R165+0xd000] ;  /* 0x00d00000a5b0783b */ /* 0x000eee0000004200 */
[-C--:B0-----:R-:W-:Y:S01]  /*7cc0*/  HMMA.16816.F32 R112, R168, R146.reuse, R112 ;  /* 0x00000092a870723c */ /* 0x081fe20000001870 */
[----:B------:R-:W0:Y:S07]  /*7cd0*/  LDSM.16.MT88.4 R168, [R164+0xd000] ;  /* 0x00d00000a4a8783b */ /* 0x000e2e0000004200 */
[----:B-1----:R-:W-:Y:S01]  /*7ce0*/  HMMA.16816.F32 R136, R172, R146, R136 ;  /* 0x00000092ac88723c */ /* 0x002fe20000001888 */
[----:B------:R-:W1:Y:S07]  /*7cf0*/  LDSM.16.MT88.4 R172, [R165+0xd080] ;  /* 0x00d08000a5ac783b */ /* 0x000e6e0000004200 */
[-C--:B------:R-:W-:Y:S01]  /*7d00*/  HMMA.16816.F32 R120, R208, R144.reuse, R120 ;  /* 0x00000090d078723c */ /* 0x080fe20000001878 */
[----:B------:R-:W-:Y:S07]  /*7d10*/  LDSM.16.MT88.4 R208, [R3+0xe000] ;  /* 0x00e0000003d0783b */ /* 0x000fee0000004200 */
[-C--:B------:R-:W-:Y:S01]  /*7d20*/  HMMA.16816.F32 R116, R200, R144.reuse, R116 ;  /* 0x00000090c874723c */ /* 0x080fe20000001874 */
[----:B------:R-:W-:Y:S07]  /*7d30*/  LDSM.16.MT88.4 R200, [R166+0xe000] ;  /* 0x00e00000a6c8783b */ /* 0x000fee0000004200 */
[----:B------:R-:W-:Y:S01]  /*7d40*/  HMMA.16816.F32 R100, R204, R144, R100 ;  /* 0x00000090cc64723c */ /* 0x000fe20000001864 */
[----:B------:R-:W-:Y:S07]  /*7d50*/  LDSM.16.MT88.4 R204, [R3+0xe080] ;  /* 0x00e0800003cc783b */ /* 0x000fee0000004200 */
[-C--:B--2---:R-:W-:Y:S01]  /*7d60*/  HMMA.16816.F32 R104, R96, R146.reuse, R104 ;  /* 0x000000926068723c */ /* 0x084fe20000001868 */
[----:B------:R-:W2:Y:S07]  /*7d70*/  LDSM.16.M88.4 R96, [R111+0x10180] ;  /* 0x010180006f60783b */ /* 0x000eae0000000200 */
[-C--:B---3--:R-:W-:Y:S01]  /*7d80*/  HMMA.16816.F32 R120, R176, R146.reuse, R120 ;  /* 0x00000092b078723c */ /* 0x088fe20000001878 */
[----:B------:R-:W3:Y:S07]  /*7d90*/  LDSM.16.MT88.4 R176, [R165+0xe000] ;  /* 0x00e00000a5b0783b */ /* 0x000eee0000004200 */
[-C--:B------:R-:W-:Y:S01]  /*7da0*/  HMMA.16816.F32 R132, R180, R146.reuse, R132 ;  /* 0x00000092b484723c */ /* 0x080fe20000001884 */
[----:B------:R-:W4:Y:S07]  /*7db0*/  LDSM.16.MT88.4 R180, [R166+0xe080] ;  /* 0x00e08000a6b4783b */ /* 0x000f2e0000004200 */
[-C--:B0-----:R-:W-:Y:S01]  /*7dc0*/  HMMA.16816.F32 R116, R168, R146.reuse, R116 ;  /* 0x00000092a874723c */ /* 0x081fe20000001874 */
[----:B------:R-:W0:Y:S07]  /*7dd0*/  LDSM.16.MT88.4 R168, [R164+0xe000] ;  /* 0x00e00000a4a8783b */ /* 0x000e2e0000004200 */
[-C--:B-1----:R-:W-:Y:S01]  /*7de0*/  HMMA.16816.F32 R100, R172, R146.reuse, R100 ;  /* 0x00000092ac64723c */ /* 0x082fe20000001864 */
[----:B------:R-:W1:Y:S07]  /*7df0*/  LDSM.16.MT88.4 R172, [R165+0xe080] ;  /* 0x00e08000a5ac783b */ /* 0x000e6e0000004200 */
[----:B------:R-:W-:Y:S01]  /*7e00*/  HMMA.16816.F32 R144, R212, R146, R160 ;  /* 0x00000092d490723c */ /* 0x000fe200000018a0 */
[----:B------:R-:W5:Y:S04]  /*7e10*/  LDSM.16.MT88.4 R160, [R164+0xe080] ;  /* 0x00e08000a4a0783b */ /* 0x000f680000004200 */
[----:B------:R-:W0:Y:S03]  /*7e20*/  S2R R217, SR_TID.X ;  /* 0x0000000000d97919 */ /* 0x000e260000002100 */
[-C--:B--2---:R-:W-:Y:S01]  /*7e30*/  HMMA.16816.F32 R136, R208, R96.reuse, R136 ;  /* 0x00000060d088723c */ /* 0x084fe20000001888 */
[----:B------:R-:W5:Y:S04]  /*7e40*/  LDSM.16.MT88.4 R208, [R3+0xf000] ;  /* 0x00f0000003d0783b */ /* 0x000f680000004200 */
[----:B------:R-:W2:Y:S03]  /*7e50*/  LDL.LU R212, [R1] ;  /* 0x0000000001d47983 */ /* 0x000ea60000300800 */
[-C--:B------:R-:W-:Y:S01]  /*7e60*/  HMMA.16816.F32 R132, R200, R96.reuse, R132 ;  /* 0x00000060c884723c */ /* 0x080fe20000001884 */
[----:B------:R-:W5:Y:S04]  /*7e70*/  LDSM.16.MT88.4 R200, [R166+0xf000] ;  /* 0x00f00000a6c8783b */ /* 0x000f680000004200 */
[----:B------:R-:W2:Y:S03]  /*7e80*/  LDL.LU R189, [R1+0x4] ;  /* 0x0000040001bd7983 */ /* 0x000ea60000300800 */
[-C--:B---3--:R-:W-:Y:S01]  /*7e90*/  HMMA.16816.F32 R120, R176, R96.reuse, R120 ;  /* 0x00000060b078723c */ /* 0x088fe20000001878 */
[----:B------:R-:W3:Y:S07]  /*7ea0*/  LDSM.16.MT88.4 R176, [R165+0xf000] ;  /* 0x00f00000a5b0783b */ /* 0x000eee0000004200 */
[-C--:B------:R-:W-:Y:S01]  /*7eb0*/  HMMA.16816.F32 R112, R204, R96.reuse, R112 ;  /* 0x00000060cc70723c */ /* 0x080fe20000001870 */
[----:B------:R-:W3:Y:S07]  /*7ec0*/  LDSM.16.MT88.4 R204, [R3+0xf080] ;  /* 0x00f0800003cc783b */ /* 0x000eee0000004200 */
[-C--:B----4-:R-:W-:Y:S01]  /*7ed0*/  HMMA.16816.F32 R104, R180, R96.reuse, R104 ;  /* 0x00000060b468723c */ /* 0x090fe20000001868 */
[----:B------:R4:W3:Y:S07]  /*7ee0*/  LDSM.16.MT88.4 R180, [R166+0xf080] ;  /* 0x00f08000a6b4783b */ /* 0x0008ee0000004200 */
[-C--:B0-----:R-:W-:Y:S01]  /*7ef0*/  HMMA.16816.F32 R116, R168, R96.reuse, R116 ;  /* 0x00000060a874723c */ /* 0x081fe20000001874 */
[----:B------:R-:W0:Y:S07]  /*7f00*/  LDSM.16.MT88.4 R168, [R164+0xf000] ;  /* 0x00f00000a4a8783b */ /* 0x000e2e0000004200 */
[-C--:B-1----:R-:W-:Y:S01]  /*7f10*/  HMMA.16816.F32 R100, R172, R96.reuse, R100 ;  /* 0x00000060ac64723c */ /* 0x082fe20000001864 */
[----:B------:R-:W1:Y:S07]  /*7f20*/  LDSM.16.MT88.4 R172, [R165+0xf080] ;  /* 0x00f08000a5ac783b */ /* 0x000e6e0000004200 */
[----:B-----5:R-:W-:Y:S01]  /*7f30*/  HMMA.16816.F32 R144, R160, R96, R144 ;  /* 0x00000060a090723c */ /* 0x020fe20000001890 */
[----:B------:R-:W5:Y:S01]  /*7f40*/  LDSM.16.MT88.4 R160, [R164+0xf080] ;  /* 0x00f08000a4a0783b */ /* 0x000f620000004200 */
[----:B------:R-:W-:-:S03]  /*7f50*/  LOP3.LUT R219, R217, 0xff, RZ, 0xc0, !PT ;  /* 0x000000ffd9db7812 */ /* 0x000fc600078ec0ff */
[----:B------:R-:W2:Y:S03]  /*7f60*/  LDL.LU R191, [R1+0x8] ;  /* 0x0000080001bf7983 */ /* 0x000ea60000300800 */
[-C--:B------:R-:W-:Y:S01]  /*7f70*/  HMMA.16816.F32 R136, R208, R98.reuse, R136 ;  /* 0x00000062d088723c */ /* 0x080fe20000001888 */
[----:B------:R-:W2:Y:S04]  /*7f80*/  LDL.LU R190, [R1+0xc] ;  /* 0x00000c0001be7983 */ /* 0x000ea80000300800 */
[----:B------:R-:W2:Y:S03]  /*7f90*/  LDL.LU R184, [R1+0x10] ;  /* 0x0000100001b87983 */ /* 0x000ea60000300800 */
[-C--:B------:R-:W-:Y:S01]  /*7fa0*/  HMMA.16816.F32 R132, R200, R98.reuse, R132 ;  /* 0x00000062c884723c */ /* 0x080fe20000001884 */
[----:B------:R-:W2:Y:S04]  /*7fb0*/  LDL.LU R185, [R1+0x14] ;  /* 0x0000140001b97983 */ /* 0x000ea80000300800 */
[----:B------:R-:W2:Y:S03]  /*7fc0*/  LDL.LU R187, [R1+0x18] ;  /* 0x0000180001bb7983 */ /* 0x000ea60000300800 */
[-C--:B---3--:R-:W-:Y:S01]  /*7fd0*/  HMMA.16816.F32 R120, R176, R98.reuse, R120 ;  /* 0x00000062b078723c */ /* 0x088fe20000001878 */
[----:B----4-:R-:W3:Y:S04]  /*7fe0*/  LDL.LU R166, [R1+0x1c] ;  /* 0x00001c0001a67983 */ /* 0x010ee80000300800 */
[----:B------:R-:W4:Y:S03]  /*7ff0*/  LDL.LU R167, [R1+0x20] ;  /* 0x0000200001a77983 */ /* 0x000f260000300800 */
[-C--:B------:R-:W-:Y:S08]  /*8000*/  HMMA.16816.F32 R112, R204, R98.reuse, R112 ;  /* 0x00000062cc70723c */ /* 0x080ff00000001870 */
[-C--:B------:R-:W-:Y:S08]  /*8010*/  HMMA.16816.F32 R104, R180, R98.reuse, R104 ;  /* 0x00000062b468723c */ /* 0x080ff00000001868 */
[-C--:B0-----:R-:W-:Y:S01]  /*8020*/  HMMA.16816.F32 R116, R168, R98.reuse, R116 ;  /* 0x00000062a874723c */ /* 0x081fe20000001874 */
[----:B------:R-:W-:Y:S01]  /*8030*/  FMUL R204, R136, c[0x0][0x188] ;  /* 0x0000620088cc7a20 */ /* 0x000fe20000400000 */
[----:B------:R-:W2:Y:S06]  /*8040*/  LDL.LU R198, [R1+0x24] ;  /* 0x0000240001c67983 */ /* 0x000eac0000300800 */
[----:B-1----:R-:W-:Y:S01]  /*8050*/  HMMA.16816.F32 R100, R172, R98, R100 ;  /* 0x00000062ac64723c */ /* 0x002fe20000001864 */
[----:B------:R-:W-:-:S07]  /*8060*/  FMUL R111, R137, c[0x0][0x188] ;  /* 0x00006200896f7a20 */ /* 0x000fce0000400000 */
[----:B-----5:R-:W-:Y:S01]  /*8070*/  HMMA.16816.F32 R96, R160, R98, R144 ;  /* 0x00000062a060723c */ /* 0x020fe20000001890 */
[----:B------:R-:W-:Y:S01]  /*8080*/  FMNMX R204, R204, R111, !PT ;  /* 0x0000006fcccc7209 */ /* 0x000fe20007800000 */
[----:B------:R-:W-:Y:S02]  /*8090*/  FMUL R202, R138, c[0x0][0x188] ;  /* 0x000062008aca7a20 */ /* 0x000fe40000400000 */
[----:B------:R-:W-:Y:S02]  /*80a0*/  FMUL R201, R132, c[0x0][0x188] ;  /* 0x0000620084c97a20 */ /* 0x000fe40000400000 */
[----:B------:R-:W-:Y:S02]  /*80b0*/  FMUL R200, R134, c[0x0][0x188] ;  /* 0x0000620086c87a20 */ /* 0x000fe40000400000 */
[----:B------:R-:W-:Y:S02]  /*80c0*/  FMUL R147, R139, c[0x0][0x188] ;  /* 0x000062008b937a20 */ /* 0x000fe40000400000 */
[----:B------:R-:W-:-:S02]  /*80d0*/  FMUL R146, R133, c[0x0][0x188] ;  /* 0x0000620085927a20 */ /* 0x000fc40000400000 */
[----:B------:R-:W-:Y:S02]  /*80e0*/  FMUL R145, R135, c[0x0][0x188] ;  /* 0x0000620087917a20 */ /* 0x000fe40000400000 */
[----:B------:R-:W-:Y:S02]  /*80f0*/  FMUL R199, R120, c[0x0][0x188] ;  /* 0x0000620078c77a20 */ /* 0x000fe40000400000 */
[----:B------:R-:W-:Y:S02]  /*8100*/  FMUL R144, R121, c[0x0][0x188] ;  /* 0x0000620079907a20 */ /* 0x000fe40000400000 */
[----:B------:R-:W-:Y:S02]  /*8110*/  FMUL R183, R122, c[0x0][0x188] ;  /* 0x000062007ab77a20 */ /* 0x000fe40000400000 */
[----:B------:R-:W-:Y:S01]  /*8120*/  FMUL R111, R123, c[0x0][0x188] ;  /* 0x000062007b6f7a20 */ /* 0x000fe20000400000 */
[----:B------:R-:W-:Y:S01]  /*8130*/  FMNMX R202, R202, R147, !PT ;  /* 0x00000093caca7209 */ /* 0x000fe20007800000 */
        /* <DEDUP_REMOVED lines=29> */
[----:B------:R-:W-:Y:S02]  /*8310*/  FMNMX R177, R177, R147, !PT ;  /* 0x00000093b1b17209 */ /* 0x000fe40007800000 */
[----:B------:R-:W-:-:S02]  /*8320*/  FMNMX R176, R176, R146, !PT ;  /* 0x00000092b0b07209 */ /* 0x000fc40007800000 */
[----:B------:R-:W-:Y:S02]  /*8330*/  FMNMX R175, R175, R145, !PT ;  /* 0x00000091afaf7209 */ /* 0x000fe40007800000 */
[----:B------:R-:W-:Y:S02]  /*8340*/  FMNMX R174, R174, R144, !PT ;  /* 0x00000090aeae7209 */ /* 0x000fe40007800000 */
[----:B------:R-:W-:Y:S01]  /*8350*/  FMNMX R173, R173, R111, !PT ;  /* 0x0000006fadad7209 */ /* 0x000fe20007800000 */
[----:B------:R-:W0:Y:S04]  /*8360*/  SHFL.BFLY PT, R145, R201, 0x2, 0x1f ;  /* 0x0c401f00c9917f89 */ /* 0x000e2800000e0000 */
[----:B------:R-:W1:Y:S04]  /*8370*/  SHFL.BFLY PT, R205, R204, 0x2, 0x1f ;  /* 0x0c401f00cccd7f89 */ /* 0x000e6800000e0000 */
[----:B------:R-:W5:Y:S04]  /*8380*/  SHFL.BFLY PT, R203, R202, 0x2, 0x1f ;  /* 0x0c401f00cacb7f89 */ /* 0x000f6800000e0000 */
[----:B------:R-:W0:Y:S04]  /*8390*/  SHFL.BFLY PT, R146, R200, 0x2, 0x1f ;  /* 0x0c401f00c8927f89 */ /* 0x000e2800000e0000 */
[----:B------:R-:W0:Y:S04]  /*83a0*/  SHFL.BFLY PT, R147, R199, 0x2, 0x1f ;  /* 0x0c401f00c7937f89 */ /* 0x000e2800000e0000 */
[----:B------:R-:W0:Y:S04]  /*83b0*/  SHFL.BFLY PT, R160, R183, 0x2, 0x1f ;  /* 0x0c401f00b7a07f89 */ /* 0x000e2800000e0000 */
[----:B------:R-:W0:Y:S04]  /*83c0*/  SHFL.BFLY PT, R161, R182, 0x2, 0x1f ;  /* 0x0c401f00b6a17f89 */ /* 0x000e2800000e0000 */
[----:B------:R-:W0:Y:S04]  /*83d0*/  SHFL.BFLY PT, R162, R181, 0x2, 0x1f ;  /* 0x0c401f00b5a27f89 */ /* 0x000e2800000e0000 */
[----:B------:R-:W0:Y:S04]  /*83e0*/  SHFL.BFLY PT, R163, R180, 0x2, 0x1f ;  /* 0x0c401f00b4a37f89 */ /* 0x000e2800000e0000 */
[----:B------:R-:W0:Y:S04]  /*83f0*/  SHFL.BFLY PT, R168, R179, 0x2, 0x1f ;  /* 0x0c401f00b3a87f89 */ /* 0x000e2800000e0000 */
[----:B------:R-:W5:Y:S04]  /*8400*/  SHFL.BFLY PT, R169, R178, 0x2, 0x1f ;  /* 0x0c401f00b2a97f89 */ /* 0x000f6800000e0000 */
[----:B------:R-:W5:Y:S04]  /*8410*/  SHFL.BFLY PT, R170, R177, 0x2, 0x1f ;  /* 0x0c401f00b1aa7f89 */ /* 0x000f6800000e0000 */
[----:B------:R-:W5:Y:S04]  /*8420*/  SHFL.BFLY PT, R171, R176, 0x2, 0x1f ;  /* 0x0c401f00b0ab7f89 */ /* 0x000f6800000e0000 */
[----:B------:R-:W5:Y:S04]  /*8430*/  SHFL.BFLY PT, R172, R175, 0x2, 0x1f ;  /* 0x0c401f00afac7f89 */ /* 0x000f6800000e0000 */
[----:B------:R-:W5:Y:S04]  /*8440*/  SHFL.BFLY PT, R111, R174, 0x2, 0x1f ;  /* 0x0c401f00ae6f7f89 */ /* 0x000f6800000e0000 */
[----:B------:R-:W5:Y:S01]  /*8450*/  SHFL.BFLY PT, R144, R173, 0x2, 0x1f ;  /* 0x0c401f00ad907f89 */ /* 0x000f6200000e0000 */
[----:B0-----:R-:W-:-:S02]  /*8460*/  FMNMX R145, R201, R145, !PT ;  /* 0x00000091c9917209 */ /* 0x001fc40007800000 */
[----:B-1----:R-:W-:Y:S02]  /*8470*/  FMNMX R205, R204, R205, !PT ;  /* 0x000000cdcccd7209 */ /* 0x002fe40007800000 */
[----:B-----5:R-:W-:Y:S02]  /*8480*/  FMNMX R203, R202, R203, !PT ;  /* 0x000000cbcacb7209 */ /* 0x020fe40007800000 */
[----:B------:R-:W-:Y:S02]  /*8490*/  FMNMX R146, R200, R146, !PT ;  /* 0x00000092c8927209 */ /* 0x000fe40007800000 */
[----:B------:R-:W-:Y:S02]  /*84a0*/  FMNMX R147, R199, R147, !PT ;  /* 0x00000093c7937209 */ /* 0x000fe40007800000 */
[----:B------:R-:W-:Y:S02]  /*84b0*/  FMNMX R160, R183, R160, !PT ;  /* 0x000000a0b7a07209 */ /* 0x000fe40007800000 */
[----:B------:R-:W-:-:S02]  /*84c0*/  FMNMX R161, R182, R161, !PT ;  /* 0x000000a1b6a17209 */ /* 0x000fc40007800000 */
[----:B------:R-:W-:Y:S02]  /*84d0*/  FMNMX R162, R181, R162, !PT ;  /* 0x000000a2b5a27209 */ /* 0x000fe40007800000 */
[----:B------:R-:W-:Y:S02]  /*84e0*/  FMNMX R163, R180, R163, !PT ;  /* 0x000000a3b4a37209 */ /* 0x000fe40007800000 */
[----:B------:R-:W-:Y:S02]  /*84f0*/  FMNMX R168, R179, R168, !PT ;  /* 0x000000a8b3a87209 */ /* 0x000fe40007800000 */
[----:B------:R-:W-:Y:S02]  /*8500*/  FMNMX R169, R178, R169, !PT ;  /* 0x000000a9b2a97209 */ /* 0x000fe40007800000 */
        /* <DEDUP_REMOVED lines=15> */
[----:B------:R-:W1:Y:S04]  /*8600*/  SHFL.BFLY PT, R177, R169, 0x1, 0x1f ;  /* 0x0c201f00a9b17f89 */ /* 0x000e6800000e0000 */
[----:B------:R-:W5:Y:S04]  /*8610*/  SHFL.BFLY PT, R176, R170, 0x1, 0x1f ;  /* 0x0c201f00aab07f89 */ /* 0x000f6800000e0000 */
[----:B------:R-:W5:Y:S04]  /*8620*/  SHFL.BFLY PT, R175, R171, 0x1, 0x1f ;  /* 0x0c201f00abaf7f89 */ /* 0x000f6800000e0000 */
[----:B------:R-:W5:Y:S04]  /*8630*/  SHFL.BFLY PT, R174, R172, 0x1, 0x1f ;  /* 0x0c201f00acae7f89 */ /* 0x000f6800000e0000 */
[----:B------:R-:W5:Y:S04]  /*8640*/  SHFL.BFLY PT, R173, R111, 0x1, 0x1f ;  /* 0x0c201f006fad7f89 */ /* 0x000f6800000e0000 */
[----:B------:R-:W5:Y:S01]  /*8650*/  SHFL.BFLY PT, R144, R201, 0x1, 0x1f ;  /* 0x0c201f00c9907f89 */ /* 0x000f6200000e0000 */
[----:B0-----:R-:W-:-:S03]  /*8660*/  FMNMX R204, R205, R204, !PT ;  /* 0x000000cccdcc7209 */ /* 0x001fc60007800000 */
[----:B------:R-:W-:Y:S01]  /*8670*/  BAR.SYNC.DEFER_BLOCKING 0x0 ;  /* 0x0000000000007b1d */ /* 0x000fe20000010000 */
        /* <DEDUP_REMOVED lines=8> */
[----:B------:R-:W-:Y:S01]  /*8700*/  FMNMX R178, R168, R178, !PT ;  /* 0x000000b2a8b27209 */ /* 0x000fe20007800000 */
[----:B------:R-:W0:Y:S01]  /*8710*/  S2R R210, SR_TID.X ;  /* 0x0000000000d27919 */ /* 0x000e220000002100 */
[----:B------:R-:W-:Y:S02]  /*8720*/  FMNMX R177, R169, R177, !PT ;  /* 0x000000b1a9b17209 */ /* 0x000fe40007800000 */
[----:B------:R-:W-:Y:S01]  /*8730*/  FMNMX R176, R170, R176, !PT ;  /* 0x000000b0aab07209 */ /* 0x000fe20007800000 */
[----:B------:R-:W5:Y:S01]  /*8740*/  LDL.64 R168, [R1+0x230] ;  /* 0x0002300001a87983 */ /* 0x000f620000100a00 */
[----:B------:R-:W-:-:S02]  /*8750*/  FMNMX R175, R171, R175, !PT ;  /* 0x000000afabaf7209 */ /* 0x000fc40007800000 */
[----:B------:R-:W-:Y:S02]  /*8760*/  FMNMX R174, R172, R174, !PT ;  /* 0x000000aeacae7209 */ /* 0x000fe40007800000 */
[----:B------:R-:W-:Y:S02]  /*8770*/  FMNMX R173, R111, R173, !PT ;  /* 0x000000ad6fad7209 */ /* 0x000fe40007800000 */
[----:B------:R-:W-:Y:S01]  /*8780*/  FMNMX R144, R201, R144, !PT ;  /* 0x00000090c9907209 */ /* 0x000fe20007800000 */
[----:B------:R-:W-:Y:S04]  /*8790*/  @!P1 STS [R2+0x10000], R204 ;  /* 0x010000cc02009388 */ /* 0x000fe80000000800 */
        /* <DEDUP_REMOVED lines=8> */
[----:B------:R1:W-:Y:S04]  /*8820*/  @!P1 STS [R2+0x10900], R178 ;  /* 0x010900b202009388 */ /* 0x0003e80000000800 */
[----:B------:R-:W-:Y:S04]  /*8830*/  @!P1 STS [R2+0x10a00], R177 ;  /* 0x010a00b102009388 */ /* 0x000fe80000000800 */
[----:B------:R0:W-:Y:S04]  /*8840*/  @!P1 STS [R2+0x10b00], R176 ;  /* 0x010b00b002009388 */ /* 0x0001e80000000800 */
[----:B------:R-:W-:Y:S04]  /*8850*/  @!P1 STS [R2+0x10c00], R175 ;  /* 0x010c00af02009388 */ /* 0x000fe80000000800 */
[----:B------:R0:W-:Y:S04]  /*8860*/  @!P1 STS [R2+0x10d00], R174 ;  /* 0x010d00ae02009388 */ /* 0x0001e80000000800 */
[----:B------:R0:W-:Y:S04]  /*8870*/  @!P1 STS [R2+0x10e00], R173 ;  /* 0x010e00ad02009388 */ /* 0x0001e80000000800 */
[----:B------:R-:W-:Y:S04]  /*8880*/  @!P1 STS [R2+0x10f00], R144 ;  /* 0x010f009002009388 */ /* 0x000fe80000000800 */
[----:B------:R-:W-:Y:S01]  /*8890*/  BAR.SYNC.DEFER_BLOCKING 0x0 ;  /* 0x0000000000007b1d */ /* 0x000fe20000010000 */
[----:B------:R-:W-:-:S05]  /*88a0*/  LOP3.LUT R208, R217, 0x1c, RZ, 0xc0, !PT ;  /* 0x0000001cd9d07812 */ /* 0x000fca00078ec0ff */
[----:B-1----:R-:W2:Y:S04]  /*88b0*/  LDL.64 R178, [R1+0x258] ;  /* 0x0002580001b27983 */ /* 0x002ea80000100a00 */
[----:B0-----:R-:W2:Y:S04]  /*88c0*/  LDL.64 R176, [R1+0x250] ;  /* 0x0002500001b07983 */ /* 0x001ea80000100a00 */
[----:B------:R-:W2:Y:S04]  /*88d0*/  LDL.64 R174, [R1+0x248] ;  /* 0x0002480001ae7983 */ /* 0x000ea80000100a00 */
[----:B------:R-:W2:Y:S04]  /*88e0*/  LDL.64 R172, [R1+0x240] ;  /* 0x0002400001ac7983 */ /* 0x000ea80000100a00 */
[----:B------:R-:W2:Y:S04]  /*88f0*/  LDL.64 R170, [R1+0x238] ;  /* 0x0002380001aa7983 */ /* 0x000ea80000100a00 */
[----:B------:R-:W0:Y:S04]  /*8900*/  LDS R147, [R219.X4+0x10000] ;  /* 0x01000000db937984 */ /* 0x000e280000004800 */
[----:B------:R-:W1:Y:S04]  /*8910*/  LDS R145, [R219.X4+0x10400] ;  /* 0x01040000db917984 */ /* 0x000e680000004800 */
[----:B------:R-:W3:Y:S04]  /*8920*/  LDS R144, [R219.X4+0x10800] ;  /* 0x01080000db907984 */ /* 0x000ee80000004800 */
[----:B------:R-:W2:Y:S04]  /*8930*/  LDL.64 R162, [R1+0x228] ;  /* 0x0002280001a27983 */ /* 0x000ea80000100a00 */
[----:B0-----:R-:W0:Y:S04]  /*8940*/  SHFL.BFLY PT, R160, R147, 0x4, 0x1f ;  /* 0x0c801f0093a07f89 */ /* 0x001e2800000e0000 */
[----:B-1----:R-:W1:Y:S04]  /*8950*/  SHFL.BFLY PT, R146, R145, 0x4, 0x1f ;  /* 0x0c801f0091927f89 */ /* 0x002e6800000e0000 */
[----:B---3--:R-:W3:Y:S01]  /*8960*/  SHFL.BFLY PT, R111, R144, 0x4, 0x1f ;  /* 0x0c801f00906f7f89 */ /* 0x008ee200000e0000 */
[----:B0-----:R-:W-:-:S02]  /*8970*/  FMNMX R160, R147, R160, !PT ;  /* 0x000000a093a07209 */ /* 0x001fc40007800000 */
[----:B-1----:R-:W-:-:S03]  /*8980*/  FMNMX R146, R145, R146, !PT ;  /* 0x0000009291927209 */ /* 0x002fc60007800000 */
[----:B------:R-:W0:Y:S01]  /*8990*/  SHFL.BFLY PT, R147, R160, 0x2, 0x1f ;  /* 0x0c401f00a0937f89 */ /* 0x000e2200000e0000 */
[----:B---3--:R-:W-:-:S03]  /*89a0*/  FMNMX R144, R144, R111, !PT ;  /* 0x0000006f90907209 */ /* 0x008fc60007800000 */
[----:B------:R-:W1:Y:S04]  /*89b0*/  SHFL.BFLY PT, R145, R146, 0x2, 0x1f ;  /* 0x0c401f0092917f89 */ /* 0x000e6800000e0000 */
[----:B------:R-:W3:Y:S01]  /*89c0*/  SHFL.BFLY PT, R111, R144, 0x2, 0x1f ;  /* 0x0c401f00906f7f89 */ /* 0x000ee200000e0000 */
[----:B0-----:R-:W-:Y:S02]  /*89d0*/  FMNMX R147, R160, R147, !PT ;  /* 0x00000093a0937209 */ /* 0x001fe40007800000 */
[----:B-1----:R-:W-:-:S03]  /*89e0*/  FMNMX R145, R146, R145, !PT ;  /* 0x0000009192917209 */ /* 0x002fc60007800000 */
[----:B------:R-:W0:Y:S01]  /*89f0*/  SHFL.BFLY PT, R160, R147, 0x1, 0x1f ;  /* 0x0c201f0093a07f89 */ /* 0x000e2200000e0000 */
[----:B---3--:R-:W-:-:S03]  /*8a00*/  FMNMX R144, R144, R111, !PT ;  /* 0x0000006f90907209 */ /* 0x008fc60007800000 */
[----:B------:R-:W1:Y:S04]  /*8a10*/  SHFL.BFLY PT, R146, R145, 0x1, 0x1f ;  /* 0x0c201f0091927f89 */ /* 0x000e6800000e0000 */
[----:B------:R-:W3:Y:S01]  /*8a20*/  SHFL.BFLY PT, R111, R144, 0x1, 0x1f ;  /* 0x0c201f00906f7f89 */ /* 0x000ee200000e0000 */
[----:B0-----:R-:W-:Y:S02]  /*8a30*/  FMNMX R160, R147, R160, !PT ;  /* 0x000000a093a07209 */ /* 0x001fe40007800000 */
[----:B-1----:R-:W-:-:S03]  /*8a40*/  FMNMX R146, R145, R146, !PT ;  /* 0x0000009291927209 */ /* 0x002fc60007800000 */
[----:B------:R-:W-:Y:S01]  /*8a50*/  @!P0 STS [R219.X4+0x10000], R160 ;  /* 0x010000a0db008388 */ /* 0x000fe20000004800 */
[----:B---3--:R-:W-:-:S03]  /*8a60*/  FMNMX R111, R144, R111, !PT ;  /* 0x0000006f906f7209 */ /* 0x008fc60007800000 */
[----:B------:R0:W-:Y:S04]  /*8a70*/  @!P0 STS [R219.X4+0x10400], R146 ;  /* 0x01040092db008388 */ /* 0x0001e80000004800 */
[----:B------:R-:W-:Y:S04]  /*8a80*/  @!P0 STS [R219.X4+0x10800], R111 ;  /* 0x0108006fdb008388 */ /* 0x000fe80000004800 */
[----:B------:R-:W1:Y:S04]  /*8a90*/  LDS R111, [R210.X4+0x10c00] ;  /* 0x010c0000d26f7984 */ /* 0x000e680000004800 */
[----:B0-----:R-:W3:Y:S04]  /*8aa0*/  LDL.64 R146, [R1+0x260] ;  /* 0x0002600001927983 */ /* 0x001ee80000100a00 */
[----:B------:R-:W3:Y:S04]  /*8ab0*/  LDL.64 R160, [R1+0x268] ;  /* 0x0002680001a07983 */ /* 0x000ee80000100a00 */
[----:B-1----:R-:W0:Y:S02]  /*8ac0*/  SHFL.BFLY PT, R144, R111, 0x4, 0x1f ;  /* 0x0c801f006f907f89 */ /* 0x002e2400000e0000 */
[----:B0-----:R-:W-:-:S05]  /*8ad0*/  FMNMX R144, R111, R144, !PT ;  /* 0x000000906f907209 */ /* 0x001fca0007800000 */
[----:B------:R-:W0:Y:S02]  /*8ae0*/  SHFL.BFLY PT, R111, R144, 0x2, 0x1f ;  /* 0x0c401f00906f7f89 */ /* 0x000e2400000e0000 */
[----:B0-----:R-:W-:-:S05]  /*8af0*/  FMNMX R111, R144, R111, !PT ;  /* 0x0000006f906f7209 */ /* 0x001fca0007800000 */
[----:B------:R-:W0:Y:S02]  /*8b00*/  SHFL.BFLY PT, R144, R111, 0x1, 0x1f ;  /* 0x0c201f006f907f89 */ /* 0x000e2400000e0000 */
[----:B0-----:R-:W-:-:S05]  /*8b10*/  FMNMX R144, R111, R144, !PT ;  /* 0x000000906f907209 */ /* 0x001fca0007800000 */
[----:B------:R0:W-:Y:S04]  /*8b20*/  @!P0 STS [R210.X4+0x10c00], R144 ;  /* 0x010c0090d2008388 */ /* 0x0001e80000004800 */
[----:B------:R-:W-:Y:S06]  /*8b30*/  BAR.SYNC.DEFER_BLOCKING 0x0 ;  /* 0x0000000000007b1d */ /* 0x000fec0000010000 */
[----:B0-----:R-:W3:Y:S04]  /*8b40*/  LDL.64 R144, [R1+0x1f8] ;  /* 0x0001f80001907983 */ /* 0x001ee80000100a00 */
[----:B------:R-:W2:Y:S04]  /*8b50*/  LDS R204, [R208.X8+0x10a00] ;  /* 0x010a0000d0cc7984 */ /* 0x000ea80000008800 */
[----:B------:R-:W0:Y:S04]  /*8b60*/  LDS R218, [R208.X8+0x10000] ;  /* 0x01000000d0da7984 */ /* 0x000e280000008800 */
[----:B------:R-:W1:Y:S04]  /*8b70*/  LDS R217, [R208.X8+0x10100] ;  /* 0x01010000d0d97984 */ /* 0x000e680000008800 */
[----:B------:R-:W0:Y:S04]  /*8b80*/  LDS R214, [R208.X8+0x10300] ;  /* 0x01030000d0d67984 */ /* 0x000e280000008800 */
[----:B------:R-:W0:Y:S04]  /*8b90*/  LDS R211, [R208.X8+0x10500] ;  /* 0x01050000d0d37984 */ /* 0x000e280000008800 */
[----:B------:R-:W0:Y:S04]  /*8ba0*/  LDS R209, [R208.X8+0x10600] ;  /* 0x01060000d0d17984 */ /* 0x000e280000008800 */
[----:B------:R-:W1:Y:S04]  /*8bb0*/  LDS R215, [R208.X8+0x10200] ;  /* 0x01020000d0d77984 */ /* 0x000e680000008800 */
[----:B------:R-:W4:Y:S04]  /*8bc0*/  LDS R213, [R208.X8+0x10400] ;  /* 0x01040000d0d57984 */ /* 0x000f280000008800 */
[----:B------:R-:W4:Y:S04]  /*8bd0*/  LDS R207, [R208.X8+0x10700] ;  /* 0x01070000d0cf7984 */ /* 0x000f280000008800 */
[----:B------:R-:W4:Y:S04]  /*8be0*/  LDS R206, [R208.X8+0x10800] ;  /* 0x01080000d0ce7984 */ /* 0x000f280000008800 */
[----:B------:R-:W5:Y:S04]  /*8bf0*/  LDS R205, [R208.X8+0x10900] ;  /* 0x01090000d0cd7984 */ /* 0x000f680000008800 */
[----:B------:R-:W5:Y:S04]  /*8c00*/  LDS R203, [R208.X8+0x10b00] ;  /* 0x010b0000d0cb7984 */ /* 0x000f680000008800 */
[----:B------:R-:W5:Y:S04]  /*8c10*/  LDS R202, [R208.X8+0x10c00] ;  /* 0x010c0000d0ca7984 */ /* 0x000f680000008800 */
[----:B------:R-:W5:Y:S04]  /*8c20*/  LDS R201, [R208.X8+0x10d00] ;  /* 0x010d0000d0c97984 */ /* 0x000f680000008800 */
[----:B------:R-:W5:Y:S04]  /*8c30*/  LDS R200, [R208.X8+0x10e00] ;  /* 0x010e0000d0c87984 */ /* 0x000f680000008800 */
[----:B------:R-:W5:Y:S01]  /*8c40*/  LDS R199, [R208.X8+0x10f00] ;  /* 0x010f0000d0c77984 */ /* 0x000f620000008800 */
[----:B--2---:R-:W-:-:S02]  /*8c50*/  FMNMX R204, R204, R184, !PT ;  /* 0x000000b8cccc7209 */ /* 0x004fc40007800000 */
[----:B0-----:R-:W-:-:S03]  /*8c60*/  FMNMX R218, R218, R109, !PT ;  /* 0x0000006ddada7209 */ /* 0x001fc60007800000 */
[----:B------:R-:W-:Y:S01]  /*8c70*/  FFMA R104, R104, c[0x0][0x188], -R204 ;  /* 0x0000620068687a23 */ /* 0x000fe200000008cc */
[----:B-1----:R-:W-:Y:S02]  /*8c80*/  FMNMX R217, R217, R110, !PT ;  /* 0x0000006ed9d97209 */ /* 0x002fe40007800000 */
[----:B------:R-:W-:Y:S02]  /*8c90*/  FMNMX R214, R214, R228, !PT ;  /* 0x000000e4d6d67209 */ /* 0x000fe40007800000 */
[----:B------:R-:W-:Y:S02]  /*8ca0*/  FMNMX R211, R211, R244, !PT ;  /* 0x000000f4d3d37209 */ /* 0x000fe40007800000 */
[----:B------:R-:W-:Y:S01]  /*8cb0*/  FMNMX R209, R209, R212, !PT ;  /* 0x000000d4d1d17209 */ /* 0x000fe20007800000 */
[----:B------:R-:W-:Y:S01]  /*8cc0*/  FMUL R104, R104, 1.4426950216293334961 ;  /* 0x3fb8aa3b68687820 */ /* 0x000fe20000400000 */
[----:B------:R-:W-:Y:S02]  /*8cd0*/  FMNMX R215, R215, R108, !PT ;  /* 0x0000006cd7d77209 */ /* 0x000fe40007800000 */
[----:B----4-:R-:W-:-:S02]  /*8ce0*/  FMNMX R213, R213, R216, !PT ;  /* 0x000000d8d5d57209 */ /* 0x010fc40007800000 */
[----:B------:R-:W-:Y:S02]  /*8cf0*/  FMNMX R207, R207, R189, !PT ;  /* 0x000000bdcfcf7209 */ /* 0x000fe40007800000 */
[----:B------:R-:W-:Y:S02]  /*8d00*/  FMNMX R206, R206, R191, !PT ;  /* 0x000000bfcece7209 */ /* 0x000fe40007800000 */
[----:B-----5:R-:W-:Y:S02]  /*8d10*/  FMNMX R205, R205, R190, !PT ;  /* 0x000000becdcd7209 */ /* 0x020fe40007800000 */
[----:B------:R-:W-:Y:S02]  /*8d20*/  FMNMX R203, R203, R185, !PT ;  /* 0x000000b9cbcb7209 */ /* 0x000fe40007800000 */
[----:B------:R-:W-:Y:S01]  /*8d30*/  FMNMX R202, R202, R187, !PT ;  /* 0x000000bbcaca7209 */ /* 0x000fe20007800000 */
[----:B------:R-:W-:Y:S01]  /*8d40*/  FFMA R243, R136, c[0x0][0x188], -R218 ;  /* 0x0000620088f37a23 */ /* 0x000fe200000008da */
[----:B------:R-:W-:Y:S01]  /*8d50*/  FMNMX R201, R201, R166, !PT ;  /* 0x000000a6c9c97209 */ /* 0x000fe20007800000 */
[----:B------:R-:W-:Y:S01]  /*8d60*/  FFMA R241, R138, c[0x0][0x188], -R217 ;  /* 0x000062008af17a23 */ /* 0x000fe200000008d9 */
[----:B------:R-:W-:Y:S01]  /*8d70*/  FMNMX R200, R200, R167, !PT ;  /* 0x000000a7c8c87209 */ /* 0x000fe20007800000 */
[----:B------:R-:W-:Y:S01]  /*8d80*/  FFMA R239, R134, c[0x0][0x188], -R214 ;  /* 0x0000620086ef7a23 */ /* 0x000fe200000008d6 */
[----:B------:R-:W-:Y:S01]  /*8d90*/  FMNMX R199, R199, R198, !PT ;  /* 0x000000c6c7c77209 */ /* 0x000fe20007800000 */
[----:B------:R-:W-:Y:S01]  /*8da0*/  FFMA R251, R122, c[0x0][0x188], -R211 ;  /* 0x000062007afb7a23 */ /* 0x000fe200000008d3 */
[----:B------:R0:W-:Y:S01]  /*8db0*/  MUFU.EX2 R226, R104 ;  /* 0x0000006800e27308 */ /* 0x0001e20000000800 */
[----:B------:R-:W-:-:S02]  /*8dc0*/  FFMA R250, R116, c[0x0][0x188], -R209 ;  /* 0x0000620074fa7a23 */ /* 0x000fc400000008d1 */
[----:B------:R-:W-:Y:S02]  /*8dd0*/  FFMA R137, R137, c[0x0][0x188], -R218 ;  /* 0x0000620089897a23 */ /* 0x000fe400000008da */
[----:B------:R-:W-:Y:S02]  /*8de0*/  FFMA R139, R139, c[0x0][0x188], -R217 ;  /* 0x000062008b8b7a23 */ /* 0x000fe400000008d9 */
[--C-:B------:R-:W-:Y:S02]  /*8df0*/  FFMA R132, R132, c[0x0][0x188], -R215.reuse ;  /* 0x0000620084847a23 */ /* 0x100fe400000008d7 */
[----:B------:R-:W-:Y:S02]  /*8e00*/  FFMA R133, R133, c[0x0][0x188], -R215 ;  /* 0x0000620085857a23 */ /* 0x000fe400000008d7 */
[----:B------:R-:W-:Y:S02]  /*8e10*/  FFMA R135, R135, c[0x0][0x188], -R214 ;  /* 0x0000620087877a23 */ /* 0x000fe400000008d6 */
[----:B------:R-:W-:-:S02]  /*8e20*/  FFMA R120, R120, c[0x0][0x188], -R213 ;  /* 0x0000620078787a23 */ /* 0x000fc400000008d5 */
[----:B------:R-:W-:Y:S02]  /*8e30*/  FFMA R121, R121, c[0x0][0x188], -R213 ;  /* 0x0000620079797a23 */ /* 0x000fe400000008d5 */
[----:B------:R-:W-:Y:S02]  /*8e40*/  FFMA R123, R123, c[0x0][0x188], -R211 ;  /* 0x000062007b7b7a23 */ /* 0x000fe400000008d3 */
[----:B------:R-:W-:Y:S02]  /*8e50*/  FFMA R117, R117, c[0x0][0x188], -R209 ;  /* 0x0000620075757a23 */ /* 0x000fe400000008d1 */
[--C-:B------:R-:W-:Y:S02]  /*8e60*/  FFMA R118, R118, c[0x0][0x188], -R207.reuse ;  /* 0x0000620076767a23 */ /* 0x100fe400000008cf */
[----:B------:R-:W-:Y:S02]  /*8e70*/  FFMA R119, R119, c[0x0][0x188], -R207 ;  /* 0x0000620077777a23 */ /* 0x000fe400000008cf */
[----:B------:R-:W-:-:S02]  /*8e80*/  FFMA R112, R112, c[0x0][0x188], -R206 ;  /* 0x0000620070707a23 */ /* 0x000fc400000008ce */
[----:B------:R-:W-:Y:S02]  /*8e90*/  FFMA R113, R113, c[0x0][0x188], -R206 ;  /* 0x0000620071717a23 */ /* 0x000fe400000008ce */
[--C-:B------:R-:W-:Y:S02]  /*8ea0*/  FFMA R114, R114, c[0x0][0x188], -R205.reuse ;  /* 0x0000620072727a23 */ /* 0x100fe400000008cd */
[----:B------:R-:W-:Y:S02]  /*8eb0*/  FFMA R115, R115, c[0x0][0x188], -R205 ;  /* 0x0000620073737a23 */ /* 0x000fe400000008cd */
[----:B------:R-:W-:Y:S02]  /*8ec0*/  FFMA R105, R105, c[0x0][0x188], -R204 ;  /* 0x0000620069697a23 */ /* 0x000fe400000008cc */
[--C-:B0-----:R-:W-:Y:S02]  /*8ed0*/  FFMA R104, R106, c[0x0][0x188], -R203.reuse ;  /* 0x000062006a687a23 */ /* 0x101fe400000008cb */
[----:B------:R-:W-:-:S02]  /*8ee0*/  FFMA R107, R107, c[0x0][0x188], -R203 ;  /* 0x000062006b6b7a23 */ /* 0x000fc400000008cb */
[--C-:B------:R-:W-:Y:S02]  /*8ef0*/  FFMA R100, R100, c[0x0][0x188], -R202.reuse ;  /* 0x0000620064647a23 */ /* 0x100fe400000008ca */
[----:B------:R-:W-:Y:S02]  /*8f00*/  FFMA R101, R101, c[0x0][0x188], -R202 ;  /* 0x0000620065657a23 */ /* 0x000fe400000008ca */
[--C-:B------:R-:W-:Y:S02]  /*8f10*/  FFMA R102, R102, c[0x0][0x188], -R201.reuse ;  /* 0x0000620066667a23 */ /* 0x100fe400000008c9 */
[----:B------:R-:W-:Y:S02]  /*8f20*/  FFMA R103, R103, c[0x0][0x188], -R201 ;  /* 0x0000620067677a23 */ /* 0x000fe400000008c9 */
[--C-:B------:R-:W-:Y:S02]  /*8f30*/  FFMA R96, R96, c[0x0][0x188], -R200.reuse ;  /* 0x0000620060607a23 */ /* 0x100fe400000008c8 */
[----:B------:R-:W-:-:S02]  /*8f40*/  FFMA R97, R97, c[0x0][0x188], -R200 ;  /* 0x0000620061617a23 */ /* 0x000fc400000008c8 */
[--C-:B------:R-:W-:Y:S02]  /*8f50*/  FFMA R98, R98, c[0x0][0x188], -R199.reuse ;  /* 0x0000620062627a23 */ /* 0x100fe400000008c7 */
[----:B------:R-:W-:Y:S02]  /*8f60*/  FFMA R99, R99, c[0x0][0x188], -R199 ;  /* 0x0000620063637a23 */ /* 0x000fe400000008c7 */
[----:B------:R-:W-:Y:S02]  /*8f70*/  FMUL R243, R243, 1.4426950216293334961 ;  /* 0x3fb8aa3bf3f37820 */ /* 0x000fe40000400000 */
[----:B------:R-:W-:Y:S02]  /*8f80*/  FMUL R241, R241, 1.4426950216293334961 ;  /* 0x3fb8aa3bf1f17820 */ /* 0x000fe40000400000 */
[----:B------:R-:W-:Y:S02]  /*8f90*/  FMUL R239, R239, 1.4426950216293334961 ;  /* 0x3fb8aa3befef7820 */ /* 0x000fe40000400000 */
[----:B------:R-:W-:-:S02]  /*8fa0*/  FMUL R251, R251, 1.4426950216293334961 ;  /* 0x3fb8aa3bfbfb7820 */ /* 0x000fc40000400000 */
[----:B------:R-:W-:Y:S02]  /*8fb0*/  FMUL R250, R250, 1.4426950216293334961 ;  /* 0x3fb8aa3bfafa7820 */ /* 0x000fe40000400000 */
[----:B------:R-:W-:Y:S02]  /*8fc0*/  FMUL R137, R137, 1.4426950216293334961 ;  /* 0x3fb8aa3b89897820 */ /* 0x000fe40000400000 */
        /* <DEDUP_REMOVED lines=24> */
[----:B------:R-:W-:Y:S01]  /*9150*/  FMUL R99, R99, 1.4426950216293334961 ;  /* 0x3fb8aa3b63637820 */ /* 0x000fe20000400000 */
[----:B------:R-:W-:Y:S08]  /*9160*/  MUFU.EX2 R243, R243 ;  /* 0x000000f300f37308 */ /* 0x000ff00000000800 */
[----:B------:R-:W0:Y:S08]  /*9170*/  MUFU.EX2 R242, R137 ;  /* 0x0000008900f27308 */ /* 0x000e300000000800 */
[----:B------:R-:W-:Y:S08]  /*9180*/  MUFU.EX2 R241, R241 ;  /* 0x000000f100f17308 */ /* 0x000ff00000000800 */
[----:B------:R-:W1:Y:S08]  /*9190*/  MUFU.EX2 R234, R139 ;  /* 0x0000008b00ea7308 */ /* 0x000e700000000800 */
[----:B------:R-:W-:Y:S08]  /*91a0*/  MUFU.EX2 R240, R132 ;  /* 0x0000008400f07308 */ /* 0x000ff00000000800 */
[----:B------:R-:W2:Y:S08]  /*91b0*/  MUFU.EX2 R235, R133 ;  /* 0x0000008500eb7308 */ /* 0x000eb00000000800 */
[----:B------:R-:W-:Y:S08]  /*91c0*/  MUFU.EX2 R239, R239 ;  /* 0x000000ef00ef7308 */ /* 0x000ff00000000800 */
[----:B------:R1:W4:Y:S08]  /*91d0*/  MUFU.EX2 R236, R135 ;  /* 0x0000008700ec7308 */ /* 0x0003300000000800 */
[----:B------:R-:W-:Y:S08]  /*91e0*/  MUFU.EX2 R186, R120 ;  /* 0x0000007800ba7308 */ /* 0x000ff00000000800 */
[----:B------:R-:W5:Y:S08]  /*91f0*/  MUFU.EX2 R252, R121 ;  /* 0x0000007900fc7308 */ /* 0x000f700000000800 */
[----:B------:R-:W-:Y:S08]  /*9200*/  MUFU.EX2 R251, R251 ;  /* 0x000000fb00fb7308 */ /* 0x000ff00000000800 */
[----:B------:R-:W0:Y:S08]  /*9210*/  MUFU.EX2 R245, R123 ;  /* 0x0000007b00f57308 */ /* 0x000e300000000800 */
        /* <DEDUP_REMOVED lines=18> */
[----:B------:R-:W3:Y:S01]  /*9340*/  MUFU.EX2 R222, R99 ;  /* 0x0000006300de7308 */ /* 0x000ee20000000800 */
[----:B0-----:R-:W-:-:S02]  /*9350*/  FADD R137, R243, R242 ;  /* 0x000000f2f3897221 */ /* 0x001fc40000000000 */
[----:B-1----:R-:W-:Y:S02]  /*9360*/  FADD R135, R241, R234 ;  /* 0x000000eaf1877221 */ /* 0x002fe40000000000 */
[----:B--2---:R-:W-:Y:S02]  /*9370*/  FADD R134, R240, R235 ;  /* 0x000000ebf0867221 */ /* 0x004fe40000000000 */
[----:B----4-:R-:W-:Y:S02]  /*9380*/  FADD R133, R239, R236 ;  /* 0x000000ecef857221 */ /* 0x010fe40000000000 */
[----:B-----5:R-:W-:Y:S02]  /*9390*/  FADD R132, R186, R252 ;  /* 0x000000fcba847221 */ /* 0x020fe40000000000 */
[----:B------:R-:W-:Y:S02]  /*93a0*/  FADD R123, R251, R245 ;  /* 0x000000f5fb7b7221 */ /* 0x000fe40000000000 */
[----:B------:R-:W-:-:S02]  /*93b0*/  FADD R122, R250, R248 ;  /* 0x000000f8fa7a7221 */ /* 0x000fc40000000000 */
[----:B------:R-:W-:Y:S02]  /*93c0*/  FADD R121, R247, R246 ;  /* 0x000000f6f7797221 */ /* 0x000fe40000000000 */
[----:B------:R-:W-:Y:S02]  /*93d0*/  FADD R120, R238, R233 ;  /* 0x000000e9ee787221 */ /* 0x000fe40000000000 */
[----:B------:R-:W-:Y:S02]  /*93e0*/  FADD R119, R231, R229 ;  /* 0x000000e5e7777221 */ /* 0x000fe40000000000 */
[----:B------:R-:W-:Y:S02]  /*93f0*/  FADD R118, R226, R224 ;  /* 0x000000e0e2767221 */ /* 0x000fe40000000000 */
[----:B------:R-:W-:Y:S02]  /*9400*/  FADD R117, R165, R164 ;  /* 0x000000a4a5757221 */ /* 0x000fe40000000000 */
[----:B------:R-:W-:-:S02]  /*9410*/  FADD R116, R249, R237 ;  /* 0x000000edf9747221 */ /* 0x000fc40000000000 */
[----:B------:R-:W-:Y:S02]  /*9420*/  FADD R115, R232, R230 ;  /* 0x000000e6e8737221 */ /* 0x000fe40000000000 */
[----:B------:R-:W-:Y:S02]  /*9430*/  FADD R114, R227, R225 ;  /* 0x000000e1e3727221 */ /* 0x000fe40000000000 */
[----:B---3--:R-:W-:Y:S01]  /*9440*/  FADD R113, R223, R222 ;  /* 0x000000dedf717221 */ /* 0x008fe20000000000 */
[----:B------:R-:W0:Y:S04]  /*9450*/  SHFL.BFLY PT, R138, R137, 0x2, 0x1f ;  /* 0x0c401f00898a7f89 */ /* 0x000e2800000e0000 */
[----:B------:R-:W1:Y:S04]  /*9460*/  SHFL.BFLY PT, R136, R135, 0x2, 0x1f ;  /* 0x0c401f0087887f89 */ /* 0x000e6800000e0000 */
[----:B------:R-:W2:Y:S04]  /*9470*/  SHFL.BFLY PT, R98, R134, 0x2, 0x1f ;  /* 0x0c401f0086627f89 */ /* 0x000ea800000e0000 */
[----:B------:R-:W3:Y:S04]  /*9480*/  SHFL.BFLY PT, R99, R133, 0x2, 0x1f ;  /* 0x0c401f0085637f89 */ /* 0x000ee800000e0000 */
[----:B------:R-:W4:Y:S04]  /*9490*/  SHFL.BFLY PT, R100, R132, 0x2, 0x1f ;  /* 0x0c401f0084647f89 */ /* 0x000f2800000e0000 */
[----:B------:R-:W5:Y:S04]  /*94a0*/  SHFL.BFLY PT, R101, R123, 0x2, 0x1f ;  /* 0x0c401f007b657f89 */ /* 0x000f6800000e0000 */
[----:B------:R-:W0:Y:S04]  /*94b0*/  SHFL.BFLY PT, R102, R122, 0x2, 0x1f ;  /* 0x0c401f007a667f89 */ /* 0x000e2800000e0000 */
[----:B------:R-:W0:Y:S04]  /*94c0*/  SHFL.BFLY PT, R103, R121, 0x2, 0x1f ;  /* 0x0c401f0079677f89 */ /* 0x000e2800000e0000 */
[----:B------:R-:W0:Y:S04]  /*94d0*/  SHFL.BFLY PT, R104, R120, 0x2, 0x1f ;  /* 0x0c401f0078687f89 */ /* 0x000e2800000e0000 */
[----:B------:R-:W0:Y:S04]  /*94e0*/  SHFL.BFLY PT, R105, R119, 0x2, 0x1f ;  /* 0x0c401f0077697f89 */ /* 0x000e2800000e0000 */
[----:B------:R-:W2:Y:S04]  /*94f0*/  SHFL.BFLY PT, R106, R118, 0x2, 0x1f ;  /* 0x0c401f00766a7f89 */ /* 0x000ea800000e0000 */
[----:B------:R-:W4:Y:S04]  /*9500*/  SHFL.BFLY PT, R107, R117, 0x2, 0x1f ;  /* 0x0c401f00756b7f89 */ /* 0x000f2800000e0000 */
[----:B------:R-:W5:Y:S04]  /*9510*/  SHFL.BFLY PT, R111, R116, 0x2, 0x1f ;  /* 0x0c401f00746f7f89 */ /* 0x000f6800000e0000 */
[----:B------:R-:W5:Y:S04]  /*9520*/  SHFL.BFLY PT, R112, R115, 0x2, 0x1f ;  /* 0x0c401f0073707f89 */ /* 0x000f6800000e0000 */
[----:B------:R-:W5:Y:S04]  /*9530*/  SHFL.BFLY PT, R96, R114, 0x2, 0x1f ;  /* 0x0c401f0072607f89 */ /* 0x000f6800000e0000 */
[----:B------:R-:W5:Y:S01]  /*9540*/  SHFL.BFLY PT, R97, R113, 0x2, 0x1f ;  /* 0x0c401f0071617f89 */ /* 0x000f6200000e0000 */
[----:B0-----:R-:W-:-:S02]  /*9550*/  FADD R138, R137, R138 ;  /* 0x0000008a898a7221 */ /* 0x001fc40000000000 */
[----:B-1----:R-:W-:Y:S02]  /*9560*/  FADD R136, R135, R136 ;  /* 0x0000008887887221 */ /* 0x002fe40000000000 */
[----:B--2---:R-:W-:Y:S02]  /*9570*/  FADD R98, R134, R98 ;  /* 0x0000006286627221 */ /* 0x004fe40000000000 */
[----:B---3--:R-:W-:Y:S02]  /*9580*/  FADD R99, R133, R99 ;  /* 0x0000006385637221 */ /* 0x008fe40000000000 */
[----:B----4-:R-:W-:Y:S02]  /*9590*/  FADD R100, R132, R100 ;  /* 0x0000006484647221 */ /* 0x010fe40000000000 */
[----:B-----5:R-:W-:Y:S02]  /*95a0*/  FADD R101, R123, R101 ;  /* 0x000000657b657221 */ /* 0x020fe40000000000 */
        /* <DEDUP_REMOVED lines=9> */
[----:B------:R-:W-:Y:S01]  /*9640*/  FADD R97, R113, R97 ;  /* 0x0000006171617221 */ /* 0x000fe20000000000 */
[----:B------:R-:W-:Y:S04]  /*9650*/  SHFL.BFLY PT, R114, R136, 0x1, 0x1f ;  /* 0x0c201f0088727f89 */ /* 0x000fe800000e0000 */
        /* <DEDUP_REMOVED lines=9> */
[----:B------:R-:W1:Y:S04]  /*96f0*/  SHFL.BFLY PT, R123, R106, 0x1, 0x1f ;  /* 0x0c201f006a7b7f89 */ /* 0x000e6800000e0000 */
[----:B------:R-:W2:Y:S04]  /*9700*/  SHFL.BFLY PT, R132, R107, 0x1, 0x1f ;  /* 0x0c201f006b847f89 */ /* 0x000ea800000e0000 */
[----:B------:R-:W4:Y:S04]  /*9710*/  SHFL.BFLY PT, R133, R111, 0x1, 0x1f ;  /* 0x0c201f006f857f89 */ /* 0x000f2800000e0000 */
[----:B------:R-:W5:Y:S04]  /*9720*/  SHFL.BFLY PT, R134, R112, 0x1, 0x1f ;  /* 0x0c201f0070867f89 */ /* 0x000f6800000e0000 */
[----:B------:R-:W5:Y:S04]  /*9730*/  SHFL.BFLY PT, R135, R96, 0x1, 0x1f ;  /* 0x0c201f0060877f89 */ /* 0x000f6800000e0000 */
[----:B------:R-:W5:Y:S01]  /*9740*/  SHFL.BFLY PT, R137, R97, 0x1, 0x1f ;  /* 0x0c201f0061897f89 */ /* 0x000f6200000e0000 */
[----:B0-----:R-:W-:-:S03]  /*9750*/  FADD R113, R138, R113 ;  /* 0x000000718a717221 */ /* 0x001fc60000000000 */
[----:B------:R-:W-:Y:S01]  /*9760*/  BAR.SYNC.DEFER_BLOCKING 0x0 ;  /* 0x0000000000007b1d */ /* 0x000fe20000010000 */
[----:B------:R-:W-:Y:S02]  /*9770*/  FADD R114, R136, R114 ;  /* 0x0000007288727221 */ /* 0x000fe40000000000 */
[----:B-1----:R-:W-:Y:S02]  /*9780*/  FADD R115, R98, R115 ;  /* 0x0000007362737221 */ /* 0x002fe40000000000 */
[----:B--2---:R-:W-:Y:S01]  /*9790*/  FADD R116, R99, R116 ;  /* 0x0000007463747221 */ /* 0x004fe20000000000 */
[----:B------:R-:W2:Y:S01]  /*97a0*/  LDL.64 R138, [R1+0x1e0] ;  /* 0x0001e000018a7983 */ /* 0x000ea20000100a00 */
[----:B---3--:R-:W-:Y:S02]  /*97b0*/  FADD R117, R100, R117 ;  /* 0x0000007564757221 */ /* 0x008fe40000000000 */
[----:B----4-:R-:W-:Y:S02]  /*97c0*/  FADD R118, R101, R118 ;  /* 0x0000007665767221 */ /* 0x010fe40000000000 */
[----:B-----5:R-:W-:-:S02]  /*97d0*/  FADD R119, R102, R119 ;  /* 0x0000007766777221 */ /* 0x020fc40000000000 */
        /* <DEDUP_REMOVED lines=9> */
[----:B------:R-:W-:Y:S04]  /*9870*/  @!P1 STS [R2+0x10000], R113 ;  /* 0x0100007102009388 */ /* 0x000fe80000000800 */
[----:B------:R-:W-:Y:S04]  /*9880*/  @!P1 STS [R2+0x10100], R114 ;  /* 0x0101007202009388 */ /* 0x000fe80000000800 */
[----:B------:R0:W-:Y:S04]  /*9890*/  @!P1 STS [R2+0x10200], R115 ;  /* 0x0102007302009388 */ /* 0x0001e80000000800 */
[----:B------:R-:W-:Y:S04]  /*98a0*/  @!P1 STS [R2+0x10300], R116 ;  /* 0x0103007402009388 */ /* 0x000fe80000000800 */
        /* <DEDUP_REMOVED lines=8> */
[----:B------:R4:W-:Y:S04]  /*9930*/  @!P1 STS [R2+0x10c00], R133 ;  /* 0x010c008502009388 */ /* 0x0009e80000000800 */
[----:B------:R-:W-:Y:S04]  /*9940*/  @!P1 STS [R2+0x10d00], R134 ;  /* 0x010d008602009388 */ /* 0x000fe80000000800 */
[----:B------:R-:W-:Y:S04]  /*9950*/  @!P1 STS [R2+0x10e00], R135 ;  /* 0x010e008702009388 */ /* 0x000fe80000000800 */
[----:B------:R5:W-:Y:S04]  /*9960*/  @!P1 STS [R2+0x10f00], R137 ;  /* 0x010f008902009388 */ /* 0x000be80000000800 */
[----:B------:R-:W-:Y:S01]  /*9970*/  BAR.SYNC.DEFER_BLOCKING 0x0 ;  /* 0x0000000000007b1d */ /* 0x000fe20000010000 */
[----:B0-----:R-:W-:-:S05]  /*9980*/  IMAD.WIDE R114, R0, 0x2, R146 ;  /* 0x0000000200727825 */ /* 0x001fca00078e0292 */
[----:B------:R-:W2:Y:S04]  /*9990*/  LDL.64 R146, [R1+0x208] ;  /* 0x0002080001927983 */ /* 0x000ea80000100a00 */
[----:B------:R-:W2:Y:S04]  /*99a0*/  LDL.64 R112, [R1+0x200] ;  /* 0x0002000001707983 */ /* 0x000ea80000100a00 */
[----:B-1----:R-:W2:Y:S04]  /*99b0*/  LDL.64 R118, [R1+0x220] ;  /* 0x0002200001767983 */ /* 0x002ea80000100a00 */
[----:B---3--:R-:W3:Y:S04]  /*99c0*/  LDL.64 R122, [R1+0x1e8] ;  /* 0x0001e800017a7983 */ /* 0x008ee80000100a00 */
[----:B------:R-:W2:Y:S04]  /*99d0*/  LDL.64 R116, [R1+0x210] ;  /* 0x0002100001747983 */ /* 0x000ea80000100a00 */
[----:B------:R-:W0:Y:S04]  /*99e0*/  LDS R100, [R219.X4+0x10000] ;  /* 0x01000000db647984 */ /* 0x000e280000004800 */
[----:B------:R-:W-:Y:S04]  /*99f0*/  LDS R98, [R219.X4+0x10400] ;  /* 0x01040000db627984 */ /* 0x000fe80000004800 */
[----:B------:R-:W-:Y:S04]  /*9a00*/  LDS R97, [R219.X4+0x10800] ;  /* 0x01080000db617984 */ /* 0x000fe80000004800 */
[----:B----4-:R-:W4:Y:S04]  /*9a10*/  LDL.64 R132, [R1+0x1f0] ;  /* 0x0001f00001847983 */ /* 0x010f280000100a00 */
[----:B-----5:R-:W2:Y:S04]  /*9a20*/  LDL.64 R136, [R1+0x1d8] ;  /* 0x0001d80001887983 */ /* 0x020ea80000100a00 */
[----:B0-----:R-:W0:Y:S02]  /*9a30*/  SHFL.BFLY PT, R101, R100, 0x4, 0x1f ;  /* 0x0c801f0064657f89 */ /* 0x001e2400000e0000 */
[----:B0-----:R-:W-:-:S05]  /*9a40*/  FADD R101, R100, R101 ;  /* 0x0000006564657221 */ /* 0x001fca0000000000 */
[----:B------:R-:W0:Y:S02]  /*9a50*/  SHFL.BFLY PT, R100, R101, 0x2, 0x1f ;  /* 0x0c401f0065647f89 */ /* 0x000e2400000e0000 */
[----:B0-----:R-:W-:-:S05]  /*9a60*/  FADD R100, R101, R100 ;  /* 0x0000006465647221 */ /* 0x001fca0000000000 */
[----:B------:R-:W0:Y:S02]  /*9a70*/  SHFL.BFLY PT, R101, R100, 0x1, 0x1f ;  /* 0x0c201f0064657f89 */ /* 0x000e2400000e0000 */
[----:B0-----:R-:W-:-:S05]  /*9a80*/  FADD R101, R100, R101 ;  /* 0x0000006564657221 */ /* 0x001fca0000000000 */
[----:B------:R0:W-:Y:S02]  /*9a90*/  @!P0 STS [R219.X4+0x10000], R101 ;  /* 0x01000065db008388 */ /* 0x0001e40000004800 */
[----:B0-----:R-:W-:Y:S02]  /*9aa0*/  IMAD.WIDE R100, R0, 0x2, R160 ;  /* 0x0000000200647825 */ /* 0x001fe400078e02a0 */
[----:B------:R-:W3:Y:S04]  /*9ab0*/  LDL.64 R160, [R1+0x218] ;  /* 0x0002180001a07983 */ /* 0x000ee80000100a00 */
[----:B------:R-:W3:Y:S04]  /*9ac0*/  LDL.LU R135, [R1+0x68] ;  /* 0x0000680001877983 */ /* 0x000ee80000300800 */
[----:B------:R-:W3:Y:S04]  /*9ad0*/  LDL.LU R134, [R1+0x64] ;  /* 0x0000640001867983 */ /* 0x000ee80000300800 */
[----:B------:R-:W0:Y:S04]  /*9ae0*/  SHFL.BFLY PT, R99, R98, 0x4, 0x1f ;  /* 0x0c801f0062637f89 */ /* 0x000e2800000e0000 */
[----:B------:R-:W1:Y:S01]  /*9af0*/  SHFL.BFLY PT, R96, R97, 0x4, 0x1f ;  /* 0x0c801f0061607f89 */ /* 0x000e6200000e0000 */
[----:B0-----:R-:W-:-:S02]  /*9b00*/  FADD R99, R98, R99 ;  /* 0x0000006362637221 */ /* 0x001fc40000000000 */
[----:B-1----:R-:W-:-:S03]  /*9b10*/  FADD R97, R97, R96 ;  /* 0x0000006061617221 */ /* 0x002fc60000000000 */
[----:B------:R-:W0:Y:S04]  /*9b20*/  SHFL.BFLY PT, R98, R99, 0x2, 0x1f ;  /* 0x0c401f0063627f89 */ /* 0x000e2800000e0000 */
[----:B------:R-:W1:Y:S01]  /*9b30*/  SHFL.BFLY PT, R96, R97, 0x2, 0x1f ;  /* 0x0c401f0061607f89 */ /* 0x000e6200000e0000 */
[----:B0-----:R-:W-:Y:S02]  /*9b40*/  FADD R98, R99, R98 ;  /* 0x0000006263627221 */ /* 0x001fe40000000000 */
[----:B-1----:R-:W-:-:S03]  /*9b50*/  FADD R97, R97, R96 ;  /* 0x0000006061617221 */ /* 0x002fc60000000000 */
[----:B------:R-:W0:Y:S04]  /*9b60*/  SHFL.BFLY PT, R99, R98, 0x1, 0x1f ;  /* 0x0c201f0062637f89 */ /* 0x000e2800000e0000 */
[----:B------:R-:W1:Y:S01]  /*9b70*/  SHFL.BFLY PT, R96, R97, 0x1, 0x1f ;  /* 0x0c201f0061607f89 */ /* 0x000e6200000e0000 */
[----:B0-----:R-:W-:Y:S02]  /*9b80*/  FADD R99, R98, R99 ;  /* 0x0000006362637221 */ /* 0x001fe40000000000 */
[----:B-1----:R-:W-:-:S03]  /*9b90*/  FADD R96, R97, R96 ;  /* 0x0000006061607221 */ /* 0x002fc60000000000 */
[----:B------:R-:W-:Y:S04]  /*9ba0*/  @!P0 STS [R219.X4+0x10400], R99 ;  /* 0x01040063db008388 */ /* 0x000fe80000004800 */
[----:B------:R-:W-:Y:S04]  /*9bb0*/  @!P0 STS [R219.X4+0x10800], R96 ;  /* 0x01080060db008388 */ /* 0x000fe80000004800 */
[----:B------:R-:W0:Y:S04]  /*9bc0*/  LDS R96, [R210.X4+0x10c00] ;  /* 0x010c0000d2607984 */ /* 0x000e280000004800 */
[----:B0-----:R-:W0:Y:S02]  /*9bd0*/  SHFL.BFLY PT, R97, R96, 0x4, 0x1f ;  /* 0x0c801f0060617f89 */ /* 0x001e2400000e0000 */
[----:B0-----:R-:W-:-:S05]  /*9be0*/  FADD R97, R96, R97 ;  /* 0x0000006160617221 */ /* 0x001fca0000000000 */
[----:B------:R-:W0:Y:S02]  /*9bf0*/  SHFL.BFLY PT, R96, R97, 0x2, 0x1f ;  /* 0x0c401f0061607f89 */ /* 0x000e2400000e0000 */
[----:B0-----:R-:W-:-:S05]  /*9c00*/  FADD R96, R97, R96 ;  /* 0x0000006061607221 */ /* 0x001fca0000000000 */
[----:B------:R-:W0:Y:S02]  /*9c10*/  SHFL.BFLY PT, R97, R96, 0x1, 0x1f ;  /* 0x0c201f0060617f89 */ /* 0x000e2400000e0000 */
[----:B0-----:R-:W-:-:S05]  /*9c20*/  FADD R97, R96, R97 ;  /* 0x0000006160617221 */ /* 0x001fca0000000000 */
[----:B------:R0:W-:Y:S04]  /*9c30*/  @!P0 STS [R210.X4+0x10c00], R97 ;  /* 0x010c0061d2008388 */ /* 0x0001e80000004800 */
[----:B------:R-:W-:Y:S01]  /*9c40*/  BAR.SYNC.DEFER_BLOCKING 0x0 ;  /* 0x0000000000007b1d */ /* 0x000fe20000010000 */
[----:B------:R-:W-:-:S04]  /*9c50*/  IMAD.WIDE R98, R0, 0x2, R176 ;  /* 0x0000000200627825 */ /* 0x000fc800078e02b0 */
[----:B0-----:R-:W-:-:S04]  /*9c60*/  IMAD.WIDE R96, R0, 0x2, R178 ;  /* 0x0000000200607825 */ /* 0x001fc800078e02b2 */
[C---:B------:R-:W-:Y:S02]  /*9c70*/  IMAD.WIDE R106, R0.reuse, 0x2, R172 ;  /* 0x00000002006a7825 */ /* 0x040fe400078e02ac */
[----:B------:R0:W5:Y:S02]  /*9c80*/  LDG.E.U16 R96, [R96.64] ;  /* 0x0000000460607981 */ /* 0x000164000c1e1500 */
[C---:B--2---:R-:W-:Y:S02]  /*9c90*/  IMAD.WIDE R112, R0.reuse, 0x2, R112 ;  /* 0x0000000200707825 */ /* 0x044fe400078e0270 */
[----:B------:R1:W2:Y:S02]  /*9ca0*/  LDG.E.U16 R219, [R100.64] ;  /* 0x0000000464db7981 */ /* 0x0002a4000c1e1500 */
[C---:B------:R-:W-:Y:S02]  /*9cb0*/  IMAD.WIDE R104, R0.reuse, 0x2, R168 ;  /* 0x0000000200687825 */ /* 0x040fe400078e02a8 */
[----:B------:R-:W3:Y:S04]  /*9cc0*/  LDS R120, [R208.X8+0x10000] ;  /* 0x01000000d0787984 */ /* 0x000ee80000008800 */
[----:B0-----:R0:W2:Y:S01]  /*9cd0*/  LDG.E.U16 R97, [R98.64] ;  /* 0x0000000462617981 */ /* 0x0010a2000c1e1500 */
[----:B------:R-:W-:-:S03]  /*9ce0*/  IMAD.WIDE R102, R0, 0x2, R162 ;  /* 0x0000000200667825 */ /* 0x000fc600078e02a2 */
[----:B------:R4:W2:Y:S01]  /*9cf0*/  LDG.E.U16 R114, [R114.64] ;  /* 0x0000000472727981 */ /* 0x0008a2000c1e1500 */
[----:B-1----:R-:W-:-:S03]  /*9d00*/  IMAD.WIDE R100, R0, 0x2, R170 ;  /* 0x0000000200647825 */ /* 0x002fc600078e02aa */
[----:B------:R1:W2:Y:S01]  /*9d10*/  LDG.E.U16 R102, [R102.64] ;  /* 0x0000000466667981 */ /* 0x0002a2000c1e1500 */
[----:B0-----:R-:W-:-:S03]  /*9d20*/  IMAD.WIDE R98, R0, 0x2, R174 ;  /* 0x0000000200627825 */ /* 0x001fc600078e02ae */
[----:B------:R0:W2:Y:S04]  /*9d30*/  LDG.E.U16 R100, [R100.64] ;  /* 0x0000000464647981 */ /* 0x0000a8000c1e1500 */
[----:B------:R1:W2:Y:S01]  /*9d40*/  LDG.E.U16 R98, [R98.64] ;  /* 0x0000000462627981 */ /* 0x0002a2000c1e1500 */
[----:B------:R-:W-:-:S03]  /*9d50*/  IMAD.WIDE R118, R0, 0x2, R118 ;  /* 0x0000000200767825 */ /* 0x000fc600078e0276 */
[----:B----4-:R-:W4:Y:S01]  /*9d60*/  LDS R115, [R208.X8+0x10100] ;  /* 0x01010000d0737984 */ /* 0x010f220000008800 */
[----:B------:R-:W-:-:S03]  /*9d70*/  IMAD.WIDE R116, R0, 0x2, R116 ;  /* 0x0000000200747825 */ /* 0x000fc600078e0274 */
[----:B0-----:R3:W2:Y:S04]  /*9d80*/  LDG.E.U16 R101, [R104.64] ;  /* 0x0000000468657981 */ /* 0x0016a8000c1e1500 */
[----:B-1----:R0:W2:Y:S04]  /*9d90*/  LDG.E.U16 R99, [R106.64] ;  /* 0x000000046a637981 */ /* 0x0020a8000c1e1500 */
[----:B------:R1:W2:Y:S01]  /*9da0*/  LDG.E.U16 R103, [R118.64] ;  /* 0x0000000476677981 */ /* 0x0002a2000c1e1500 */
[----:B0-----:R-:W-:-:S06]  /*9db0*/  IMAD.WIDE R106, R0, 0x2, R146 ;  /* 0x00000002006a7825 */ /* 0x001fcc00078e0292 */
[----:B------:R0:W2:Y:S01]  /*9dc0*/  LDG.E.U16 R106, [R106.64] ;  /* 0x000000046a6a7981 */ /* 0x0000a2000c1e1500 */
[----:B---3--:R-:W-:-:S04]  /*9dd0*/  IMAD.WIDE R104, R0, 0x2, R160 ;  /* 0x0000000200687825 */ /* 0x008fc800078e02a0 */
[----:B-1----:R-:W-:Y:S02]  /*9de0*/  IMAD.WIDE R118, R0, 0x2, R144 ;  /* 0x0000000200767825 */ /* 0x002fe400078e0290 */
[----:B------:R1:W3:Y:S04]  /*9df0*/  LDG.E.U16 R104, [R104.64] ;  /* 0x0000000468687981 */ /* 0x0002e8000c1e1500 */
[----:B0-----:R0:W2:Y:S01]  /*9e00*/  LDG.E.U16 R107, [R112.64] ;  /* 0x00000004706b7981 */ /* 0x0010a2000c1e1500 */
[----:B------:R-:W-:-:S03]  /*9e10*/  FADD R121, -R218, R109 ;  /* 0x0000006dda797221 */ /* 0x000fc60000000100 */
[----:B------:R4:W2:Y:S04]  /*9e20*/  LDG.E.U16 R109, [R118.64] ;  /* 0x00000004766d7981 */ /* 0x0008a8000c1e1500 */
[----:B-1----:R1:W2:Y:S01]  /*9e30*/  LDG.E.U16 R105, [R116.64] ;  /* 0x0000000474697981 */ /* 0x0022a2000c1e1500 */
[----:B0-----:R-:W-:-:S03]  /*9e40*/  IMAD.WIDE R112, R0, 0x2, R122 ;  /* 0x0000000200707825 */ /* 0x001fc600078e027a */
[----:B------:R-:W2:Y:S01]  /*9e50*/  LDL.64 R122, [R1+0x1d0] ;  /* 0x0001d000017a7983 */ /* 0x000ea20000100a00 */
[----:B----4-:R-:W-:Y:S02]  /*9e60*/  FADD R118, -R217, R110 ;  /* 0x0000006ed9767221 */ /* 0x010fe40000000100 */
[----:B------:R-:W-:Y:S01]  /*9e70*/  FMUL R121, R121, 1.4426950216293334961 ;  /* 0x3fb8aa3b79797820 */ /* 0x000fe20000400000 */
[----:B------:R0:W4:Y:S01]  /*9e80*/  LDG.E.U16 R111, [R112.64] ;  /* 0x00000004706f7981 */ /* 0x000122000c1e1500 */
[----:B-1----:R-:W-:-:S03]  /*9e90*/  IMAD.WIDE R116, R0, 0x2, R132 ;  /* 0x0000000200747825 */ /* 0x002fc600078e0284 */
[----:B------:R-:W3:Y:S01]  /*9ea0*/  LDL.64 R132, [R1+0x1c8] ;  /* 0x0001c80001847983 */ /* 0x000ee20000100a00 */
[----:B------:R-:W-:Y:S01]  /*9eb0*/  FMUL R118, R118, 1.4426950216293334961 ;  /* 0x3fb8aa3b76767820 */ /* 0x000fe20000400000 */
[----:B------:R-:W1:Y:S01]  /*9ec0*/  MUFU.EX2 R121, R121 ;  /* 0x0000007900797308 */ /* 0x000e620000000800 */
[----:B------:R-:W-:Y:S01]  /*9ed0*/  FADD R108, -R215, R108 ;  /* 0x0000006cd76c7221 */ /* 0x000fe20000000100 */
[----:B------:R0:W4:Y:S06]  /*9ee0*/  LDG.E.U16 R110, [R116.64] ;  /* 0x00000004746e7981 */ /* 0x00012c000c1e1500 */
[----:B------:R-:W0:Y:S01]  /*9ef0*/  MUFU.EX2 R118, R118 ;  /* 0x0000007600767308 */ /* 0x000e220000000800 */
[----:B-1----:R-:W-:-:S02]  /*9f00*/  FFMA R135, R121, R135, R120 ;  /* 0x0000008779877223 */ /* 0x002fc40000000078 */
[----:B------:R-:W1:Y:S01]  /*9f10*/  LDS R120, [R208.X8+0x10200] ;  /* 0x01020000d0787984 */ /* 0x000e620000008800 */
[----:B0-----:R-:W-:-:S03]  /*9f20*/  FFMA R134, R118, R134, R115 ;  /* 0x0000008676867223 */ /* 0x001fc60000000073 */
[----:B------:R0:W-:Y:S04]  /*9f30*/  STL [R1+0x68], R135 ;  /* 0x0000688701007387 */ /* 0x0001e80000100800 */
[----:B0-----:R-:W1:Y:S04]  /*9f40*/  LDL.LU R135, [R1+0x60] ;  /* 0x0000600001877983 */ /* 0x001e680000300800 */
[----:B------:R0:W-:Y:S04]  /*9f50*/  STL [R1+0x64], R134 ;  /* 0x0000648601007387 */ /* 0x0001e80000100800 */
[----:B0-----:R-:W4:Y:S01]  /*9f60*/  LDL.LU R134, [R1+0x5c] ;  /* 0x00005c0001867983 */ /* 0x001f220000300800 */
[----:B------:R-:W-:-:S02]  /*9f70*/  FMUL R158, R118, R158 ;  /* 0x0000009e769e7220 */ /* 0x000fc40000400000 */
[C---:B------:R-:W-:Y:S02]  /*9f80*/  FMUL R159, R118.reuse, R159 ;  /* 0x0000009f769f7220 */ /* 0x040fe40000400000 */
[C---:B------:R-:W-:Y:S02]  /*9f90*/  FMUL R154, R118.reuse, R154 ;  /* 0x0000009a769a7220 */ /* 0x040fe40000400000 */
[C---:B------:R-:W-:Y:S02]  /*9fa0*/  FMUL R155, R118.reuse, R155 ;  /* 0x0000009b769b7220 */ /* 0x040fe40000400000 */
[C---:B------:R-:W-:Y:S02]  /*9fb0*/  FMUL R150, R118.reuse, R150 ;  /* 0x0000009676967220 */ /* 0x040fe40000400000 */
[C---:B------:R-:W-:Y:S02]  /*9fc0*/  FMUL R151, R118.reuse, R151 ;  /* 0x0000009776977220 */ /* 0x040fe40000400000 */
[----:B------:R-:W-:-:S02]  /*9fd0*/  FMUL R126, R118, R126 ;  /* 0x0000007e767e7220 */ /* 0x000fc40000400000 */
[----:B------:R-:W-:Y:S02]  /*9fe0*/  FMUL R127, R118, R127 ;  /* 0x0000007f767f7220 */ /* 0x000fe40000400000 */
[----:B------:R-:W-:-:S04]  /*9ff0*/  IMAD.WIDE R112, R0, 0x2, R138 ;  /* 0x0000000200707825 */ /* 0x000fc800078e028a */
[C---:B------:R-:W-:Y:S02]  /*a000*/  IMAD.WIDE R116, R0.reuse, 0x2, R136 ;  /* 0x0000000200747825 */ /* 0x040fe400078e0288 */
[----:B------:R0:W5:Y:S04]  /*a010*/  LDG.E.U16 R112, [R112.64] ;  /* 0x0000000470707981 */ /* 0x000168000c1e1500 */
[----:B0-----:R3:W5:Y:S01]  /*a020*/  LDG.E.U16 R113, [R116.64] ;  /* 0x0000000474717981 */ /* 0x001762000c1e1500 */
[----:B--2---:R-:W-:-:S04]  /*a030*/  IMAD.WIDE R118, R0, 0x2, R122 ;  /* 0x0000000200767825 */ /* 0x004fc800078e027a */
[----:B------:R-:W-:Y:S01]  /*a040*/  FMUL R122, R108, 1.4426950216293334961 ;  /* 0x3fb8aa3b6c7a7820 */ /* 0x000fe20000400000 */
[----:B------:R0:W2:Y:S04]  /*a050*/  LDG.E.U16 R115, [R118.64] ;  /* 0x0000000476737981 */ /* 0x0000a8000c1e1500 */
[----:B------:R-:W4:Y:S01]  /*a060*/  LDS R108, [R208.X8+0x10300] ;  /* 0x01030000d06c7984 */ /* 0x000f220000008800 */
[----:B---3--:R-:W-:Y:S01]  /*a070*/  IMAD.WIDE R116, R0, 0x2, R132 ;  /* 0x0000000200747825 */ /* 0x008fe200078e0284 */
[----:B------:R-:W1:Y:S02]  /*a080*/  MUFU.EX2 R122, R122 ;  /* 0x0000007a007a7308 */ /* 0x000e640000000800 */
[----:B------:R-:W3:Y:S04]  /*a090*/  LDL.64 R132, [R1+0x1c0] ;  /* 0x0001c00001847983 */ /* 0x000ee80000100a00 */
[----:B------:R0:W2:Y:S02]  /*a0a0*/  LDG.E.U16 R116, [R116.64] ;  /* 0x0000000474747981 */ /* 0x0000a4000c1e1500 */
[----:B0-----:R-:W-:-:S04]  /*a0b0*/  FADD R117, -R214, R228 ;  /* 0x000000e4d6757221 */ /* 0x001fc80000000100 */
[----:B------:R-:W-:-:S06]  /*a0c0*/  FMUL R117, R117, 1.4426950216293334961 ;  /* 0x3fb8aa3b75757820 */ /* 0x000fcc0000400000 */
[----:B------:R-:W4:Y:S01]  /*a0d0*/  MUFU.EX2 R117, R117 ;  /* 0x0000007500757308 */ /* 0x000f220000000800 */
[----:B-1----:R-:W-:-:S05]  /*a0e0*/  FFMA R135, R122, R135, R120 ;  /* 0x000000877a877223 */ /* 0x002fca0000000078 */
[----:B------:R0:W-:Y:S01]  /*a0f0*/  STL [R1+0x60], R135 ;  /* 0x0000608701007387 */ /* 0x0001e20000100800 */
[----:B----4-:R-:W-:-:S03]  /*a100*/  FFMA R134, R117, R134, R108 ;  /* 0x0000008675867223 */ /* 0x010fc6000000006c */
[----:B0-----:R-:W4:Y:S04]  /*a110*/  LDL.LU R135, [R1+0x58] ;  /* 0x0000580001877983 */ /* 0x001f280000300800 */
[----:B------:R0:W-:Y:S04]  /*a120*/  STL [R1+0x5c], R134 ;  /* 0x00005c8601007387 */ /* 0x0001e80000100800 */
[----:B0-----:R-:W2:Y:S04]  /*a130*/  LDL.LU R134, [R1+0x54] ;  /* 0x0000540001867983 */ /* 0x001ea80000300800 */
[----:B------:R-:W5:Y:S04]  /*a140*/  LDL.64 R138, [R1+0x1b8] ;  /* 0x0001b800018a7983 */ /* 0x000f680000100a00 */
[----:B------:R-:W5:Y:S01]  /*a150*/  LDL.64 R146, [R1+0x1b0] ;  /* 0x0001b00001927983 */ /* 0x000f620000100a00 */
[----:B------:R-:W-:Y:S01]  /*a160*/  FADD R118, -R211, R244 ;  /* 0x000000f4d3767221 */ /* 0x000fe20000000100 */
[----:B------:R-:W-:Y:S01]  /*a170*/  LOP3.LUT R244, R210, 0x1c, RZ, 0xc0, !PT ;  /* 0x0000001cd2f47812 */ /* 0x000fe200078ec0ff */
[C---:B------:R-:W-:Y:S01]  /*a180*/  FMUL R156, R121.reuse, R156 ;  /* 0x0000009c799c7220 */ /* 0x040fe20000400000 */
[----:B------:R-:W5:Y:S01]  /*a190*/  LDL.64 R136, [R1+0x1a8] ;  /* 0x0001a80001887983 */ /* 0x000f620000100a00 */
[----:B------:R-:W-:-:S02]  /*a1a0*/  FMUL R157, R121, R157 ;  /* 0x0000009d799d7220 */ /* 0x000fc40000400000 */
[C---:B------:R-:W-:Y:S01]  /*a1b0*/  FMUL R152, R121.reuse, R152 ;  /* 0x0000009879987220 */ /* 0x040fe20000400000 */
[----:B------:R-:W-:Y:S01]  /*a1c0*/  LDS R120, [R244.X8+0x10500] ;  /* 0x01050000f4787984 */ /* 0x000fe20000008800 */
[C---:B------:R-:W-:Y:S02]  /*a1d0*/  FMUL R153, R121.reuse, R153 ;  /* 0x0000009979997220 */ /* 0x040fe40000400000 */
[C---:B------:R-:W-:Y:S01]  /*a1e0*/  FMUL R148, R121.reuse, R148 ;  /* 0x0000009479947220 */ /* 0x040fe20000400000 */
[----:B------:R-:W5:Y:S01]  /*a1f0*/  LDL.LU R144, [R1+0x50] ;  /* 0x0000500001907983 */ /* 0x000f620000300800 */
[C---:B------:R-:W-:Y:S02]  /*a200*/  FMUL R149, R121.reuse, R149 ;  /* 0x0000009579957220 */ /* 0x040fe40000400000 */
[C---:B------:R-:W-:Y:S01]  /*a210*/  FMUL R124, R121.reuse, R124 ;  /* 0x0000007c797c7220 */ /* 0x040fe20000400000 */
[----:B------:R-:W-:Y:S01]  /*a220*/  LDS R108, [R244.X8+0x10700] ;  /* 0x01070000f46c7984 */ /* 0x000fe20000008800 */
[----:B------:R-:W-:-:S03]  /*a230*/  FMUL R125, R121, R125 ;  /* 0x0000007d797d7220 */ /* 0x000fc60000400000 */
[----:B------:R-:W4:Y:S01]  /*a240*/  LDS R121, [R208.X8+0x10400] ;  /* 0x01040000d0797984 */ /* 0x000f220000008800 */
[----:B------:R-:W-:Y:S02]  /*a250*/  FADD R123, -R213, R216 ;  /* 0x000000d8d57b7221 */ /* 0x000fe40000000100 */
[C---:B------:R-:W-:Y:S02]  /*a260*/  FMUL R8, R122.reuse, R8 ;  /* 0x000000087a087220 */ /* 0x040fe40000400000 */
[----:B------:R-:W-:Y:S02]  /*a270*/  FMUL R123, R123, 1.4426950216293334961 ;  /* 0x3fb8aa3b7b7b7820 */ /* 0x000fe40000400000 */
[C---:B------:R-:W-:Y:S02]  /*a280*/  FMUL R9, R122.reuse, R9 ;  /* 0x000000097a097220 */ /* 0x040fe40000400000 */
[C---:B------:R-:W-:Y:S02]  /*a290*/  FMUL R12, R122.reuse, R12 ;  /* 0x0000000c7a0c7220 */ /* 0x040fe40000400000 */
[----:B------:R-:W-:-:S02]  /*a2a0*/  FMUL R13, R122, R13 ;  /* 0x0000000d7a0d7220 */ /* 0x000fc40000400000 */
[C---:B------:R-:W-:Y:S02]  /*a2b0*/  FMUL R16, R122.reuse, R16 ;  /* 0x000000107a107220 */ /* 0x040fe40000400000 */
[C---:B------:R-:W-:Y:S02]  /*a2c0*/  FMUL R17, R122.reuse, R17 ;  /* 0x000000117a117220 */ /* 0x040fe40000400000 */
[C---:B------:R-:W-:Y:S02]  /*a2d0*/  FMUL R20, R122.reuse, R20 ;  /* 0x000000147a147220 */ /* 0x040fe40000400000 */
[----:B------:R-:W-:Y:S02]  /*a2e0*/  FMUL R21, R122, R21 ;  /* 0x000000157a157220 */ /* 0x000fe40000400000 */
[----:B------:R-:W-:Y:S01]  /*a2f0*/  FMUL R122, R118, 1.4426950216293334961 ;  /* 0x3fb8aa3b767a7820 */ /* 0x000fe20000400000 */
[----:B------:R-:W4:Y:S08]  /*a300*/  MUFU.EX2 R123, R123 ;  /* 0x0000007b007b7308 */ /* 0x000f300000000800 */
[----:B------:R-:W2:Y:S01]  /*a310*/  MUFU.EX2 R122, R122 ;  /* 0x0000007a007a7308 */ /* 0x000ea20000000800 */
        /* <DEDUP_REMOVED lines=8> */
[----:B---3--:R-:W-:Y:S02]  /*a3a0*/  IMAD.WIDE R118, R0, 0x2, R132 ;  /* 0x0000000200767825 */ /* 0x008fe400078e0284 */
[----:B------:R-:W0:Y:S04]  /*a3b0*/  LDS R132, [R244.X8+0x10600] ;  /* 0x01060000f4847984 */ /* 0x000e280000008800 */
[----:B------:R1:W3:Y:S02]  /*a3c0*/  LDG.E.U16 R117, [R118.64] ;  /* 0x0000000476757981 */ /* 0x0002e4000c1e1500 */
[----:B-1----:R-:W-:-:S02]  /*a3d0*/  FADD R118, -R207, R189 ;  /* 0x000000bdcf767221 */ /* 0x002fc40000000100 */
[----:B----4-:R-:W-:-:S05]  /*a3e0*/  FFMA R135, R123, R135, R121 ;  /* 0x000000877b877223 */ /* 0x010fca0000000079 */
[----:B------:R1:W-:Y:S01]  /*a3f0*/  STL [R1+0x58], R135 ;  /* 0x0000588701007387 */ /* 0x0003e20000100800 */
[----:B--2---:R-:W-:-:S05]  /*a400*/  FFMA R134, R122, R134, R120 ;  /* 0x000000867a867223 */ /* 0x004fca0000000078 */
[----:B------:R2:W-:Y:S04]  /*a410*/  STL [R1+0x54], R134 ;  /* 0x0000548601007387 */ /* 0x0005e80000100800 */
[----:B-1----:R-:W4:Y:S01]  /*a420*/  LDL.LU R135, [R1+0x4c] ;  /* 0x00004c0001877983 */ /* 0x002f220000300800 */
[----:B-----5:R-:W-:-:S03]  /*a430*/  IMAD.WIDE R120, R0, 0x2, R138 ;  /* 0x0000000200787825 */ /* 0x020fc600078e028a */
[----:B------:R-:W5:Y:S04]  /*a440*/  LDL.64 R160, [R1+0x1a0] ;  /* 0x0001a00001a07983 */ /* 0x000f680000100a00 */
[----:B------:R-:W3:Y:S01]  /*a450*/  LDL.64 R138, [R1+0x198] ;  /* 0x00019800018a7983 */ /* 0x000ee20000100a00 */
[----:B--2---:R-:W-:Y:S02]  /*a460*/  FMUL R134, R118, 1.4426950216293334961 ;  /* 0x3fb8aa3b76867820 */ /* 0x004fe40000400000 */
[----:B------:R-:W-:Y:S01]  /*a470*/  IMAD.WIDE R118, R0, 0x2, R146 ;  /* 0x0000000200767825 */ /* 0x000fe200078e0292 */
[----:B------:R-:W2:Y:S04]  /*a480*/  LDL.64 R168, [R1+0x190] ;  /* 0x0001900001a87983 */ /* 0x000ea80000100a00 */
[----:B------:R-:W5:Y:S01]  /*a490*/  LDL.64 R146, [R1+0x178] ;  /* 0x0001780001927983 */ /* 0x000f620000100a00 */
[----:B------:R-:W-:Y:S01]  /*a4a0*/  FADD R133, -R209, R212 ;  /* 0x000000d4d1857221 */ /* 0x000fe20000000100 */
[----:B------:R-:W-:Y:S01]  /*a4b0*/  MUFU.EX2 R134, R134 ;  /* 0x0000008600867308 */ /* 0x000fe20000000800 */
[----:B------:R-:W-:Y:S01]  /*a4c0*/  FMUL R24, R123, R24 ;  /* 0x000000187b187220 */ /* 0x000fe20000400000 */
[----:B------:R-:W5:Y:S01]  /*a4d0*/  LDL.64 R162, [R1+0x188] ;  /* 0x0001880001a27983 */ /* 0x000f620000100a00 */
[----:B------:R-:W-:-:S02]  /*a4e0*/  FMUL R133, R133, 1.4426950216293334961 ;  /* 0x3fb8aa3b85857820 */ /* 0x000fc40000400000 */
[C---:B------:R-:W-:Y:S01]  /*a4f0*/  FMUL R25, R123.reuse, R25 ;  /* 0x000000197b197220 */ /* 0x040fe20000400000 */
[----:B------:R1:W5:Y:S03]  /*a500*/  LDG.E.U16 R118, [R118.64] ;  /* 0x0000000476767981 */ /* 0x000366000c1e1500 */
[----:B------:R-:W0:Y:S01]  /*a510*/  MUFU.EX2 R133, R133 ;  /* 0x0000008500857308 */ /* 0x000e220000000800 */
[C---:B------:R-:W-:Y:S01]  /*a520*/  FMUL R28, R123.reuse, R28 ;  /* 0x0000001c7b1c7220 */ /* 0x040fe20000400000 */
[----:B------:R0:W5:Y:S01]  /*a530*/  LDG.E.U16 R120, [R120.64] ;  /* 0x0000000478787981 */ /* 0x000162000c1e1500 */
[C---:B------:R-:W-:Y:S02]  /*a540*/  FMUL R29, R123.reuse, R29 ;  /* 0x0000001d7b1d7220 */ /* 0x040fe40000400000 */
[C---:B------:R-:W-:Y:S02]  /*a550*/  FMUL R32, R123.reuse, R32 ;  /* 0x000000207b207220 */ /* 0x040fe40000400000 */
[----:B------:R-:W-:-:S02]  /*a560*/  FMUL R33, R123, R33 ;  /* 0x000000217b217220 */ /* 0x000fc40000400000 */
[C---:B------:R-:W-:Y:S02]  /*a570*/  FMUL R36, R123.reuse, R36 ;  /* 0x000000247b247220 */ /* 0x040fe40000400000 */
[----:B------:R-:W-:Y:S02]  /*a580*/  FMUL R37, R123, R37 ;  /* 0x000000257b257220 */ /* 0x000fe40000400000 */
[C---:B------:R-:W-:Y:S02]  /*a590*/  FMUL R26, R122.reuse, R26 ;  /* 0x0000001a7a1a7220 */ /* 0x040fe40000400000 */
[C---:B------:R-:W-:Y:S02]  /*a5a0*/  FMUL R27, R122.reuse, R27 ;  /* 0x0000001b7a1b7220 */ /* 0x040fe40000400000 */
[----:B0-----:R-:W-:Y:S02]  /*a5b0*/  FFMA R144, R133, R144, R132 ;  /* 0x0000009085907223 */ /* 0x001fe40000000084 */
[----:B------:R-:W-:-:S02]  /*a5c0*/  FMUL R30, R122, R30 ;  /* 0x0000001e7a1e7220 */ /* 0x000fc40000400000 */
[C---:B------:R-:W-:Y:S02]  /*a5d0*/  FMUL R31, R122.reuse, R31 ;  /* 0x0000001f7a1f7220 */ /* 0x040fe40000400000 */
[C---:B------:R-:W-:Y:S02]  /*a5e0*/  FMUL R34, R122.reuse, R34 ;  /* 0x000000227a227220 */ /* 0x040fe40000400000 */
[C---:B------:R-:W-:Y:S02]  /*a5f0*/  FMUL R35, R122.reuse, R35 ;  /* 0x000000237a237220 */ /* 0x040fe40000400000 */
[C---:B------:R-:W-:Y:S02]  /*a600*/  FMUL R38, R122.reuse, R38 ;  /* 0x000000267a267220 */ /* 0x040fe40000400000 */
[----:B------:R-:W-:Y:S02]  /*a610*/  FMUL R39, R122, R39 ;  /* 0x000000277a277220 */ /* 0x000fe40000400000 */
[----:B------:R-:W-:-:S02]  /*a620*/  IMAD.WIDE R122, R0, 0x2, R136 ;  /* 0x00000002007a7825 */ /* 0x000fc400078e0288 */
[----:B------:R-:W5:Y:S02]  /*a630*/  LDL.64 R136, [R1+0x180] ;  /* 0x0001800001887983 */ /* 0x000f640000100a00 */
[C---:B------:R-:W-:Y:S02]  /*a640*/  FMUL R42, R134.reuse, R42 ;  /* 0x0000002a862a7220 */ /* 0x040fe40000400000 */
[----:B------:R0:W-:Y:S01]  /*a650*/  STL [R1+0x50], R144 ;  /* 0x0000509001007387 */ /* 0x0001e20000100800 */
[C---:B------:R-:W-:Y:S02]  /*a660*/  FMUL R43, R134.reuse, R43 ;  /* 0x0000002b862b7220 */ /* 0x040fe40000400000 */
[C---:B------:R-:W-:Y:S01]  /*a670*/  FMUL R46, R134.reuse, R46 ;  /* 0x0000002e862e7220 */ /* 0x040fe20000400000 */
[----:B-1----:R3:W5:Y:S01]  /*a680*/  LDG.E.U16 R119, [R122.64] ;  /* 0x000000047a777981 */ /* 0x002762000c1e1500 */
[C---:B------:R-:W-:Y:S02]  /*a690*/  FMUL R47, R134.reuse, R47 ;  /* 0x0000002f862f7220 */ /* 0x040fe40000400000 */
[----:B------:R-:W-:-:S02]  /*a6a0*/  FMUL R50, R134, R50 ;  /* 0x0000003286327220 */ /* 0x000fc40000400000 */
[C---:B------:R-:W-:Y:S01]  /*a6b0*/  FMUL R51, R134.reuse, R51 ;  /* 0x0000003386337220 */ /* 0x040fe20000400000 */
[----:B0-----:R-:W5:Y:S01]  /*a6c0*/  LDL.64 R144, [R1+0x170] ;  /* 0x0001700001907983 */ /* 0x001f620000100a00 */
[C---:B------:R-:W-:Y:S02]  /*a6d0*/  FMUL R54, R134.reuse, R54 ;  /* 0x0000003686367220 */ /* 0x040fe40000400000 */
[----:B------:R-:W-:Y:S02]  /*a6e0*/  FMUL R55, R134, R55 ;  /* 0x0000003786377220 */ /* 0x000fe40000400000 */
[C---:B------:R-:W-:Y:S02]  /*a6f0*/  FMUL R40, R133.reuse, R40 ;  /* 0x0000002885287220 */ /* 0x040fe40000400000 */
[C---:B------:R-:W-:Y:S02]  /*a700*/  FMUL R41, R133.reuse, R41 ;  /* 0x0000002985297220 */ /* 0x040fe40000400000 */
[----:B------:R-:W-:-:S02]  /*a710*/  FMUL R44, R133, R44 ;  /* 0x0000002c852c7220 */ /* 0x000fc40000400000 */
[C---:B------:R-:W-:Y:S02]  /*a720*/  FMUL R45, R133.reuse, R45 ;  /* 0x0000002d852d7220 */ /* 0x040fe40000400000 */
[C---:B------:R-:W-:Y:S02]  /*a730*/  FMUL R48, R133.reuse, R48 ;  /* 0x0000003085307220 */ /* 0x040fe40000400000 */
[C---:B------:R-:W-:Y:S02]  /*a740*/  FMUL R49, R133.reuse, R49 ;  /* 0x0000003185317220 */ /* 0x040fe40000400000 */
[C---:B------:R-:W-:Y:S02]  /*a750*/  FMUL R52, R133.reuse, R52 ;  /* 0x0000003485347220 */ /* 0x040fe40000400000 */
[----:B------:R-:W-:Y:S02]  /*a760*/  FMUL R53, R133, R53 ;  /* 0x0000003585357220 */ /* 0x000fe40000400000 */
[----:B----4-:R-:W-:-:S02]  /*a770*/  FFMA R135, R134, R135, R108 ;  /* 0x0000008786877223 */ /* 0x010fc4000000006c */
[----:B------:R-:W-:Y:S01]  /*a780*/  FADD R228, -R206, R191 ;  /* 0x000000bfcee47221 */ /* 0x000fe20000000100 */
[----:B------:R-:W0:Y:S04]  /*a790*/  LDS R108, [R244.X8+0x10800] ;  /* 0x01080000f46c7984 */ /* 0x000e280000008800 */
[----:B------:R5:W-:Y:S01]  /*a7a0*/  STL [R1+0x4c], R135 ;  /* 0x00004c8701007387 */ /* 0x000be20000100800 */
[----:B---3--:R-:W-:-:S03]  /*a7b0*/  IMAD.WIDE R122, R0, 0x2, R138 ;  /* 0x00000002007a7825 */ /* 0x008fc600078e028a */
[----:B------:R-:W3:Y:S01]  /*a7c0*/  LDL.64 R138, [R1+0x160] ;  /* 0x00016000018a7983 */ /* 0x000ee20000100a00 */
[----:B--2---:R-:W-:-:S03]  /*a7d0*/  IMAD.WIDE R132, R0, 0x2, R168 ;  /* 0x0000000200847825 */ /* 0x004fc600078e02a8 */
[----:B------:R-:W2:Y:S01]  /*a7e0*/  LDL.64 R168, [R1+0x158] ;  /* 0x0001580001a87983 */ /* 0x000ea20000100a00 */
[----:B-----5:R-:W-:-:S03]  /*a7f0*/  IMAD.WIDE R134, R0, 0x2, R160 ;  /* 0x0000000200867825 */ /* 0x020fc600078e02a0 */
[----:B------:R-:W4:Y:S04]  /*a800*/  LDL.64 R160, [R1+0x168] ;  /* 0x0001680001a07983 */ /* 0x000f280000100a00 */
[----:B------:R1:W5:Y:S04]  /*a810*/  LDG.E.U16 R121, [R134.64] ;  /* 0x0000000486797981 */ /* 0x000368000c1e1500 */
[----:B------:R-:W2:Y:S04]  /*a820*/  LDL.64 R170, [R1+0x138] ;  /* 0x0001380001aa7983 */ /* 0x000ea80000100a00 */
[----:B------:R-:W2:Y:S01]  /*a830*/  LDL.64 R172, [R1+0x148] ;  /* 0x0001480001ac7983 */ /* 0x000ea20000100a00 */
[----:B-1----:R-:W-:-:S03]  /*a840*/  IMAD.WIDE R134, R0, 0x2, R146 ;  /* 0x0000000200867825 */ /* 0x002fc600078e0292 */
[----:B------:R-:W2:Y:S04]  /*a850*/  LDL.64 R146, [R1+0x150] ;  /* 0x0001500001927983 */ /* 0x000ea80000100a00 */
[----:B------:R1:W5:Y:S04]  /*a860*/  LDG.E.U16 R122, [R122.64] ;  /* 0x000000047a7a7981 */ /* 0x000368000c1e1500 */
[----:B------:R-:W5:Y:S04]  /*a870*/  LDL.64 R176, [R1+0x128] ;  /* 0x0001280001b07983 */ /* 0x000f680000100a00 */
[----:B------:R-:W5:Y:S04]  /*a880*/  LDL.64 R182, [R1+0x108] ;  /* 0x0001080001b67983 */ /* 0x000f680000100a00 */
[----:B-1----:R1:W5:Y:S04]  /*a890*/  LDG.E.U16 R123, [R132.64] ;  /* 0x00000004847b7981 */ /* 0x002368000c1e1500 */
[----:B------:R0:W5:Y:S04]  /*a8a0*/  LDG.E.U16 R134, [R134.64] ;  /* 0x0000000486867981 */ /* 0x000168000c1e1500 */
[----:B------:R-:W5:Y:S01]  /*a8b0*/  LDL.64 R174, [R1+0x118] ;  /* 0x0001180001ae7983 */ /* 0x000f620000100a00 */
[----:B-1----:R-:W-:-:S03]  /*a8c0*/  IMAD.WIDE R132, R0, 0x2, R162 ;  /* 0x0000000200847825 */ /* 0x002fc600078e02a2 */
[----:B------:R-:W5:Y:S01]  /*a8d0*/  LDL.64 R162, [R1+0x140] ;  /* 0x0001400001a27983 */ /* 0x000f620000100a00 */
[----:B------:R-:W-:-:S03]  /*a8e0*/  IMAD.WIDE R136, R0, 0x2, R136 ;  /* 0x0000000200887825 */ /* 0x000fc600078e0288 */
[----:B------:R1:W5:Y:S04]  /*a8f0*/  LDG.E.U16 R132, [R132.64] ;  /* 0x0000000484847981 */ /* 0x000368000c1e1500 */
[----:B------:R-:W5:Y:S01]  /*a900*/  LDL.64 R178, [R1+0xe8] ;  /* 0x0000e80001b27983 */ /* 0x000f620000100a00 */
[----:B------:R-:W-:-:S03]  /*a910*/  IMAD.WIDE R144, R0, 0x2, R144 ;  /* 0x0000000200907825 */ /* 0x000fc600078e0290 */
[----:B------:R-:W5:Y:S04]  /*a920*/  LDL.64 R180, [R1+0xe0] ;  /* 0x0000e00001b47983 */ /* 0x000f680000100a00 */
[----:B-1----:R4:W5:Y:S04]  /*a930*/  LDG.E.U16 R133, [R136.64] ;  /* 0x0000000488857981 */ /* 0x002968000c1e1500 */
[----:B0-----:R0:W5:Y:S01]  /*a940*/  LDG.E.U16 R135, [R144.64] ;  /* 0x0000000490877981 */ /* 0x001162000c1e1500 */
[----:B---3--:R-:W-:-:S04]  /*a950*/  IMAD.WIDE R138, R0, 0x2, R138 ;  /* 0x00000002008a7825 */ /* 0x008fc800078e028a */
[C---:B----4-:R-:W-:Y:S02]  /*a960*/  IMAD.WIDE R136, R0.reuse, 0x2, R160 ;  /* 0x0000000200887825 */ /* 0x050fe400078e02a0 */
[----:B------:R-:W3:Y:S04]  /*a970*/  LDL.64 R160, [R1+0x130] ;  /* 0x0001300001a07983 */ /* 0x000ee80000100a00 */
[----:B------:R1:W4:Y:S04]  /*a980*/  LDG.E.U16 R136, [R136.64] ;  /* 0x0000000488887981 */ /* 0x000328000c1e1500 */
[----:B-1----:R1:W4:Y:S01]  /*a990*/  LDG.E.U16 R137, [R138.64] ;  /* 0x000000048a897981 */ /* 0x002322000c1e1500 */
[----:B--2---:R-:W-:-:S04]  /*a9a0*/  IMAD.WIDE R146, R0, 0x2, R146 ;  /* 0x0000000200927825 */ /* 0x004fc800078e0292 */
[C---:B-1----:R-:W-:Y:S02]  /*a9b0*/  IMAD.WIDE R138, R0.reuse, 0x2, R168 ;  /* 0x00000002008a7825 */ /* 0x042fe400078e02a8 */
[----:B------:R-:W2:Y:S04]  /*a9c0*/  LDL.64 R168, [R1+0x120] ;  /* 0x0001200001a87983 */ /* 0x000ea80000100a00 */
[----:B------:R1:W4:Y:S01]  /*a9d0*/  LDG.E.U16 R138, [R138.64] ;  /* 0x000000048a8a7981 */ /* 0x000322000c1e1500 */
[----:B0-----:R-:W-:-:S03]  /*a9e0*/  IMAD.WIDE R144, R0, 0x2, R172 ;  /* 0x0000000200907825 */ /* 0x001fc600078e02ac */
[----:B------:R-:W4:Y:S04]  /*a9f0*/  LDL.64 R172, [R1+0x110] ;  /* 0x0001100001ac7983 */ /* 0x000f280000100a00 */
[----:B------:R0:W4:Y:S04]  /*aa00*/  LDG.E.U16 R144, [R144.64] ;  /* 0x0000000490907981 */ /* 0x000128000c1e1500 */
[----:B-1----:R1:W4:Y:S02]  /*aa10*/  LDG.E.U16 R139, [R146.64] ;  /* 0x00000004928b7981 */ /* 0x002324000c1e1500 */
[----:B-1----:R-:W-:-:S02]  /*aa20*/  IMAD.WIDE R146, R0, 0x2, R170 ;  /* 0x0000000200927825 */ /* 0x002fc400078e02aa */
[----:B------:R-:W4:Y:S04]  /*aa30*/  LDL.64 R170, [R1+0x100] ;  /* 0x0001000001aa7983 */ /* 0x000f280000100a00 */
[----:B------:R1:W4:Y:S01]  /*aa40*/  LDG.E.U16 R146, [R146.64] ;  /* 0x0000000492927981 */ /* 0x000322000c1e1500 */
[----:B-----5:R-:W-:-:S05]  /*aa50*/  IMAD.WIDE R162, R0, 0x2, R162 ;  /* 0x0000000200a27825 */ /* 0x020fca00078e02a2 */
[----:B0-----:R0:W5:Y:S02]  /*aa60*/  LDG.E.U16 R145, [R162.64] ;  /* 0x00000004a2917981 */ /* 0x001164000c1e1500 */
[C---:B0-----:R-:W-:Y:S02]  /*aa70*/  IMAD.WIDE R162, R0.reuse, 0x2, R174 ;  /* 0x0000000200a27825 */ /* 0x041fe400078e02ae */
[----:B------:R-:W5:Y:S04]  /*aa80*/  LDL.64 R174, [R1+0xd8] ;  /* 0x0000d80001ae7983 */ /* 0x000f680000100a00 */
[----:B------:R0:W5:Y:S01]  /*aa90*/  LDG.E.U16 R162, [R162.64] ;  /* 0x00000004a2a27981 */ /* 0x000162000c1e1500 */
[----:B---3--:R-:W-:-:S05]  /*aaa0*/  IMAD.WIDE R160, R0, 0x2, R160 ;  /* 0x0000000200a07825 */ /* 0x008fca00078e02a0 */
[----:B-1----:R1:W3:Y:S02]  /*aab0*/  LDG.E.U16 R147, [R160.64] ;  /* 0x00000004a0937981 */ /* 0x0022e4000c1e1500 */
[C---:B-1----:R-:W-:Y:S02]  /*aac0*/  IMAD.WIDE R160, R0.reuse, 0x2, R176 ;  /* 0x0000000200a07825 */ /* 0x042fe400078e02b0 */
[----:B------:R-:W3:Y:S04]  /*aad0*/  LDL.64 R176, [R1+0xd0] ;  /* 0x0000d00001b07983 */ /* 0x000ee80000100a00 */
[----:B------:R1:W3:Y:S01]  /*aae0*/  LDG.E.U16 R160, [R160.64] ;  /* 0x00000004a0a07981 */ /* 0x0002e2000c1e1500 */
[----:B--2---:R-:W-:-:S05]  /*aaf0*/  IMAD.WIDE R168, R0, 0x2, R168 ;  /* 0x0000000200a87825 */ /* 0x004fca00078e02a8 */
[----:B-1----:R1:W2:Y:S01]  /*ab00*/  LDG.E.U16 R161, [R168.64] ;  /* 0x00000004a8a17981 */ /* 0x0022a2000c1e1500 */
[----:B----4-:R-:W-:-:S05]  /*ab10*/  IMAD.WIDE R172, R0, 0x2, R172 ;  /* 0x0000000200ac7825 */ /* 0x010fca00078e02ac */
[----:B0-----:R0:W4:Y:S01]  /*ab20*/  LDG.E.U16 R163, [R172.64] ;  /* 0x00000004aca37981 */ /* 0x001122000c1e1500 */
[----:B-1----:R-:W-:-:S03]  /*ab30*/  IMAD.WIDE R168, R0, 0x2, R182 ;  /* 0x0000000200a87825 */ /* 0x002fc600078e02b6 */
[----:B------:R-:W2:Y:S04]  /*ab40*/  LDL.64 R182, [R1+0xb8] ;  /* 0x0000b80001b67983 */ /* 0x000ea80000100a00 */
[----:B------:R1:W2:Y:S04]  /*ab50*/  LDG.E.U16 R168, [R168.64] ;  /* 0x00000004a8a87981 */ /* 0x0002a8000c1e1500 */
[----:B0-----:R-:W2:Y:S01]  /*ab60*/  LDL.64 R172, [R1+0xf0] ;  /* 0x0000f00001ac7983 */ /* 0x001ea20000100a00 */
[----:B------:R-:W-:-:S05]  /*ab70*/  IMAD.WIDE R170, R0, 0x2, R170 ;  /* 0x0000000200aa7825 */ /* 0x000fca00078e02aa */
[----:B-1----:R0:W3:Y:S04]  /*ab80*/  LDG.E.U16 R169, [R170.64] ;  /* 0x00000004aaa97981 */ /* 0x0020e8000c1e1500 */
[----:B0-----:R-:W3:Y:S01]  /*ab90*/  LDL.64 R170, [R1+0xf8] ;  /* 0x0000f80001aa7983 */ /* 0x001ee20000100a00 */
[----:B------:R-:W-:-:S06]  /*aba0*/  IMAD.WIDE R178, R0, 0x2, R178 ;  /* 0x0000000200b27825 */ /* 0x000fcc00078e02b2 */
[----:B------:R0:W4:Y:S01]  /*abb0*/  LDG.E.U16 R178, [R178.64] ;  /* 0x00000004b2b27981 */ /* 0x000122000c1e1500 */
[----:B--2---:R-:W-:-:S04]  /*abc0*/  IMAD.WIDE R172, R0, 0x2, R172 ;  /* 0x0000000200ac7825 */ /* 0x004fc800078e02ac */
[----:B---3--:R-:W-:-:S06]  /*abd0*/  IMAD.WIDE R170, R0, 0x2, R170 ;  /* 0x0000000200aa7825 */ /* 0x008fcc00078e02aa */
[----:B------:R1:W2:Y:S04]  /*abe0*/  LDG.E.U16 R170, [R170.64] ;  /* 0x00000004aaaa7981 */ /* 0x0002a8000c1e1500 */
[----:B-1----:R1:W3:Y:S02]  /*abf0*/  LDG.E.U16 R171, [R172.64] ;  /* 0x00000004acab7981 */ /* 0x0022e4000c1e1500 */
[----:B-1----:R-:W-:-:S05]  /*ac00*/  IMAD.WIDE R172, R0, 0x2, R180 ;  /* 0x0000000200ac7825 */ /* 0x002fca00078e02b4 */
[----:B0-----:R0:W2:Y:S04]  /*ac10*/  LDG.E.U16 R179, [R172.64] ;  /* 0x00000004acb37981 */ /* 0x0010a8000c1e1500 */
[----:B0-----:R-:W2:Y:S01]  /*ac20*/  LDL.64 R172, [R1+0xc8] ;  /* 0x0000c80001ac7983 */ /* 0x001ea20000100a00 */
[----:B-----5:R-:W-:-:S04]  /*ac30*/  IMAD.WIDE R174, R0, 0x2, R174 ;  /* 0x0000000200ae7825 */ /* 0x020fc800078e02ae */
[C---:B------:R-:W-:Y:S01]  /*ac40*/  IMAD.WIDE R176, R0.reuse, 0x2, R176 ;  /* 0x0000000200b07825 */ /* 0x040fe200078e02b0 */
[----:B------:R0:W5:Y:S04]  /*ac50*/  LDG.E.U16 R180, [R174.64] ;  /* 0x00000004aeb47981 */ /* 0x000168000c1e1500 */
[----:B------:R1:W3:Y:S04]  /*ac60*/  LDG.E.U16 R181, [R176.64] ;  /* 0x00000004b0b57981 */ /* 0x0002e8000c1e1500 */
[----:B0-----:R-:W3:Y:S01]  /*ac70*/  LDL.64 R174, [R1+0xc0] ;  /* 0x0000c00001ae7983 */ /* 0x001ee20000100a00 */
[----:B-1----:R-:W-:-:S05]  /*ac80*/  IMAD.WIDE R176, R0, 0x2, R182 ;  /* 0x0000000200b07825 */ /* 0x002fca00078e02b6 */
[----:B------:R0:W4:Y:S04]  /*ac90*/  LDG.E.U16 R208, [R176.64] ;  /* 0x00000004b0d07981 */ /* 0x000128000c1e1500 */
[----:B0-----:R-:W4:Y:S01]  /*aca0*/  LDL.64 R176, [R1+0xa0] ;  /* 0x0000a00001b07983 */ /* 0x001f220000100a00 */
[----:B--2---:R-:W-:-:S05]  /*acb0*/  IMAD.WIDE R172, R0, 0x2, R172 ;  /* 0x0000000200ac7825 */ /* 0x004fca00078e02ac */
[----:B------:R0:W2:Y:S04]  /*acc0*/  LDG.E.U16 R182, [R172.64] ;  /* 0x00000004acb67981 */ /* 0x0000a8000c1e1500 */
[----:B0-----:R-:W2:Y:S01]  /*acd0*/  LDL.64 R172, [R1+0xb0] ;  /* 0x0000b00001ac7983 */ /* 0x001ea20000100a00 */
[----:B---3--:R-:W-:-:S05]  /*ace0*/  IMAD.WIDE R174, R0, 0x2, R174 ;  /* 0x0000000200ae7825 */ /* 0x008fca00078e02ae */
[----:B------:R0:W3:Y:S04]  /*acf0*/  LDG.E.U16 R183, [R174.64] ;  /* 0x00000004aeb77981 */ /* 0x0000e8000c1e1500 */
[----:B0-----:R-:W3:Y:S04]  /*ad00*/  LDL.64 R174, [R1+0xa8] ;  /* 0x0000a80001ae7983 */ /* 0x001ee80000100a00 */
[----:B------:R-:W3:Y:S01]  /*ad10*/  LDL.LU R189, [R1+0x48] ;  /* 0x0000480001bd7983 */ /* 0x000ee20000300800 */
[----:B--2---:R-:W-:-:S05]  /*ad20*/  IMAD.WIDE R172, R0, 0x2, R172 ;  /* 0x0000000200ac7825 */ /* 0x004fca00078e02ac */
[----:B------:R0:W2:Y:S04]  /*ad30*/  LDG.E.U16 R210, [R172.64] ;  /* 0x00000004acd27981 */ /* 0x0000a8000c1e1500 */
[----:B0-----:R-:W2:Y:S01]  /*ad40*/  LDL.64 R172, [R1+0x98] ;  /* 0x0000980001ac7983 */ /* 0x001ea20000100a00 */
[----:B----4-:R-:W-:-:S06]  /*ad50*/  IMAD.WIDE R176, R0, 0x2, R176 ;  /* 0x0000000200b07825 */ /* 0x010fcc00078e02b0 */
[----:B------:R0:W4:Y:S01]  /*ad60*/  LDG.E.U16 R176, [R176.64] ;  /* 0x00000004b0b07981 */ /* 0x000122000c1e1500 */
[----:B--2---:R-:W-:-:S05]  /*ad70*/  IMAD.WIDE R172, R0, 0x2, R172 ;  /* 0x0000000200ac7825 */ /* 0x004fca00078e02ac */
[----:B0-----:R0:W2:Y:S04]  /*ad80*/  LDG.E.U16 R177, [R172.64] ;  /* 0x00000004acb17981 */ /* 0x0010a8000c1e1500 */
[----:B0-----:R-:W2:Y:S01]  /*ad90*/  LDL.64 R172, [R1+0x90] ;  /* 0x0000900001ac7983 */ /* 0x001ea20000100a00 */
[----:B---3--:R-:W-:-:S05]  /*ada0*/  IMAD.WIDE R174, R0, 0x2, R174 ;  /* 0x0000000200ae7825 */ /* 0x008fca00078e02ae */
[----:B------:R0:W3:Y:S04]  /*adb0*/  LDG.E.U16 R212, [R174.64] ;  /* 0x00000004aed47981 */ /* 0x0000e8000c1e1500 */
[----:B0-----:R-:W3:Y:S01]  /*adc0*/  LDL.64 R174, [R1+0x88] ;  /* 0x0000880001ae7983 */ /* 0x001ee20000100a00 */
[----:B--2---:R-:W-:-:S05]  /*add0*/  IMAD.WIDE R172, R0, 0x2, R172 ;  /* 0x0000000200ac7825 */ /* 0x004fca00078e02ac */
[----:B------:R0:W2:Y:S04]  /*ade0*/  LDG.E.U16 R216, [R172.64] ;  /* 0x00000004acd87981 */ /* 0x0000a8000c1e1500 */
[----:B0-----:R-:W2:Y:S01]  /*adf0*/  LDL.64 R172, [R1+0x80] ;  /* 0x0000800001ac7983 */ /* 0x001ea20000100a00 */
[----:B---3--:R-:W-:-:S03]  /*ae00*/  IMAD.WIDE R174, R0, 0x2, R174 ;  /* 0x0000000200ae7825 */ /* 0x008fc600078e02ae */
[----:B------:R-:W3:Y:S04]  /*ae10*/  LDL.LU R191, [R1+0x44] ;  /* 0x0000440001bf7983 */ /* 0x000ee80000300800 */
[----:B------:R0:W3:Y:S01]  /*ae20*/  LDG.E.U16 R174, [R174.64] ;  /* 0x00000004aeae7981 */ /* 0x0000e2000c1e1500 */
[----:B------:R-:W-:Y:S02]  /*ae30*/  FMUL R228, R228, 1.4426950216293334961 ;  /* 0x3fb8aa3be4e47820 */ /* 0x000fe40000400000 */
[----:B--2---:R-:W-:-:S05]  /*ae40*/  IMAD.WIDE R172, R0, 0x2, R172 ;  /* 0x0000000200ac7825 */ /* 0x004fca00078e02ac */
[----:B0-----:R0:W2:Y:S04]  /*ae50*/  LDG.E.U16 R175, [R172.64] ;  /* 0x00000004acaf7981 */ /* 0x0010a8000c1e1500 */
[----:B0-----:R-:W2:Y:S01]  /*ae60*/  LDL.64 R172, [R1+0x78] ;  /* 0x0000780001ac7983 */ /* 0x001ea20000100a00 */
[----:B------:R-:W0:Y:S02]  /*ae70*/  MUFU.EX2 R228, R228 ;  /* 0x000000e400e47308 */ /* 0x000e240000000800 */
[C---:B0-----:R-:W-:Y:S02]  /*ae80*/  FFMA R189, R228.reuse, R189, R108 ;  /* 0x000000bde4bd7223 */ /* 0x041fe4000000006c */
[C---:B------:R-:W-:Y:S01]  /*ae90*/  FMUL R56, R228.reuse, R56 ;  /* 0x00000038e4387220 */ /* 0x040fe20000400000 */
[----:B------:R-:W3:Y:S01]  /*aea0*/  LDS R108, [R244.X8+0x10900] ;  /* 0x01090000f46c7984 */ /* 0x000ee20000008800 */
[----:B------:R-:W-:-:S02]  /*aeb0*/  FMUL R57, R228, R57 ;  /* 0x00000039e4397220 */ /* 0x000fc40000400000 */
[C---:B------:R-:W-:Y:S02]  /*aec0*/  FMUL R60, R228.reuse, R60 ;  /* 0x0000003ce43c7220 */ /* 0x040fe40000400000 */
[C---:B------:R-:W-:Y:S02]  /*aed0*/  FMUL R61, R228.reuse, R61 ;  /* 0x0000003de43d7220 */ /* 0x040fe40000400000 */
[C---:B------:R-:W-:Y:S02]  /*aee0*/  FMUL R64, R228.reuse, R64 ;  /* 0x00000040e4407220 */ /* 0x040fe40000400000 */
[C---:B------:R-:W-:Y:S02]  /*aef0*/  FMUL R65, R228.reuse, R65 ;  /* 0x00000041e4417220 */ /* 0x040fe40000400000 */
[C---:B------:R-:W-:Y:S02]  /*af00*/  FMUL R68, R228.reuse, R68 ;  /* 0x00000044e4447220 */ /* 0x040fe40000400000 */
[----:B------:R-:W-:Y:S01]  /*af10*/  FMUL R69, R228, R69 ;  /* 0x00000045e4457220 */ /* 0x000fe20000400000 */
[----:B------:R0:W-:Y:S04]  /*af20*/  STL [R1+0x48], R189 ;  /* 0x000048bd01007387 */ /* 0x0001e80000100800 */
[----:B0-----:R-:W4:Y:S01]  /*af30*/  LDL.LU R189, [R1+0x4d4] ;  /* 0x0004d40001bd7983 */ /* 0x001f220000300800 */
[----:B--2---:R-:W-:-:S05]  /*af40*/  IMAD.WIDE R172, R0, 0x2, R172 ;  /* 0x0000000200ac7825 */ /* 0x004fca00078e02ac */
[----:B------:R0:W2:Y:S02]  /*af50*/  LDG.E.U16 R228, [R172.64] ;  /* 0x00000004ace47981 */ /* 0x0000a4000c1e1500 */
[----:B0-----:R-:W-:Y:S02]  /*af60*/  FADD R172, -R205, R190 ;  /* 0x000000becdac7221 */ /* 0x001fe40000000100 */
[----:B------:R-:W2:Y:S02]  /*af70*/  LDL.LU R190, [R1+0x4d0] ;  /* 0x0004d00001be7983 */ /* 0x000ea40000300800 */
[----:B------:R-:W-:-:S04]  /*af80*/  FMUL R172, R172, 1.4426950216293334961 ;  /* 0x3fb8aa3bacac7820 */ /* 0x000fc80000400000 */
[----:B------:R0:W3:Y:S02]  /*af90*/  MUFU.EX2 R244, R172 ;  /* 0x000000ac00f47308 */ /* 0x0000e40000000800 */
[----:B0-----:R-:W2:Y:S01]  /*afa0*/  LDL.64 R172, [R1+0x70] ;  /* 0x0000700001ac7983 */ /* 0x001ea20000100a00 */
[----:B---3--:R-:W-:-:S03]  /*afb0*/  FFMA R191, R244, R191, R108 ;  /* 0x000000bff4bf7223 */ /* 0x008fc6000000006c */
[----:B------:R-:W0:Y:S01]  /*afc0*/  S2R R108, SR_TID.X ;  /* 0x00000000006c7919 */ /* 0x000e220000002100 */
[C---:B------:R-:W-:Y:S02]  /*afd0*/  FMUL R58, R244.reuse, R58 ;  /* 0x0000003af43a7220 */ /* 0x040fe40000400000 */
[C---:B------:R-:W-:Y:S01]  /*afe0*/  FMUL R59, R244.reuse, R59 ;  /* 0x0000003bf43b7220 */ /* 0x040fe20000400000 */
[----:B------:R1:W-:Y:S01]  /*aff0*/  STL [R1+0x44], R191 ;  /* 0x000044bf01007387 */ /* 0x0003e20000100800 */
[C---:B------:R-:W-:Y:S02]  /*b000*/  FMUL R62, R244.reuse, R62 ;  /* 0x0000003ef43e7220 */ /* 0x040fe40000400000 */
[C---:B------:R-:W-:Y:S02]  /*b010*/  FMUL R63, R244.reuse, R63 ;  /* 0x0000003ff43f7220 */ /* 0x040fe40000400000 */
[C---:B------:R-:W-:Y:S02]  /*b020*/  FMUL R66, R244.reuse, R66 ;  /* 0x00000042f4427220 */ /* 0x040fe40000400000 */
[----:B------:R-:W-:-:S02]  /*b030*/  FMUL R67, R244, R67 ;  /* 0x00000043f4437220 */ /* 0x000fc40000400000 */
[C---:B------:R-:W-:Y:S01]  /*b040*/  FMUL R70, R244.reuse, R70 ;  /* 0x00000046f4467220 */ /* 0x040fe20000400000 */
[----:B-1----:R-:W3:Y:S01]  /*b050*/  LDL.LU R191, [R1+0x4cc] ;  /* 0x0004cc0001bf7983 */ /* 0x002ee20000300800 */
[----:B------:R-:W-:Y:S01]  /*b060*/  FMUL R71, R244, R71 ;  /* 0x00000047f4477220 */ /* 0x000fe20000400000 */
[----:B0-----:R-:W-:-:S05]  /*b070*/  LOP3.LUT R108, R108, 0x1c, RZ, 0xc0, !PT ;  /* 0x0000001c6c6c7812 */ /* 0x001fca00078ec0ff */
[----:B------:R0:W1:Y:S02]  /*b080*/  LDS R244, [R108.X8+0x10a00] ;  /* 0x010a00006cf47984 */ /* 0x0000640000008800 */
[----:B0-----:R-:W-:Y:S02]  /*b090*/  FADD R108, -R204, R184 ;  /* 0x000000b8cc6c7221 */ /* 0x001fe40000000100 */
[----:B------:R-:W3:Y:S01]  /*b0a0*/  LDL.LU R184, [R1+0x4c8] ;  /* 0x0004c80001b87983 */ /* 0x000ee20000300800 */
[----:B--2---:R-:W-:-:S06]  /*b0b0*/  IMAD.WIDE R172, R0, 0x2, R172 ;  /* 0x0000000200ac7825 */ /* 0x004fcc00078e02ac */
[----:B------:R0:W2:Y:S02]  /*b0c0*/  LDG.E.U16 R172, [R172.64] ;  /* 0x00000004acac7981 */ /* 0x0000a4000c1e1500 */
[----:B0-----:R-:W-:Y:S02]  /*b0d0*/  F2FP.PACK_AB R173, R242, R243 ;  /* 0x000000f3f2ad723e */ /* 0x001fe400000000ff */
[----:B------:R-:W1:Y:S01]  /*b0e0*/  LDL.LU R243, [R1+0x40] ;  /* 0x0000400001f37983 */ /* 0x000e620000300800 */
[----:B------:R-:W-:-:S03]  /*b0f0*/  FMUL R108, R108, 1.4426950216293334961 ;  /* 0x3fb8aa3b6c6c7820 */ /* 0x000fc60000400000 */
[----:B------:R-:W0:Y:S03]  /*b100*/  S2R R242, SR_TID.X ;  /* 0x0000000000f27919 */ /* 0x000e260000002100 */
[----:B------:R-:W4:Y:S01]  /*b110*/  MUFU.EX2 R108, R108 ;  /* 0x0000006c006c7308 */ /* 0x000f220000000800 */
[----:B------:R-:W-:Y:S02]  /*b120*/  F2FP.PACK_AB R235, R235, R240 ;  /* 0x000000f0ebeb723e */ /* 0x000fe400000000ff */
[----:B------:R-:W-:Y:S01]  /*b130*/  F2FP.PACK_AB R236, R236, R239 ;  /* 0x000000efecec723e */ /* 0x000fe200000000ff */
[----:B----4-:R-:W-:Y:S01]  /*b140*/  FMUL R72, R108, R72 ;  /* 0x000000486c487220 */ /* 0x010fe20000400000 */
[----:B0-----:R-:W-:Y:S01]  /*b150*/  LOP3.LUT R242, R242, 0x1c, RZ, 0xc0, !PT ;  /* 0x0000001cf2f27812 */ /* 0x001fe200078ec0ff */
[C---:B------:R-:W-:Y:S02]  /*b160*/  FMUL R73, R108.reuse, R73 ;  /* 0x000000496c497220 */ /* 0x040fe40000400000 */
[----:B------:R-:W-:-:S02]  /*b170*/  FMUL R76, R108, R76 ;  /* 0x0000004c6c4c7220 */ /* 0x000fc40000400000 */
[C---:B------:R-:W-:Y:S01]  /*b180*/  FMUL R77, R108.reuse, R77 ;  /* 0x0000004d6c4d7220 */ /* 0x040fe20000400000 */
[----:B------:R-:W0:Y:S01]  /*b190*/  LDS R240, [R242.X8+0x10b00] ;  /* 0x010b0000f2f07984 */ /* 0x000e220000008800 */
[C---:B------:R-:W-:Y:S02]  /*b1a0*/  FMUL R80, R108.reuse, R80 ;  /* 0x000000506c507220 */ /* 0x040fe40000400000 */
[C---:B------:R-:W-:Y:S01]  /*b1b0*/  FMUL R81, R108.reuse, R81 ;  /* 0x000000516c517220 */ /* 0x040fe20000400000 */
[----:B------:R4:W0:Y:S01]  /*b1c0*/  LDS R239, [R242.X8+0x10c00] ;  /* 0x010c0000f2ef7984 */ /* 0x0008220000008800 */
[C---:B------:R-:W-:Y:S02]  /*b1d0*/  FMUL R84, R108.reuse, R84 ;  /* 0x000000546c547220 */ /* 0x040fe40000400000 */
[----:B------:R-:W-:Y:S01]  /*b1e0*/  FMUL R85, R108, R85 ;  /* 0x000000556c557220 */ /* 0x000fe20000400000 */
[----:B----4-:R-:W-:Y:S02]  /*b1f0*/  F2FP.PACK_AB R242, R252, R186 ;  /* 0x000000bafcf2723e */ /* 0x010fe400000000ff */
[----:B------:R-:W-:-:S02]  /*b200*/  F2FP.PACK_AB R234, R234, R241 ;  /* 0x000000f1eaea723e */ /* 0x000fc400000000ff */
[----:B------:R-:W-:Y:S01]  /*b210*/  F2FP.PACK_AB R241, R245, R251 ;  /* 0x000000fbf5f1723e */ /* 0x000fe200000000ff */
[----:B-1----:R-:W-:Y:S02]  /*b220*/  FFMA R243, R108, R243, R244 ;  /* 0x000000f36cf37223 */ /* 0x002fe400000000f4 */
[----:B------:R-:W-:-:S03]  /*b230*/  FADD R108, -R203, R185 ;  /* 0x000000b9cb6c7221 */ /* 0x000fc60000000100 */
[----:B------:R1:W-:Y:S04]  /*b240*/  STL [R1+0x40], R243 ;  /* 0x000040f301007387 */ /* 0x0003e80000100800 */
[----:B------:R-:W4:Y:S04]  /*b250*/  LDL.LU R185, [R1+0x4c4] ;  /* 0x0004c40001b97983 */ /* 0x000f280000300800 */
[----:B------:R-:W2:Y:S04]  /*b260*/  LDL.LU R186, [R1+0x4c0] ;  /* 0x0004c00001ba7983 */ /* 0x000ea80000300800 */
[----:B------:R-:W0:Y:S04]  /*b270*/  LDL.LU R252, [R1+0x3c] ;  /* 0x00003c0001fc7983 */ /* 0x000e280000300800 */
[----:B------:R-:W2:Y:S01]  /*b280*/  LDL.LU R251, [R1+0x38] ;  /* 0x0000380001fb7983 */ /* 0x000ea20000300800 */
[----:B------:R-:W-:-:S04]  /*b290*/  FMUL R108, R108, 1.4426950216293334961 ;  /* 0x3fb8aa3b6c6c7820 */ /* 0x000fc80000400000 */
[----:B------:R1:W3:Y:S02]  /*b2a0*/  MUFU.EX2 R245, R108 ;  /* 0x0000006c00f57308 */ /* 0x0002e40000000800 */
[----:B-1----:R-:W-:Y:S02]  /*b2b0*/  FADD R108, -R202, R187 ;  /* 0x000000bbca6c7221 */ /* 0x002fe40000000100 */
[----:B------:R-:W4:Y:S01]  /*b2c0*/  LDL.LU R187, [R1+0x4bc] ;  /* 0x0004bc0001bb7983 */ /* 0x000f220000300800 */
[----:B------:R-:W-:Y:S02]  /*b2d0*/  F2FP.PACK_AB R229, R229, R231 ;  /* 0x000000e7e5e5723e */ /* 0x000fe400000000ff */
[----:B------:R-:W-:Y:S02]  /*b2e0*/  F2FP.PACK_AB R227, R225, R227 ;  /* 0x000000e3e1e3723e */ /* 0x000fe400000000ff */
[----:B------:R-:W-:Y:S02]  /*b2f0*/  F2FP.PACK_AB R231, R222, R223 ;  /* 0x000000dfdee7723e */ /* 0x000fe400000000ff */
[----:B------:R-:W-:-:S02]  /*b300*/  F2FP.PACK_AB R230, R230, R232 ;  /* 0x000000e8e6e6723e */ /* 0x000fc400000000ff */
[----:B------:R-:W-:Y:S02]  /*b310*/  LOP3.LUT R232, R5, 0x40, RZ, 0x3c, !PT ;  /* 0x0000004005e87812 */ /* 0x000fe400078e3cff */
[----:B------:R-:W-:Y:S02]  /*b320*/  F2FP.PACK_AB R224, R224, R226 ;  /* 0x000000e2e0e0723e */ /* 0x000fe400000000ff */
[----:B------:R-:W-:Y:S02]  /*b330*/  F2FP.PACK_AB R243, R248, R250 ;  /* 0x000000faf8f3723e */ /* 0x000fe400000000ff */
[----:B------:R-:W-:Y:S02]  /*b340*/  F2FP.PACK_AB R244, R246, R247 ;  /* 0x000000f7f6f4723e */ /* 0x000fe400000000ff */
[----:B------:R-:W-:Y:S02]  /*b350*/  F2FP.PACK_AB R233, R233, R238 ;  /* 0x000000eee9e9723e */ /* 0x000fe400000000ff */
[----:B------:R-:W-:-:S02]  /*b360*/  F2FP.PACK_AB R226, R164, R165 ;  /* 0x000000a5a4e2723e */ /* 0x000fc400000000ff */
[----:B------:R-:W-:Y:S01]  /*b370*/  F2FP.PACK_AB R237, R237, R249 ;  /* 0x000000f9eded723e */ /* 0x000fe200000000ff */
[----:B------:R-:W-:-:S06]  /*b380*/  FMUL R108, R108, 1.4426950216293334961 ;  /* 0x3fb8aa3b6c6c7820 */ /* 0x000fcc0000400000 */
[----:B------:R-:W1:Y:S01]  /*b390*/  MUFU.EX2 R108, R108 ;  /* 0x0000006c006c7308 */ /* 0x000e620000000800 */
[C---:B---3--:R-:W-:Y:S02]  /*b3a0*/  FMUL R74, R245.reuse, R74 ;  /* 0x0000004af54a7220 */ /* 0x048fe40000400000 */
[C---:B------:R-:W-:Y:S02]  /*b3b0*/  FMUL R75, R245.reuse, R75 ;  /* 0x0000004bf54b7220 */ /* 0x040fe40000400000 */
[C---:B------:R-:W-:Y:S02]  /*b3c0*/  FMUL R78, R245.reuse, R78 ;  /* 0x0000004ef54e7220 */ /* 0x040fe40000400000 */
[C---:B------:R-:W-:Y:S02]  /*b3d0*/  FMUL R79, R245.reuse, R79 ;  /* 0x0000004ff54f7220 */ /* 0x040fe40000400000 */
[C---:B------:R-:W-:Y:S02]  /*b3e0*/  FMUL R82, R245.reuse, R82 ;  /* 0x00000052f5527220 */ /* 0x040fe40000400000 */
[----:B------:R-:W-:-:S02]  /*b3f0*/  FMUL R83, R245, R83 ;  /* 0x00000053f5537220 */ /* 0x000fc40000400000 */
[C---:B------:R-:W-:Y:S02]  /*b400*/  FMUL R86, R245.reuse, R86 ;  /* 0x00000056f5567220 */ /* 0x040fe40000400000 */
[----:B------:R-:W-:Y:S02]  /*b410*/  FMUL R87, R245, R87 ;  /* 0x00000057f5577220 */ /* 0x000fe40000400000 */
[C---:B-1----:R-:W-:Y:S02]  /*b420*/  FMUL R92, R108.reuse, R92 ;  /* 0x0000005c6c5c7220 */ /* 0x042fe40000400000 */
[C---:B------:R-:W-:Y:S02]  /*b430*/  FMUL R93, R108.reuse, R93 ;  /* 0x0000005d6c5d7220 */ /* 0x040fe40000400000 */
[C---:B------:R-:W-:Y:S02]  /*b440*/  FMUL R88, R108.reuse, R88 ;  /* 0x000000586c587220 */ /* 0x040fe40000400000 */
[----:B------:R-:W-:-:S02]  /*b450*/  FMUL R89, R108, R89 ;  /* 0x000000596c597220 */ /* 0x000fc40000400000 */
[C---:B------:R-:W-:Y:S02]  /*b460*/  FMUL R128, R108.reuse, R128 ;  /* 0x000000806c807220 */ /* 0x040fe40000400000 */
[C---:B------:R-:W-:Y:S02]  /*b470*/  FMUL R129, R108.reuse, R129 ;  /* 0x000000816c817220 */ /* 0x040fe40000400000 */
[C---:B------:R-:W-:Y:S02]  /*b480*/  FMUL R140, R108.reuse, R140 ;  /* 0x0000008c6c8c7220 */ /* 0x040fe40000400000 */
[----:B------:R-:W-:Y:S02]  /*b490*/  FMUL R141, R108, R141 ;  /* 0x0000008d6c8d7220 */ /* 0x000fe40000400000 */
[----:B0-----:R-:W-:-:S05]  /*b4a0*/  FFMA R252, R245, R252, R240 ;  /* 0x000000fcf5fc7223 */ /* 0x001fca00000000f0 */
[----:B------:R0:W-:Y:S01]  /*b4b0*/  STL [R1+0x3c], R252 ;  /* 0x00003cfc01007387 */ /* 0x0001e20000100800 */
[----:B--2---:R-:W-:-:S03]  /*b4c0*/  FFMA R251, R108, R251, R239 ;  /* 0x000000fb6cfb7223 */ /* 0x004fc600000000ef */
[----:B------:R-:W2:Y:S04]  /*b4d0*/  LDL.LU R164, [R1+0x4b8] ;  /* 0x0004b80001a47983 */ /* 0x000ea80000300800 */
[----:B------:R-:W3:Y:S04]  /*b4e0*/  LDL.LU R165, [R1+0x4b4] ;  /* 0x0004b40001a57983 */ /* 0x000ee80000300800 */
[----:B0-----:R-:W0:Y:S02]  /*b4f0*/  S2R R252, SR_TID.X ;  /* 0x0000000000fc7919 */ /* 0x001e240000002100 */
[----:B0-----:R-:W-:-:S05]  /*b500*/  LOP3.LUT R252, R252, 0x1c, RZ, 0xc0, !PT ;  /* 0x0000001cfcfc7812 */ /* 0x001fca00078ec0ff */
[----:B------:R-:W-:Y:S04]  /*b510*/  LDS R225, [R252.X8+0x10d00] ;  /* 0x010d0000fce17984 */ /* 0x000fe80000008800 */
[----:B------:R-:W-:Y:S04]  /*b520*/  LDS R223, [R252.X8+0x10e00] ;  /* 0x010e0000fcdf7984 */ /* 0x000fe80000008800 */
[----:B------:R-:W-:Y:S04]  /*b530*/  LDS R222, [R252.X8+0x10f00] ;  /* 0x010f0000fcde7984 */ /* 0x000fe80000008800 */
[----:B------:R-:W-:Y:S06]  /*b540*/  BAR.SYNC.DEFER_BLOCKING 0x0 ;  /* 0x0000000000007b1d */ /* 0x000fec0000010000 */
        /* <DEDUP_REMOVED lines=25> */
[----:B-----5:R-:W-:Y:S04]  /*b6e0*/  STS.U16 [R5+0x16400], R180 ;  /* 0x016400b405007388 */ /* 0x020fe80000000400 */
[----:B------:R-:W-:Y:S04]  /*b6f0*/  STS.U16 [R5+0x16800], R182 ;  /* 0x016800b605007388 */ /* 0x000fe80000000400 */
[----:B------:R-:W-:Y:S04]  /*b700*/  STS.U16 [R5+0x16c00], R208 ;  /* 0x016c00d005007388 */ /* 0x000fe80000000400 */
[----:B------:R0:W-:Y:S04]  /*b710*/  STS.U16 [R5+0x17000], R212 ;  /* 0x017000d405007388 */ /* 0x0001e80000000400 */
        /* <DEDUP_REMOVED lines=35> */
[----:B------:R-:W-:Y:S04]  /*b950*/  STS [R196+0x18000], R173 ;  /* 0x018000adc4007388 */ /* 0x000fe80000000800 */
        /* <DEDUP_REMOVED lines=15> */
[----:B------:R-:W-:Y:S06]  /*ba50*/  BAR.SYNC.DEFER_BLOCKING 0x0 ;  /* 0x0000000000007b1d */ /* 0x000fec0000010000 */
[----:B------:R-:W-:Y:S04]  /*ba60*/  LDSM.16.M88.4 R180, [R220+0x10000] ;  /* 0x01000000dcb4783b */ /* 0x000fe80000000200 */
[----:B------:R-:W-:Y:S04]  /*ba70*/  LDSM.16.M88.4 R176, [R220+0x12000] ;  /* 0x01200000dcb0783b */ /* 0x000fe80000000200 */
[----:B------:R-:W-:Y:S04]  /*ba80*/  LDSM.16.M88.4 R172, [R220+0x14000] ;  /* 0x01400000dcac783b */ /* 0x000fe80000000200 */
[----:B------:R-:W-:Y:S04]  /*ba90*/  LDSM.16.M88.4 R160, [R220+0x16000] ;  /* 0x01600000dca0783b */ /* 0x000fe80000000200 */
[----:B------:R-:W1:Y:S04]  /*baa0*/  LDSM.16.M88.4 R104, [R197+0x18800] ;  /* 0x01880000c568783b */ /* 0x000e680000000200 */
[----:B------:R-:W5:Y:S04]  /*bab0*/  LDSM.16.M88.4 R100, [R197+0x19800] ;  /* 0x01980000c564783b */ /* 0x000f680000000200 */
[----:B------:R-:W2:Y:S04]  /*bac0*/  LDSM.16.M88.4 R116, [R197+0x18000] ;  /* 0x01800000c574783b */ /* 0x000ea80000000200 */
[----:B------:R-:W2:Y:S04]  /*bad0*/  LDSM.16.M88.4 R96, [R197+0x1a000] ;  /* 0x01a00000c560783b */ /* 0x000ea80000000200 */
[----:B------:R-:W2:Y:S01]  /*bae0*/  LDSM.16.M88.4 R112, [R197+0x19000] ;  /* 0x01900000c570783b */ /* 0x000ea20000000200 */
[----:B0-----:R-:W-:-:S04]  /*baf0*/  FADD R212, -R201, R166 ;  /* 0x000000a6c9d47221 */ /* 0x001fc80000000100 */
[----:B------:R-:W-:Y:S01]  /*bb00*/  FMUL R212, R212, 1.4426950216293334961 ;  /* 0x3fb8aa3bd4d47820 */ /* 0x000fe20000400000 */
[C---:B-1----:R-:W-:Y:S08]  /*bb10*/  HMMA.16816.F32 R8, R104.reuse, R180, R8 ;  /* 0x000000b46808723c */ /* 0x042ff00000001808 */
[C---:B------:R-:W-:Y:S08]  /*bb20*/  HMMA.16816.F32 R12, R104.reuse, R176, R12 ;  /* 0x000000b0680c723c */ /* 0x040ff0000000180c */
[C---:B------:R-:W-:Y:S08]  /*bb30*/  HMMA.16816.F32 R16, R104.reuse, R172, R16 ;  /* 0x000000ac6810723c */ /* 0x040ff00000001810 */
[----:B------:R-:W-:Y:S01]  /*bb40*/  HMMA.16816.F32 R20, R104, R160, R20 ;  /* 0x000000a06814723c */ /* 0x000fe20000001814 */
[----:B------:R-:W0:Y:S07]  /*bb50*/  LDSM.16.M88.4 R104, [R197+0x1a800] ;  /* 0x01a80000c568783b */ /* 0x000e2e0000000200 */
[C---:B-----5:R-:W-:Y:S08]  /*bb60*/  HMMA.16816.F32 R40, R100.reuse, R180, R40 ;  /* 0x000000b46428723c */ /* 0x060ff00000001828 */
[C---:B------:R-:W-:Y:S08]  /*bb70*/  HMMA.16816.F32 R44, R100.reuse, R176, R44 ;  /* 0x000000b0642c723c */ /* 0x040ff0000000182c */
[C---:B------:R-:W-:Y:S08]  /*bb80*/  HMMA.16816.F32 R48, R100.reuse, R172, R48 ;  /* 0x000000ac6430723c */ /* 0x040ff00000001830 */
[----:B------:R-:W-:Y:S01]  /*bb90*/  HMMA.16816.F32 R52, R100, R160, R52 ;  /* 0x000000a06434723c */ /* 0x000fe20000001834 */
[----:B------:R-:W1:Y:S01]  /*bba0*/  LDSM.16.M88.4 R100, [R197+0x1b000] ;  /* 0x01b00000c564783b */ /* 0x000e620000000200 */
[----:B------:R-:W5:Y:S06]  /*bbb0*/  MUFU.EX2 R212, R212 ;  /* 0x000000d400d47308 */ /* 0x000f6c0000000800 */
[C---:B--2---:R-:W-:Y:S08]  /*bbc0*/  HMMA.16816.F32 R156, R116.reuse, R180, R156 ;  /* 0x000000b4749c723c */ /* 0x044ff0000000189c */
[C---:B------:R-:W-:Y:S08]  /*bbd0*/  HMMA.16816.F32 R152, R116.reuse, R176, R152 ;  /* 0x000000b07498723c */ /* 0x040ff00000001898 */
[C---:B------:R-:W-:Y:S08]  /*bbe0*/  HMMA.16816.F32 R148, R116.reuse, R172, R148 ;  /* 0x000000ac7494723c */ /* 0x040ff00000001894 */
[----:B------:R-:W-:Y:S01]  /*bbf0*/  HMMA.16816.F32 R124, R116, R160, R124 ;  /* 0x000000a0747c723c */ /* 0x000fe2000000187c */
[----:B------:R-:W2:Y:S01]  /*bc00*/  LDSM.16.M88.4 R116, [R197+0x1b800] ;  /* 0x01b80000c574783b */ /* 0x000ea20000000200 */
[----:B------:R-:W-:-:S06]  /*bc10*/  FADD R210, -R200, R167 ;  /* 0x000000a7c8d27221 */ /* 0x000fcc0000000100 */
[----:B------:R-:W-:Y:S01]  /*bc20*/  HMMA.16816.F32 R56, R96, R180, R56 ;  /* 0x000000b46038723c */ /* 0x000fe20000001838 */
[----:B------:R-:W-:-:S07]  /*bc30*/  FMUL R210, R210, 1.4426950216293334961 ;  /* 0x3fb8aa3bd2d27820 */ /* 0x000fce0000400000 */
[C---:B------:R-:W-:Y:S08]  /*bc40*/  HMMA.16816.F32 R60, R96.reuse, R176, R60 ;  /* 0x000000b0603c723c */ /* 0x040ff0000000183c */
[C---:B------:R-:W-:Y:S08]  /*bc50*/  HMMA.16816.F32 R64, R96.reuse, R172, R64 ;  /* 0x000000ac6040723c */ /* 0x040ff00000001840 */
[----:B------:R-:W-:Y:S07]  /*bc60*/  HMMA.16816.F32 R68, R96, R160, R68 ;  /* 0x000000a06044723c */ /* 0x000fee0000001844 */
[----:B------:R-:W-:-:S04]  /*bc70*/  FADD R96, -R199, R198 ;  /* 0x000000c6c7607221 */ /* 0x000fc80000000100 */
[----:B------:R-:W-:Y:S01]  /*bc80*/  FMUL R96, R96, 1.4426950216293334961 ;  /* 0x3fb8aa3b60607820 */ /* 0x000fe20000400000 */
[----:B------:R-:W0:Y:S01]  /*bc90*/  MUFU.EX2 R210, R210 ;  /* 0x000000d200d27308 */ /* 0x000e220000000800 */
[C---:B-----5:R-:W-:Y:S02]  /*bca0*/  FMUL R94, R212.reuse, R94 ;  /* 0x0000005ed45e7220 */ /* 0x060fe40000400000 */
[C---:B------:R-:W-:Y:S02]  /*bcb0*/  FMUL R95, R212.reuse, R95 ;  /* 0x0000005fd45f7220 */ /* 0x040fe40000400000 */
[C---:B------:R-:W-:Y:S02]  /*bcc0*/  FMUL R90, R212.reuse, R90 ;  /* 0x0000005ad45a7220 */ /* 0x040fe40000400000 */
[C---:B------:R-:W-:Y:S01]  /*bcd0*/  FMUL R91, R212.reuse, R91 ;  /* 0x0000005bd45b7220 */ /* 0x040fe20000400000 */
[----:B------:R5:W0:Y:S01]  /*bce0*/  MUFU.EX2 R208, R96 ;  /* 0x0000006000d07308 */ /* 0x000a220000000800 */
[----:B------:R-:W-:-:S02]  /*bcf0*/  FMUL R130, R212, R130 ;  /* 0x00000082d4827220 */ /* 0x000fc40000400000 */
[C---:B------:R-:W-:Y:S02]  /*bd00*/  FMUL R131, R212.reuse, R131 ;  /* 0x00000083d4837220 */ /* 0x040fe40000400000 */
[C---:B------:R-:W-:Y:S02]  /*bd10*/  FMUL R142, R212.reuse, R142 ;  /* 0x0000008ed48e7220 */ /* 0x040fe40000400000 */
[----:B------:R-:W-:Y:S01]  /*bd20*/  FMUL R143, R212, R143 ;  /* 0x0000008fd48f7220 */ /* 0x000fe20000400000 */
[----:B------:R-:W-:Y:S01]  /*bd30*/  LOP3.LUT R132, R197, 0x20, RZ, 0x3c, !PT ;  /* 0x00000020c5847812 */ /* 0x000fe200078e3cff */
[C---:B------:R-:W-:Y:S04]  /*bd40*/  HMMA.16816.F32 R24, R112.reuse, R180, R24 ;  /* 0x000000b47018723c */ /* 0x040fe80000001818 */
[----:B------:R-:W1:Y:S04]  /*bd50*/  LDSM.16.M88.4 R120, [R132+0x18000] ;  /* 0x018000008478783b */ /* 0x000e680000000200 */
[C---:B------:R-:W-:Y:S01]  /*bd60*/  HMMA.16816.F32 R28, R112.reuse, R176, R28 ;  /* 0x000000b0701c723c */ /* 0x040fe2000000181c */
[----:B------:R-:W-:Y:S04]  /*bd70*/  LDSM.16.M88.4 R108, [R132+0x19000] ;  /* 0x01900000846c783b */ /* 0x000fe80000000200 */
[----:B-----5:R-:W-:Y:S03]  /*bd80*/  LDSM.16.M88.4 R96, [R132+0x1a800] ;  /* 0x01a800008460783b */ /* 0x020fe60000000200 */
[C---:B------:R-:W-:Y:S01]  /*bd90*/  HMMA.16816.F32 R32, R112.reuse, R172, R32 ;  /* 0x000000ac7020723c */ /* 0x040fe20000001820 */
[----:B------:R-:W-:Y:S04]  /*bda0*/  LDSM.16.M88.4 R144, [R132+0x1b000] ;  /* 0x01b000008490783b */ /* 0x000fe80000000200 */
[----:B------:R-:W-:Y:S03]  /*bdb0*/  LDSM.16.M88.4 R168, [R132+0x1b800] ;  /* 0x01b8000084a8783b */ /* 0x000fe60000000200 */
[----:B------:R-:W-:Y:S01]  /*bdc0*/  HMMA.16816.F32 R36, R112, R160, R36 ;  /* 0x000000a07024723c */ /* 0x000fe20000001824 */
[----:B------:R-:W5:Y:S07]  /*bdd0*/  LDSM.16.M88.4 R112, [R132+0x18800] ;  /* 0x018800008470783b */ /* 0x000f6e0000000200 */
[C---:B0-----:R-:W-:Y:S08]  /*bde0*/  HMMA.16816.F32 R72, R104.reuse, R180, R72 ;  /* 0x000000b46848723c */ /* 0x041ff00000001848 */
[C---:B------:R-:W-:Y:S08]  /*bdf0*/  HMMA.16816.F32 R76, R104.reuse, R176, R76 ;  /* 0x000000b0684c723c */ /* 0x040ff0000000184c */
[C---:B------:R-:W-:Y:S08]  /*be00*/  HMMA.16816.F32 R80, R104.reuse, R172, R80 ;  /* 0x000000ac6850723c */ /* 0x040ff00000001850 */
[----:B------:R-:W-:Y:S01]  /*be10*/  HMMA.16816.F32 R84, R104, R160, R84 ;  /* 0x000000a06854723c */ /* 0x000fe20000001854 */
[----:B------:R-:W0:Y:S07]  /*be20*/  LDSM.16.M88.4 R104, [R132+0x19800] ;  /* 0x019800008468783b */ /* 0x000e2e0000000200 */
[C---:B-1----:R-:W-:Y:S08]  /*be30*/  HMMA.16816.F32 R92, R100.reuse, R180, R92 ;  /* 0x000000b4645c723c */ /* 0x042ff0000000185c */
[C---:B------:R-:W-:Y:S08]  /*be40*/  HMMA.16816.F32 R88, R100.reuse, R176, R88 ;  /* 0x000000b06458723c */ /* 0x040ff00000001858 */
[C---:B------:R-:W-:Y:S08]  /*be50*/  HMMA.16816.F32 R128, R100.reuse, R172, R128 ;  /* 0x000000ac6480723c */ /* 0x040ff00000001880 */
[----:B------:R-:W-:Y:S01]  /*be60*/  HMMA.16816.F32 R140, R100, R160, R140 ;  /* 0x000000a0648c723c */ /* 0x000fe2000000188c */
[----:B------:R1:W0:Y:S01]  /*be70*/  LDSM.16.M88.4 R100, [R132+0x1a000] ;  /* 0x01a000008464783b */ /* 0x0002220000000200 */
[----:B------:R-:W-:-:S02]  /*be80*/  FMUL R184, R210, R184 ;  /* 0x000000b8d2b87220 */ /* 0x000fc40000400000 */
[----:B----4-:R-:W-:Y:S02]  /*be90*/  FMUL R185, R210, R185 ;  /* 0x000000b9d2b97220 */ /* 0x010fe40000400000 */
[C---:B------:R-:W-:Y:S02]  /*bea0*/  FMUL R186, R208.reuse, R186 ;  /* 0x000000bad0ba7220 */ /* 0x040fe40000400000 */
[----:B------:R-:W-:-:S07]  /*beb0*/  FMUL R187, R208, R187 ;  /* 0x000000bbd0bb7220 */ /* 0x000fce0000400000 */
[----:B--2---:R-:W-:Y:S01]  /*bec0*/  HMMA.16816.F32 R184, R116, R172, R184 ;  /* 0x000000ac74b8723c */ /* 0x004fe200000018b8 */
[----:B------:R-:W-:Y:S04]  /*bed0*/  STL [R1+0x38], R251 ;  /* 0x000038fb01007387 */ /* 0x000fe80000100800 */
[----:B------:R-:W2:Y:S04]  /*bee0*/  LDL.LU R166, [R1+0x4b0] ;  /* 0x0004b00001a67983 */ /* 0x000ea80000300800 */
[----:B------:R-:W4:Y:S01]  /*bef0*/  LDL.LU R167, [R1+0x4ac] ;  /* 0x0004ac0001a77983 */ /* 0x000f220000300800 */
[----:B------:R-:W-:-:S02]  /*bf00*/  LOP3.LUT R216, R197, 0x40, RZ, 0x3c, !PT ;  /* 0x00000040c5d87812 */ /* 0x000fc400078e3cff */
[----:B-1----:R-:W-:Y:S01]  /*bf10*/  LOP3.LUT R132, R220, 0x40, RZ, 0x3c, !PT ;  /* 0x00000040dc847812 */ /* 0x002fe200078e3cff */
[-C--:B------:R-:W-:Y:S01]  /*bf20*/  HMMA.16816.F32 R148, R120, R174.reuse, R148 ;  /* 0x000000ae7894723c */ /* 0x080fe20000001894 */
[C---:B------:R-:W-:Y:S01]  /*bf30*/  FMUL R188, R210.reuse, R188 ;  /* 0x000000bcd2bc7220 */ /* 0x040fe20000400000 */
[----:B------:R-:W-:Y:S06]  /*bf40*/  LDSM.16.M88.4 R136, [R216+0x19800] ;  /* 0x01980000d888783b */ /* 0x000fec0000000200 */
[----:B-----5:R-:W-:Y:S08]  /*bf50*/  HMMA.16816.F32 R16, R112, R174, R16 ;  /* 0x000000ae7010723c */ /* 0x020ff00000001810 */
[C---:B------:R-:W-:Y:S08]  /*bf60*/  HMMA.16816.F32 R24, R108.reuse, R182, R24 ;  /* 0x000000b66c18723c */ /* 0x040ff00000001818 */
[C---:B------:R-:W-:Y:S08]  /*bf70*/  HMMA.16816.F32 R28, R108.reuse, R178, R28 ;  /* 0x000000b26c1c723c */ /* 0x040ff0000000181c */
[C---:B------:R-:W-:Y:S08]  /*bf80*/  HMMA.16816.F32 R32, R108.reuse, R174, R32 ;  /* 0x000000ae6c20723c */ /* 0x040ff00000001820 */
[----:B------:R-:W-:Y:S01]  /*bf90*/  HMMA.16816.F32 R36, R108, R162, R36 ;  /* 0x000000a26c24723c */ /* 0x000fe20000001824 */
[----:B------:R-:W-:Y:S07]  /*bfa0*/  LDSM.16.M88.4 R108, [R132+0x10000] ;  /* 0x01000000846c783b */ /* 0x000fee0000000200 */
[C---:B0-----:R-:W-:Y:S08]  /*bfb0*/  HMMA.16816.F32 R40, R104.reuse, R182, R40 ;  /* 0x000000b66828723c */ /* 0x041ff00000001828 */
[C---:B------:R-:W-:Y:S08]  /*bfc0*/  HMMA.16816.F32 R44, R104.reuse, R178, R44 ;  /* 0x000000b2682c723c */ /* 0x040ff0000000182c */
[C---:B------:R-:W-:Y:S08]  /*bfd0*/  HMMA.16816.F32 R48, R104.reuse, R174, R48 ;  /* 0x000000ae6830723c */ /* 0x040ff00000001830 */
[----:B------:R-:W-:Y:S01]  /*bfe0*/  HMMA.16816.F32 R52, R104, R162, R52 ;  /* 0x000000a26834723c */ /* 0x000fe20000001834 */
[----:B------:R-:W-:Y:S07]  /*bff0*/  LDSM.16.M88.4 R104, [R132+0x12000] ;  /* 0x012000008468783b */ /* 0x000fee0000000200 */
[C---:B------:R-:W-:Y:S08]  /*c000*/  HMMA.16816.F32 R56, R100.reuse, R182, R56 ;  /* 0x000000b66438723c */ /* 0x040ff00000001838 */
        /* <DEDUP_REMOVED lines=8> */
[----:B------:R-:W-:Y:S01]  /*c090*/  LDSM.16.M88.4 R96, [R132+0x16000] ;  /* 0x016000008460783b */ /* 0x000fe20000000200 */
[----:B------:R-:W-:-:S02]  /*c0a0*/  FMUL R189, R210, R189 ;  /* 0x000000bdd2bd7220 */ /* 0x000fc40000400000 */
[C---:B------:R-:W-:Y:S01]  /*c0b0*/  FMUL R190, R208.reuse, R190 ;  /* 0x000000bed0be7220 */ /* 0x040fe20000400000 */
[----:B------:R-:W-:Y:S03]  /*c0c0*/  LDSM.16.M88.4 R132, [R216+0x1a000] ;  /* 0x01a00000d884783b */ /* 0x000fe60000000200 */
[-C--:B------:R-:W-:Y:S08]  /*c0d0*/  HMMA.16816.F32 R128, R144, R174.reuse, R128 ;  /* 0x000000ae9080723c */ /* 0x080ff00000001880 */
[----:B------:R-:W-:Y:S01]  /*c0e0*/  HMMA.16816.F32 R184, R168, R174, R184 ;  /* 0x000000aea8b8723c */ /* 0x000fe200000018b8 */
[----:B------:R-:W0:Y:S07]  /*c0f0*/  LDSM.16.M88.4 R172, [R216+0x1b000] ;  /* 0x01b00000d8ac783b */ /* 0x000e2e0000000200 */
[C---:B------:R-:W-:Y:S08]  /*c100*/  HMMA.16816.F32 R92, R144.reuse, R182, R92 ;  /* 0x000000b6905c723c */ /* 0x040ff0000000185c */
[C---:B------:R-:W-:Y:S08]  /*c110*/  HMMA.16816.F32 R88, R144.reuse, R178, R88 ;  /* 0x000000b29058723c */ /* 0x040ff00000001858 */
[----:B------:R-:W-:Y:S01]  /*c120*/  HMMA.16816.F32 R140, R144, R162, R140 ;  /* 0x000000a2908c723c */ /* 0x000fe2000000188c */
[----:B------:R-:W-:Y:S01]  /*c130*/  FMUL R191, R208, R191 ;  /* 0x000000bfd0bf7220 */ /* 0x000fe20000400000 */
[----:B------:R-:W-:Y:S06]  /*c140*/  LDSM.16.M88.4 R144, [R216+0x1a800] ;  /* 0x01a80000d890783b */ /* 0x000fec0000000200 */
[C---:B0-----:R-:W-:Y:S08]  /*c150*/  HMMA.16816.F32 R92, R172.reuse, R108, R92 ;  /* 0x0000006cac5c723c */ /* 0x041ff0000000185c */
[C---:B------:R-:W-:Y:S08]  /*c160*/  HMMA.16816.F32 R88, R172.reuse, R104, R88 ;  /* 0x00000068ac58723c */ /* 0x040ff00000001858 */
[C---:B------:R-:W-:Y:S08]  /*c170*/  HMMA.16816.F32 R128, R172.reuse, R100, R128 ;  /* 0x00000064ac80723c */ /* 0x040ff00000001880 */
[----:B------:R-:W-:Y:S01]  /*c180*/  HMMA.16816.F32 R140, R172, R96, R140 ;  /* 0x00000060ac8c723c */ /* 0x000fe2000000188c */
[----:B------:R-:W5:Y:S04]  /*c190*/  LDL.LU R175, [R1+0x34] ;  /* 0x0000340001af7983 */ /* 0x000f680000300800 */
[----:B------:R-:W5:Y:S04]  /*c1a0*/  LDL.LU R174, [R1+0x30] ;  /* 0x0000300001ae7983 */ /* 0x000f680000300800 */
[----:B------:R-:W5:Y:S04]  /*c1b0*/  LDL.LU R173, [R1+0x2c] ;  /* 0x00002c0001ad7983 */ /* 0x000f680000300800 */
[----:B------:R-:W5:Y:S01]  /*c1c0*/  LDL.LU R172, [R1+0x28] ;  /* 0x0000280001ac7983 */ /* 0x000f620000300800 */
[C---:B------:R-:W-:Y:S01]  /*c1d0*/  FMUL R192, R210.reuse, R192 ;  /* 0x000000c0d2c07220 */ /* 0x040fe20000400000 */
[----:B------:R-:W-:Y:S01]  /*c1e0*/  HMMA.16816.F32 R188, R116, R176, R188 ;  /* 0x000000b074bc723c */ /* 0x000fe200000018bc */
[----:B------:R-:W-:-:S02]  /*c1f0*/  FMUL R193, R210, R193 ;  /* 0x000000c1d2c17220 */ /* 0x000fc40000400000 */
[C---:B------:R-:W-:Y:S02]  /*c200*/  FMUL R194, R208.reuse, R194 ;  /* 0x000000c2d0c27220 */ /* 0x040fe40000400000 */
[----:B------:R-:W-:Y:S02]  /*c210*/  FMUL R195, R208, R195 ;  /* 0x000000c3d0c37220 */ /* 0x000fe40000400000 */
[C---:B------:R-:W-:Y:S02]  /*c220*/  FMUL R164, R210.reuse, R164 ;  /* 0x000000a4d2a47220 */ /* 0x040fe40000400000 */
[----:B---3--:R-:W-:Y:S01]  /*c230*/  FMUL R165, R210, R165 ;  /* 0x000000a5d2a57220 */ /* 0x008fe20000400000 */
[----:B------:R-:W-:Y:S08]  /*c240*/  HMMA.16816.F32 R156, R120, R182, R156 ;  /* 0x000000b6789c723c */ /* 0x000ff0000000189c */
[----:B------:R-:W-:Y:S08]  /*c250*/  HMMA.16816.F32 R192, R116, R180, R192 ;  /* 0x000000b474c0723c */ /* 0x000ff000000018c0 */
[C---:B------:R-:W-:Y:S08]  /*c260*/  HMMA.16816.F32 R152, R120.reuse, R178, R152 ;  /* 0x000000b27898723c */ /* 0x040ff00000001898 */
[----:B------:R-:W-:Y:S01]  /*c270*/  HMMA.16816.F32 R124, R120, R162, R124 ;  /* 0x000000a2787c723c */ /* 0x000fe2000000187c */
[----:B------:R-:W0:Y:S07]  /*c280*/  LDSM.16.M88.4 R120, [R216+0x18000] ;  /* 0x01800000d878783b */ /* 0x000e2e0000000200 */
[C---:B------:R-:W-:Y:S08]  /*c290*/  HMMA.16816.F32 R8, R112.reuse, R182, R8 ;  /* 0x000000b67008723c */ /* 0x040ff00000001808 */
[----:B------:R-:W-:Y:S01]  /*c2a0*/  HMMA.16816.F32 R12, R112, R178, R12 ;  /* 0x000000b2700c723c */ /* 0x000fe2000000180c */
[----:B--2---:R-:W-:-:S02]  /*c2b0*/  FMUL R166, R208, R166 ;  /* 0x000000a6d0a67220 */ /* 0x004fc40000400000 */
[----:B----4-:R-:W-:-:S05]  /*c2c0*/  FMUL R167, R208, R167 ;  /* 0x000000a7d0a77220 */ /* 0x010fca0000400000 */
[----:B------:R-:W-:Y:S01]  /*c2d0*/  HMMA.16816.F32 R20, R112, R162, R20 ;  /* 0x000000a27014723c */ /* 0x000fe20000001814 */
[----:B------:R-:W-:Y:S07]  /*c2e0*/  LDSM.16.M88.4 R112, [R216+0x19000] ;  /* 0x01900000d870783b */ /* 0x000fee0000000200 */
[----:B------:R-:W-:Y:S01]  /*c2f0*/  HMMA.16816.F32 R164, R116, R160, R164 ;  /* 0x000000a074a4723c */ /* 0x000fe200000018a4 */
[----:B------:R-:W1:Y:S07]  /*c300*/  LDSM.16.M88.4 R116, [R216+0x18800] ;  /* 0x01880000d874783b */ /* 0x000e6e0000000200 */
[----:B------:R-:W-:Y:S01]  /*c310*/  HMMA.16816.F32 R188, R168, R178, R188 ;  /* 0x000000b2a8bc723c */ /* 0x000fe200000018bc */
[----:B------:R-:W2:Y:S01]  /*c320*/  LDSM.16.M88.4 R176, [R216+0x1b800] ;  /* 0x01b80000d8b0783b */ /* 0x000ea20000000200 */
[----:B------:R-:W-:-:S06]  /*c330*/  LOP3.LUT R160, R197, 0x60, RZ, 0x3c, !PT ;  /* 0x00000060c5a07812 */ /* 0x000fcc00078e3cff */
[C---:B------:R-:W-:Y:S08]  /*c340*/  HMMA.16816.F32 R192, R168.reuse, R182, R192 ;  /* 0x000000b6a8c0723c */ /* 0x040ff000000018c0 */
[----:B------:R-:W-:Y:S01]  /*c350*/  HMMA.16816.F32 R164, R168, R162, R164 ;  /* 0x000000a2a8a4723c */ /* 0x000fe200000018a4 */
[----:B------:R-:W3:Y:S07]  /*c360*/  LDSM.16.M88.4 R168, [R160+0x18000] ;  /* 0x01800000a0a8783b */ /* 0x000eee0000000200 */
[C---:B0-----:R-:W-:Y:S08]  /*c370*/  HMMA.16816.F32 R156, R120.reuse, R108, R156 ;  /* 0x0000006c789c723c */ /* 0x041ff0000000189c */
[C---:B------:R-:W-:Y:S08]  /*c380*/  HMMA.16816.F32 R152, R120.reuse, R104, R152 ;  /* 0x000000687898723c */ /* 0x040ff00000001898 */
[C---:B------:R-:W-:Y:S08]  /*c390*/  HMMA.16816.F32 R148, R120.reuse, R100, R148 ;  /* 0x000000647894723c */ /* 0x040ff00000001894 */
[----:B------:R-:W-:Y:S01]  /*c3a0*/  HMMA.16816.F32 R124, R120, R96, R124 ;  /* 0x00000060787c723c */ /* 0x000fe2000000187c */
[----:B------:R-:W-:Y:S07]  /*c3b0*/  LDSM.16.M88.4 R120, [R160+0x19800] ;  /* 0x01980000a078783b */ /* 0x000fee0000000200 */
[C---:B-1----:R-:W-:Y:S08]  /*c3c0*/  HMMA.16816.F32 R8, R116.reuse, R108, R8 ;  /* 0x0000006c7408723c */ /* 0x042ff00000001808 */
        /* <DEDUP_REMOVED lines=8> */
[----:B------:R-:W0:Y:S07]  /*c450*/  LDSM.16.M88.4 R112, [R160+0x18800] ;  /* 0x01880000a070783b */ /* 0x000e2e0000000200 */
        /* <DEDUP_REMOVED lines=9> */
[----:B------:R-:W1:Y:S07]  /*c4f0*/  LDSM.16.M88.4 R132, [R160+0x1a000] ;  /* 0x01a00000a084783b */ /* 0x000e6e0000000200 */
[C---:B------:R-:W-:Y:S08]  /*c500*/  HMMA.16816.F32 R72, R144.reuse, R108, R72 ;  /* 0x0000006c9048723c */ /* 0x040ff00000001848 */
[C---:B------:R-:W-:Y:S08]  /*c510*/  HMMA.16816.F32 R76, R144.reuse, R104, R76 ;  /* 0x00000068904c723c */ /* 0x040ff0000000184c */
[C---:B------:R-:W-:Y:S08]  /*c520*/  HMMA.16816.F32 R80, R144.reuse, R100, R80 ;  /* 0x000000649050723c */ /* 0x040ff00000001850 */
[----:B------:R-:W-:Y:S01]  /*c530*/  HMMA.16816.F32 R84, R144, R96, R84 ;  /* 0x000000609054723c */ /* 0x000fe20000001854 */
[----:B------:R-:W4:Y:S04]  /*c540*/  LDSM.16.M88.4 R144, [R160+0x1b000] ;  /* 0x01b00000a090783b */ /* 0x000f280000000200 */
[----:B------:R-:W0:Y:S01]  /*c550*/  LDSM.16.M88.4 R160, [R160+0x1b800] ;  /* 0x01b80000a0a0783b */ /* 0x000e220000000200 */
[----:B-----5:R-:W-:-:S02]  /*c560*/  FFMA R175, R212, R175, R225 ;  /* 0x000000afd4af7223 */ /* 0x020fc400000000e1 */
[----:B------:R-:W-:Y:S01]  /*c570*/  FFMA R174, R210, R174, R223 ;  /* 0x000000aed2ae7223 */ /* 0x000fe200000000df */
[----:B------:R-:W-:Y:S01]  /*c580*/  IADD3 R172, R172, 0x40, RZ ;  /* 0x00000040acac7810 */ /* 0x000fe20007ffe0ff */
[----:B------:R-:W-:Y:S01]  /*c590*/  FFMA R173, R208, R173, R222 ;  /* 0x000000add0ad7223 */ /* 0x000fe200000000de */
[----:B------:R0:W-:Y:S04]  /*c5a0*/  STL [R1+0x34], R175 ;  /* 0x000034af01007387 */ /* 0x0001e80000100800 */
[----:B------:R0:W-:Y:S04]  /*c5b0*/  STL [R1+0x28], R172 ;  /* 0x000028ac01007387 */ /* 0x0001e80000100800 */
[----:B------:R0:W-:Y:S01]  /*c5c0*/  STL [R1+0x30], R174 ;  /* 0x000030ae01007387 */ /* 0x0001e20000100800 */
[C---:B--2---:R-:W-:Y:S03]  /*c5d0*/  HMMA.16816.F32 R192, R176.reuse, R108, R192 ;  /* 0x0000006cb0c0723c */ /* 0x044fe600000018c0 */
[----:B------:R2:W-:Y:S04]  /*c5e0*/  STL [R1+0x2c], R173 ;  /* 0x00002cad01007387 */ /* 0x0005e80000100800 */
[----:B------:R-:W5:Y:S01]  /*c5f0*/  S2R R198, SR_TID.X ;  /* 0x0000000000c67919 */ /* 0x000f620000002100 */
[C---:B------:R-:W-:Y:S03]  /*c600*/  HMMA.16816.F32 R188, R176.reuse, R104, R188 ;  /* 0x00000068b0bc723c */ /* 0x040fe600000018bc */
[----:B------:R2:W-:Y:S04]  /*c610*/  STL [R1], R209 ;  /* 0x000000d101007387 */ /* 0x0005e80000100800 */
[----:B------:R2:W-:Y:S01]  /*c620*/  STL [R1+0x4], R207 ;  /* 0x000004cf01007387 */ /* 0x0005e20000100800 */
[C---:B------:R-:W-:Y:S03]  /*c630*/  HMMA.16816.F32 R184, R176.reuse, R100, R184 ;  /* 0x00000064b0b8723c */ /* 0x040fe600000018b8 */
[----:B------:R2:W-:Y:S04]  /*c640*/  STL [R1+0x8], R206 ;  /* 0x000008ce01007387 */ /* 0x0005e80000100800 */
[----:B------:R2:W-:Y:S01]  /*c650*/  STL [R1+0xc], R205 ;  /* 0x00000ccd01007387 */ /* 0x0005e20000100800 */
[----:B------:R-:W-:Y:S03]  /*c660*/  HMMA.16816.F32 R164, R176, R96, R164 ;  /* 0x00000060b0a4723c */ /* 0x000fe600000018a4 */
[----:B------:R2:W-:Y:S04]  /*c670*/  STL [R1+0x10], R204 ;  /* 0x000010cc01007387 */ /* 0x0005e80000100800 */
[----:B------:R2:W-:Y:S04]  /*c680*/  STL [R1+0x14], R203 ;  /* 0x000014cb01007387 */ /* 0x0005e80000100800 */
[----:B------:R2:W-:Y:S04]  /*c690*/  STL [R1+0x18], R202 ;  /* 0x000018ca01007387 */ /* 0x0005e80000100800 */
[----:B------:R2:W-:Y:S04]  /*c6a0*/  STL [R1+0x1c], R201 ;  /* 0x00001cc901007387 */ /* 0x0005e80000100800 */
[----:B------:R2:W-:Y:S04]  /*c6b0*/  STL [R1+0x20], R200 ;  /* 0x000020c801007387 */ /* 0x0005e80000100800 */
[----:B------:R2:W-:Y:S01]  /*c6c0*/  STL [R1+0x24], R199 ;  /* 0x000024c701007387 */ /* 0x0005e20000100800 */
[----:B------:R-:W-:-:S02]  /*c6d0*/  ISETP.GE.AND P2, PT, R172, c[0x0][0x1d0], PT ;  /* 0x00007400ac007a0c */ /* 0x000fc40003f46270 */
[----:B-----5:R-:W-:Y:S02]  /*c6e0*/  LOP3.LUT R198, R198, 0xff, RZ, 0xc0, !PT ;  /* 0x000000ffc6c67812 */ /* 0x020fe400078ec0ff */
[----:B------:R-:W-:Y:S01]  /*c6f0*/  MOV R96, 0x40 ;  /* 0x0000004000607802 */ /* 0x000fe20000000f00 */
[----:B---3--:R-:W-:Y:S01]  /*c700*/  HMMA.16816.F32 R156, R168, R110, R156 ;  /* 0x0000006ea89c723c */ /* 0x008fe2000000189c */
[----:B------:R-:W-:Y:S01]  /*c710*/  IMAD.MOV.U32 R109, RZ, RZ, R218 ;  /* 0x000000ffff6d7224 */ /* 0x000fe200078e00da */
[----:B------:R-:W-:Y:S01]  /*c720*/  MOV R228, R214 ;  /* 0x000000d600e47202 */ /* 0x000fe20000000f00 */
[----:B------:R-:W-:Y:S01]  /*c730*/  IMAD.SHL.U32 R198, R198, 0x2, RZ ;  /* 0x00000002c6c67824 */ /* 0x000fe200078e00ff */
[----:B------:R-:W-:Y:S01]  /*c740*/  MOV R244, R211 ;  /* 0x000000d300f47202 */ /* 0x000fe20000000f00 */
[----:B------:R-:W-:-:S03]  /*c750*/  IMAD R0, R96, c[0x0][0x1b4], R0 ;  /* 0x00006d0060007a24 */ /* 0x000fc600078e0200 */
[----:B------:R-:W-:Y:S01]  /*c760*/  HMMA.16816.F32 R152, R168, R106, R152 ;  /* 0x0000006aa898723c */ /* 0x000fe20000001898 */
[----:B------:R-:W-:Y:S02]  /*c770*/  IMAD R4, R96, c[0x0][0x1a4], R4 ;  /* 0x0000690060047a24 */ /* 0x000fe400078e0204 */
[----:B------:R-:W-:Y:S02]  /*c780*/  IMAD.MOV.U32 R108, RZ, RZ, R215 ;  /* 0x000000ffff6c7224 */ /* 0x000fe400078e00d7 */
[----:B------:R-:W-:-:S03]  /*c790*/  IMAD.MOV.U32 R216, RZ, RZ, R213 ;  /* 0x000000ffffd87224 */ /* 0x000fc600078e00d5 */
[C---:B------:R-:W-:Y:S08]  /*c7a0*/  HMMA.16816.F32 R148, R168.reuse, R102, R148 ;  /* 0x00000066a894723c */ /* 0x040ff00000001894 */
[----:B------:R-:W-:Y:S08]  /*c7b0*/  HMMA.16816.F32 R124, R168, R98, R124 ;  /* 0x00000062a87c723c */ /* 0x000ff0000000187c */
[C---:B0-----:R-:W-:Y:S08]  /*c7c0*/  HMMA.16816.F32 R8, R112.reuse, R110, R8 ;  /* 0x0000006e7008723c */ /* 0x041ff00000001808 */
[C---:B------:R-:W-:Y:S08]  /*c7d0*/  HMMA.16816.F32 R12, R112.reuse, R106, R12 ;  /* 0x0000006a700c723c */ /* 0x040ff0000000180c */
[C---:B------:R-:W-:Y:S08]  /*c7e0*/  HMMA.16816.F32 R16, R112.reuse, R102, R16 ;  /* 0x000000667010723c */ /* 0x040ff00000001810 */
[----:B------:R-:W-:Y:S08]  /*c7f0*/  HMMA.16816.F32 R20, R112, R98, R20 ;  /* 0x000000627014723c */ /* 0x000ff00000001814 */
[C---:B------:R-:W-:Y:S08]  /*c800*/  HMMA.16816.F32 R24, R116.reuse, R110, R24 ;  /* 0x0000006e7418723c */ /* 0x040ff00000001818 */
[C---:B------:R-:W-:Y:S08]  /*c810*/  HMMA.16816.F32 R28, R116.reuse, R106, R28 ;  /* 0x0000006a741c723c */ /* 0x040ff0000000181c */
[C---:B------:R-:W-:Y:S08]  /*c820*/  HMMA.16816.F32 R32, R116.reuse, R102, R32 ;  /* 0x000000667420723c */ /* 0x040ff00000001820 */
[----:B------:R-:W-:Y:S08]  /*c830*/  HMMA.16816.F32 R36, R116, R98, R36 ;  /* 0x000000627424723c */ /* 0x000ff00000001824 */
[C---:B------:R-:W-:Y:S08]  /*c840*/  HMMA.16816.F32 R40, R120.reuse, R110, R40 ;  /* 0x0000006e7828723c */ /* 0x040ff00000001828 */
[C---:B------:R-:W-:Y:S08]  /*c850*/  HMMA.16816.F32 R44, R120.reuse, R106, R44 ;  /* 0x0000006a782c723c */ /* 0x040ff0000000182c */
[C---:B------:R-:W-:Y:S08]  /*c860*/  HMMA.16816.F32 R48, R120.reuse, R102, R48 ;  /* 0x000000667830723c */ /* 0x040ff00000001830 */
[----:B------:R-:W-:Y:S08]  /*c870*/  HMMA.16816.F32 R52, R120, R98, R52 ;  /* 0x000000627834723c */ /* 0x000ff00000001834 */
[C---:B-1----:R-:W-:Y:S08]  /*c880*/  HMMA.16816.F32 R56, R132.reuse, R110, R56 ;  /* 0x0000006e8438723c */ /* 0x042ff00000001838 */
[C---:B------:R-:W-:Y:S08]  /*c890*/  HMMA.16816.F32 R60, R132.reuse, R106, R60 ;  /* 0x0000006a843c723c */ /* 0x040ff0000000183c */
[C---:B------:R-:W-:Y:S08]  /*c8a0*/  HMMA.16816.F32 R64, R132.reuse, R102, R64 ;  /* 0x000000668440723c */ /* 0x040ff00000001840 */
[----:B------:R-:W-:Y:S08]  /*c8b0*/  HMMA.16816.F32 R68, R132, R98, R68 ;  /* 0x000000628444723c */ /* 0x000ff00000001844 */
[C---:B------:R-:W-:Y:S08]  /*c8c0*/  HMMA.16816.F32 R72, R136.reuse, R110, R72 ;  /* 0x0000006e8848723c */ /* 0x040ff00000001848 */
[C---:B------:R-:W-:Y:S08]  /*c8d0*/  HMMA.16816.F32 R76, R136.reuse, R106, R76 ;  /* 0x0000006a884c723c */ /* 0x040ff0000000184c */
[C---:B------:R-:W-:Y:S08]  /*c8e0*/  HMMA.16816.F32 R80, R136.reuse, R102, R80 ;  /* 0x000000668850723c */ /* 0x040ff00000001850 */
[----:B------:R-:W-:Y:S08]  /*c8f0*/  HMMA.16816.F32 R84, R136, R98, R84 ;  /* 0x000000628854723c */ /* 0x000ff00000001854 */
[C---:B----4-:R-:W-:Y:S08]  /*c900*/  HMMA.16816.F32 R92, R144.reuse, R110, R92 ;  /* 0x0000006e905c723c */ /* 0x050ff0000000185c */
[C---:B------:R-:W-:Y:S08]  /*c910*/  HMMA.16816.F32 R88, R144.reuse, R106, R88 ;  /* 0x0000006a9058723c */ /* 0x040ff00000001858 */
[C---:B------:R-:W-:Y:S08]  /*c920*/  HMMA.16816.F32 R128, R144.reuse, R102, R128 ;  /* 0x000000669080723c */ /* 0x040ff00000001880 */
[----:B------:R-:W-:Y:S08]  /*c930*/  HMMA.16816.F32 R140, R144, R98, R140 ;  /* 0x00000062908c723c */ /* 0x000ff0000000188c */
[C---:B------:R-:W-:Y:S08]  /*c940*/  HMMA.16816.F32 R192, R160.reuse, R110, R192 ;  /* 0x0000006ea0c0723c */ /* 0x040ff000000018c0 */
[----:B------:R-:W-:Y:S01]  /*c950*/  HMMA.16816.F32 R188, R160, R106, R188 ;  /* 0x0000006aa0bc723c */ /* 0x000fe200000018bc */
[----:B------:R-:W-:-:S07]  /*c960*/  MOV R110, R217 ;  /* 0x000000d9006e7202 */ /* 0x000fce0000000f00 */
[C---:B------:R-:W-:Y:S08]  /*c970*/  HMMA.16816.F32 R184, R160.reuse, R102, R184 ;  /* 0x00000066a0b8723c */ /* 0x040ff000000018b8 */
[----:B------:R-:W-:Y:S01]  /*c980*/  HMMA.16816.F32 R164, R160, R98, R164 ;  /* 0x00000062a0a4723c */ /* 0x000fe200000018a4 */
[----:B--2---:R-:W-:Y:S01]  /*c990*/  @P2 CALL.REL.NOINC `(.L_x_0) ;  /* 0x0000001000002944 */ /* 0x004fe20003c00000 */
[----:B------:R-:W-:Y:S06]  /*c9a0*/  BRA `(.L_x_1) ;  /* 0xffff932000007947 */ /* 0x000fec000383ffff */
.L_x_0:
[----:B-1----:R-:W2:Y:S04]  /*c9b0*/  LDL.LU R99, [R1+0x2c] ;  /* 0x00002c0001637983 */ /* 0x002ea80000300800 */
[----:B------:R-:W3:Y:S04]  /*c9c0*/  LDL.LU R98, [R1+0x30] ;  /* 0x0000300001627983 */ /* 0x000ee80000300800 */
[----:B------:R-:W4:Y:S01]  /*c9d0*/  LDL.LU R97, [R1+0x34] ;  /* 0x0000340001617983 */ /* 0x000f220000300800 */
[----:B------:R-:W-:Y:S01]  /*c9e0*/  IMAD.MOV.U32 R162, RZ, RZ, R90 ;  /* 0x000000ffffa27224 */ /* 0x000fe200078e005a */
[----:B------:R-:W-:Y:S01]  /*c9f0*/  MOV R175, R141 ;  /* 0x0000008d00af7202 */ /* 0x000fe20000000f00 */
[----:B------:R-:W-:Y:S01]  /*ca00*/  IMAD.MOV.U32 R147, RZ, RZ, R130 ;  /* 0x000000ffff937224 */ /* 0x000fe200078e0082 */
[----:B------:R-:W-:Y:S01]  /*ca10*/  STL [R1+0x4b0], R200 ;  /* 0x0004b0c801007387 */ /* 0x000fe20000100800 */
[----:B------:R-:W-:Y:S01]  /*ca20*/  MOV R160, R131 ;  /* 0x0000008300a07202 */ /* 0x000fe20000000f00 */
[----:B------:R-:W-:Y:S01]  /*ca30*/  IMAD.MOV.U32 R146, RZ, RZ, R142 ;  /* 0x000000ffff927224 */ /* 0x000fe200078e008e */
[----:B------:R-:W-:Y:S01]  /*ca40*/  MOV R161, R91 ;  /* 0x0000005b00a17202 */ /* 0x000fe20000000f00 */
[----:B------:R-:W-:Y:S01]  /*ca50*/  STL [R1+0x4ac], R199 ;  /* 0x0004acc701007387 */ /* 0x000fe20000100800 */
[----:B------:R-:W-:Y:S01]  /*ca60*/  MOV R145, R143 ;  /* 0x0000008f00917202 */ /* 0x000fe20000000f00 */
[----:B------:R-:W-:-:S02]  /*ca70*/  IMAD.MOV.U32 R163, RZ, RZ, R140 ;  /* 0x000000ffffa37224 */ /* 0x000fc400078e008c */
[----:B------:R-:W5:Y:S04]  /*ca80*/  LDL.LU R112, [R1+0x68] ;  /* 0x0000680001707983 */ /* 0x000f680000300800 */
        /* <DEDUP_REMOVED lines=9> */
[----:B------:R-:W5:Y:S01]  /*cb20*/  LDL.LU R177, [R1+0x40] ;  /* 0x0000400001b17983 */ /* 0x000f620000300800 */
[----:B------:R-:W-:-:S03]  /*cb30*/  IMAD.MOV.U32 R137, RZ, RZ, R165 ;  /* 0x000000ffff897224 */ /* 0x000fc600078e00a5 */
[----:B------:R-:W5:Y:S04]  /*cb40*/  LDL.LU R178, [R1+0x3c] ;  /* 0x00003c0001b27983 */ /* 0x000f680000300800 */
[----:B------:R-:W5:Y:S04]  /*cb50*/  LDL.LU R165, [R1+0x38] ;  /* 0x0000380001a57983 */ /* 0x000f680000300800 */
[----:B------:R-:W0:Y:S04]  /*cb60*/  S2R R181, SR_TID.X ;  /* 0x0000000000b57919 */ /* 0x000e280000002100 */
[----:B------:R-:W1:Y:S04]  /*cb70*/  S2R R96, SR_TID.X ;  /* 0x0000000000607919 */ /* 0x000e680000002100 */
[----:B------:R-:W1:Y:S04]  /*cb80*/  S2R R100, SR_CTAID.X ;  /* 0x0000000000647919 */ /* 0x000e680000002500 */
[----:B------:R-:W1:Y:S01]  /*cb90*/  S2R R102, SR_CTAID.Y ;  /* 0x0000000000667919 */ /* 0x000e620000002600 */
[C---:B0-----:R-:W-:Y:S01]  /*cba0*/  IMAD.SHL.U32 R0, R181.reuse, 0x20, RZ ;  /* 0x00000020b5007824 */ /* 0x041fe200078e00ff */
[C---:B------:R-:W-:Y:S01]  /*cbb0*/  LOP3.LUT R5, R181.reuse, 0xc, RZ, 0xc0, !PT ;  /* 0x0000000cb5057812 */ /* 0x040fe200078ec0ff */
[C---:B------:R-:W-:Y:S01]  /*cbc0*/  IMAD.SHL.U32 R6, R181.reuse, 0x8, RZ ;  /* 0x00000008b5067824 */ /* 0x040fe200078e00ff */
[----:B------:R-:W-:-:S02]  /*cbd0*/  SHF.L.U32 R2, R181, 0x6, RZ ;  /* 0x00000006b5027819 */ /* 0x000fc400000006ff */
[----:B-1----:R-:W-:Y:S02]  /*cbe0*/  LOP3.LUT R101, R96, 0x7f, RZ, 0xc0, !PT ;  /* 0x0000007f60657812 */ /* 0x002fe400078ec0ff */
[----:B------:R-:W-:Y:S02]  /*cbf0*/  LOP3.LUT R0, R0, 0x60, RZ, 0xc0, !PT ;  /* 0x0000006000007812 */ /* 0x000fe400078ec0ff */
[----:B------:R-:W-:Y:S02]  /*cc00*/  LEA R100, R100, R101, 0x7 ;  /* 0x0000006564647211 */ /* 0x000fe400078e38ff */
[----:B------:R-:W-:Y:S01]  /*cc10*/  LOP3.LUT R3, R2, 0x3800, RZ, 0xc0, !PT ;  /* 0x0000380002037812 */ /* 0x000fe200078ec0ff */
[----:B------:R-:W-:Y:S01]  /*cc20*/  IMAD R96, R5, 0x1000, R0 ;  /* 0x0000100005607824 */ /* 0x000fe200078e0200 */
[----:B------:R-:W-:Y:S01]  /*cc30*/  SHF.R.S32.HI R7, RZ, 0x4, R181 ;  /* 0x00000004ff077819 */ /* 0x000fe200000114b5 */
[----:B------:R-:W-:Y:S02]  /*cc40*/  IMAD R0, R102, c[0x0][0x1c0], RZ ;  /* 0x0000700066007a24 */ /* 0x000fe400078e02ff */
[----:B------:R-:W-:Y:S01]  /*cc50*/  IMAD R4, R100, c[0x0][0x1c4], RZ ;  /* 0x0000710064047a24 */ /* 0x000fe200078e02ff */
[----:B------:R-:W-:-:S02]  /*cc60*/  SGXT R7, R7, 0x1 ;  /* 0x000000010707781a */ /* 0x000fc40000000200 */
[----:B------:R-:W-:Y:S02]  /*cc70*/  SHF.L.U32 R2, R0, 0x1, RZ ;  /* 0x0000000100027819 */ /* 0x000fe400000006ff */
[----:B------:R-:W-:Y:S02]  /*cc80*/  MOV R130, R166 ;  /* 0x000000a600827202 */ /* 0x000fe40000000f00 */
[----:B--2---:R-:W-:Y:S01]  /*cc90*/  MOV R101, R99 ;  /* 0x0000006300657202 */ /* 0x004fe20000000f00 */
[----:B---3--:R-:W-:Y:S02]  /*cca0*/  IMAD.MOV.U32 R100, RZ, RZ, R98 ;  /* 0x000000ffff647224 */ /* 0x008fe400078e0062 */
[----:B------:R-:W-:Y:S01]  /*ccb0*/  IMAD R98, R5, 0x2, R96 ;  /* 0x0000000205627824 */ /* 0x000fe200078e0260 */
[----:B------:R-:W-:Y:S01]  /*ccc0*/  LOP3.LUT R96, R3, 0x78, R6, 0xf8, !PT ;  /* 0x0000007803607812 */ /* 0x000fe200078ef806 */
[----:B------:R-:W-:Y:S01]  /*ccd0*/  IMAD.SHL.U32 R5, R4, 0x2, RZ ;  /* 0x0000000204057824 */ /* 0x000fe200078e00ff */
[----:B----4-:R-:W-:Y:S01]  /*cce0*/  MOV R99, R97 ;  /* 0x0000006100637202 */ /* 0x010fe20000000f00 */
[----:B------:R-:W-:Y:S01]  /*ccf0*/  IMAD.HI R3, R0, 0x2, RZ ;  /* 0x0000000200037827 */ /* 0x000fe200078e02ff */
[----:B------:R-:W-:-:S02]  /*cd00*/  LOP3.LUT R97, R6, 0x780, RZ, 0xc0, !PT ;  /* 0x0000078006617812 */ /* 0x000fc400078ec0ff */
[----:B------:R-:W-:Y:S01]  /*cd10*/  IADD3 R0, P0, P1, R5, c[0x0][0x178], R2 ;  /* 0x00005e0005007a10 */ /* 0x000fe2000791e002 */
[----:B------:R-:W-:Y:S01]  /*cd20*/  IMAD.HI R6, R4, 0x2, RZ ;  /* 0x0000000204067827 */ /* 0x000fe200078e02ff */
[----:B------:R-:W-:Y:S02]  /*cd30*/  MOV R102, R99 ;  /* 0x0000006300667202 */ /* 0x000fe40000000f00 */
[----:B------:R-:W-:Y:S01]  /*cd40*/  IADD3 R4, R97, R98, RZ ;  /* 0x0000006261047210 */ /* 0x000fe20007ffe0ff */
[----:B------:R-:W-:Y:S01]  /*cd50*/  BAR.SYNC.DEFER_BLOCKING 0x0 ;  /* 0x0000000000007b1d */ /* 0x000fe20000010000 */
[----:B------:R-:W-:Y:S01]  /*cd60*/  IADD3.X R2, R6, c[0x0][0x17c], R3, P0, P1 ;  /* 0x00005f0006027a10 */ /* 0x000fe200007e2403 */
[C---:B-----5:R-:W-:Y:S01]  /*cd70*/  FMUL R3, R112.reuse, 8388608 ;  /* 0x4b00000070037820 */ /* 0x060fe20000400000 */
[----:B------:R-:W-:Y:S02]  /*cd80*/  FSETP.GEU.AND P1, PT, R112, 1.175494350822287508e-38, PT ;  /* 0x008000007000780b */ /* 0x000fe40003f2e000 */
[----:B------:R-:W-:-:S02]  /*cd90*/  LOP3.LUT R5, R96, 0x4008, R7, 0x78, !PT ;  /* 0x0000400860057812 */ /* 0x000fc400078e7807 */
[----:B------:R-:W-:Y:S01]  /*cda0*/  FSEL R6, R3, R112, !P1 ;  /* 0x0000007003067208 */ /* 0x000fe20004800000 */
[C---:B------:R-:W-:Y:S01]  /*cdb0*/  FMUL R3, R168.reuse, 8388608 ;  /* 0x4b000000a8037820 */ /* 0x040fe20000400000 */
[----:B------:R-:W-:-:S04]  /*cdc0*/  FSETP.GEU.AND P3, PT, R168, 1.175494350822287508e-38, PT ;  /* 0x00800000a800780b */ /* 0x000fc80003f6e000 */
[----:B------:R-:W-:Y:S02]  /*cdd0*/  FSEL R90, R3, R168, !P3 ;  /* 0x000000a8035a7208 */ /* 0x000fe40005800000 */
[----:B------:R-:W-:Y:S01]  /*cde0*/  FSEL R132, RZ, -23, P3 ;  /* 0xc1b80000ff847808 */ /* 0x000fe20001800000 */
[----:B------:R-:W-:Y:S01]  /*cdf0*/  FMUL R99, R170, 8388608 ;  /* 0x4b000000aa637820 */ /* 0x000fe20000400000 */
[----:B------:R-:W-:Y:S02]  /*ce00*/  IADD3 R97, R90, -0x3f3504f3, RZ ;  /* 0xc0cafb0d5a617810 */ /* 0x000fe40007ffe0ff */
[----:B------:R-:W-:Y:S02]  /*ce10*/  FSETP.GEU.AND P5, PT, R170, 1.175494350822287508e-38, PT ;  /* 0x00800000aa00780b */ /* 0x000fe40003fae000 */
[----:B------:R-:W-:Y:S02]  /*ce20*/  LOP3.LUT R97, R97, 0xff800000, RZ, 0xc0, !PT ;  /* 0xff80000061617812 */ /* 0x000fe400078ec0ff */
[----:B------:R-:W-:Y:S01]  /*ce30*/  FSEL R198, R99, R170, !P5 ;  /* 0x000000aa63c67208 */ /* 0x000fe20006800000 */
[C---:B------:R-:W-:Y:S01]  /*ce40*/  FMUL R99, R172.reuse, 8388608 ;  /* 0x4b000000ac637820 */ /* 0x040fe20000400000 */
[----:B------:R-:W-:Y:S01]  /*ce50*/  FSETP.GEU.AND P0, PT, R172, 1.175494350822287508e-38, PT ;  /* 0x00800000ac00780b */ /* 0x000fe20003f0e000 */
[C---:B------:R-:W-:Y:S01]  /*ce60*/  FMUL R7, R106.reuse, 8388608 ;  /* 0x4b0000006a077820 */ /* 0x040fe20000400000 */
[----:B------:R-:W-:Y:S01]  /*ce70*/  FSETP.GEU.AND P2, PT, R106, 1.175494350822287508e-38, PT ;  /* 0x008000006a00780b */ /* 0x000fe20003f4e000 */
[----:B------:R-:W0:Y:S01]  /*ce80*/  I2F R115, R97 ;  /* 0x0000006100737306 */ /* 0x000e220000201400 */
[C---:B------:R-:W-:Y:S01]  /*ce90*/  FMUL R219, R176.reuse, 8388608 ;  /* 0x4b000000b0db7820 */ /* 0x040fe20000400000 */
[----:B------:R-:W-:-:S04]  /*cea0*/  FSETP.GEU.AND P3, PT, R176, 1.175494350822287508e-38, PT ;  /* 0x00800000b000780b */ /* 0x000fc80003f6e000 */
[----:B------:R-:W-:Y:S02]  /*ceb0*/  FSEL R219, R219, R176, !P3 ;  /* 0x000000b0dbdb7208 */ /* 0x000fe40005800000 */
[----:B------:R-:W-:Y:S02]  /*cec0*/  FSEL R210, R99, R172, !P0 ;  /* 0x000000ac63d27208 */ /* 0x000fe40004000000 */
[----:B------:R-:W-:Y:S01]  /*ced0*/  IADD3 R110, R219, -0x3f3504f3, RZ ;  /* 0xc0cafb0ddb6e7810 */ /* 0x000fe20007ffe0ff */
[C---:B------:R-:W-:Y:S01]  /*cee0*/  FMUL R99, R174.reuse, 8388608 ;  /* 0x4b000000ae637820 */ /* 0x040fe20000400000 */
[----:B------:R-:W-:Y:S02]  /*cef0*/  FSEL R7, R7, R106, !P2 ;  /* 0x0000006a07077208 */ /* 0x000fe40005000000 */
[----:B------:R-:W-:Y:S01]  /*cf00*/  FSEL R121, RZ, -23, P2 ;  /* 0xc1b80000ff797808 */ /* 0x000fe20001000000 */
[----:B------:R-:W-:Y:S01]  /*cf10*/  IMAD.MOV.U32 R104, RZ, RZ, R101 ;  /* 0x000000ffff687224 */ /* 0x000fe200078e0065 */
[----:B------:R-:W-:-:S02]  /*cf20*/  FSETP.GEU.AND P2, PT, R174, 1.175494350822287508e-38, PT ;  /* 0x00800000ae00780b */ /* 0x000fc40003f4e000 */
[----:B------:R-:W-:Y:S01]  /*cf30*/  LOP3.LUT R110, R110, 0xff800000, RZ, 0xc0, !PT ;  /* 0xff8000006e6e7812 */ /* 0x000fe200078ec0ff */
[----:B------:R-:W-:Y:S01]  /*cf40*/  IMAD.MOV.U32 R113, RZ, RZ, R104 ;  /* 0x000000ffff717224 */ /* 0x000fe200078e0068 */
[----:B------:R-:W-:Y:S02]  /*cf50*/  MOV R116, R102 ;  /* 0x0000006600747202 */ /* 0x000fe40000000f00 */
[----:B------:R-:W-:Y:S02]  /*cf60*/  FSEL R216, R99, R174, !P2 ;  /* 0x000000ae63d87208 */ /* 0x000fe40005000000 */
[----:B------:R-:W1:Y:S01]  /*cf70*/  I2F R99, R110 ;  /* 0x0000006e00637306 */ /* 0x000e620000201400 */
[----:B------:R-:W-:Y:S01]  /*cf80*/  IMAD.MOV.U32 R117, RZ, RZ, R100 ;  /* 0x000000ffff757224 */ /* 0x000fe200078e0064 */
[----:B------:R-:W-:Y:S01]  /*cf90*/  MOV R123, R113 ;  /* 0x00000071007b7202 */ /* 0x000fe20000000f00 */
[----:B------:R-:W-:Y:S01]  /*cfa0*/  IMAD.MOV.U32 R166, RZ, RZ, R116 ;  /* 0x000000ffffa67224 */ /* 0x000fe200078e0074 */
[----:B------:R-:W-:Y:S01]  /*cfb0*/  FSEL R122, RZ, -23, P1 ;  /* 0xc1b80000ff7a7808 */ /* 0x000fe20000800000 */
[----:B0-----:R-:W-:Y:S01]  /*cfc0*/  FFMA.FTZ R115, R115, 1.1920928955078125e-07, R132 ;  /* 0x3400000073737823 */ /* 0x001fe20000010084 */
[----:B------:R-:W-:Y:S01]  /*cfd0*/  MOV R138, R117 ;  /* 0x00000075008a7202 */ /* 0x000fe20000000f00 */
[----:B------:R-:W-:Y:S01]  /*cfe0*/  FMUL R212, R173, 8388608 ;  /* 0x4b000000add47820 */ /* 0x000fe20000400000 */
[----:B------:R-:W-:Y:S01]  /*cff0*/  FSEL R135, RZ, -23, P0 ;  /* 0xc1b80000ff877808 */ /* 0x000fe20000000000 */
[----:B------:R-:W-:Y:S01]  /*d000*/  FMUL R245, R166, 8388608 ;  /* 0x4b000000a6f57820 */ /* 0x000fe20000400000 */
[----:B------:R-:W-:Y:S01]  /*d010*/  FSEL R132, RZ, -23, P3 ;  /* 0xc1b80000ff847808 */ /* 0x000fe20001800000 */
[----:B------:R-:W-:Y:S01]  /*d020*/  FMUL R98, R169, 8388608 ;  /* 0x4b000000a9627820 */ /* 0x000fe20000400000 */
[----:B------:R-:W-:-:S02]  /*d030*/  FSETP.GEU.AND P1, PT, R173, 1.175494350822287508e-38, PT ;  /* 0x00800000ad00780b */ /* 0x000fc40003f2e000 */
[----:B------:R-:W-:Y:S02]  /*d040*/  FSETP.GEU.AND P0, PT, R166, 1.175494350822287508e-38, PT ;  /* 0x00800000a600780b */ /* 0x000fe40003f0e000 */
[C---:B------:R-:W-:Y:S01]  /*d050*/  FSETP.GT.AND P3, PT, |R123|.reuse, 8.50705917302346158658e+37, PT ;  /* 0x7e8000007b00780b */ /* 0x040fe20003f64200 */
[----:B------:R-:W-:Y:S01]  /*d060*/  FMUL R246, R123, 8388608 ;  /* 0x4b0000007bf67820 */ /* 0x000fe20000400000 */
[----:B------:R-:W-:Y:S01]  /*d070*/  FSETP.GEU.AND P4, PT, R169, 1.175494350822287508e-38, PT ;  /* 0x00800000a900780b */ /* 0x000fe20003f8e000 */
[----:B------:R-:W-:Y:S01]  /*d080*/  FMUL R247, R138, 8388608 ;  /* 0x4b0000008af77820 */ /* 0x000fe20000400000 */
[----:B------:R-:W-:Y:S02]  /*d090*/  FSEL R141, RZ, -23, P2 ;  /* 0xc1b80000ff8d7808 */ /* 0x000fe40001000000 */
[----:B------:R-:W-:Y:S02]  /*d0a0*/  FSEL R212, R212, R173, !P1 ;  /* 0x000000add4d47208 */ /* 0x000fe40004800000 */
[----:B------:R-:W-:-:S02]  /*d0b0*/  FSEL R245, R245, R166, !P0 ;  /* 0x000000a6f5f57208 */ /* 0x000fc40004000000 */
[----:B------:R-:W-:Y:S02]  /*d0c0*/  FSEL R139, RZ, -23, P1 ;  /* 0xc1b80000ff8b7808 */ /* 0x000fe40000800000 */
[----:B------:R-:W-:Y:S02]  /*d0d0*/  FSETP.GEU.AND P2, PT, R123, 1.175494350822287508e-38, PT ;  /* 0x008000007b00780b */ /* 0x000fe40003f4e000 */
[----:B------:R-:W-:Y:S01]  /*d0e0*/  FSEL R251, RZ, -23, P0 ;  /* 0xc1b80000fffb7808 */ /* 0x000fe20000000000 */
[----:B------:R-:W-:Y:S01]  /*d0f0*/  FMUL R242, R177, 8388608 ;  /* 0x4b000000b1f27820 */ /* 0x000fe20000400000 */
[C---:B------:R-:W-:Y:S02]  /*d100*/  FSETP.GEU.AND P1, PT, R138.reuse, 1.175494350822287508e-38, PT ;  /* 0x008000008a00780b */ /* 0x040fe40003f2e000 */
[----:B------:R-:W-:Y:S01]  /*d110*/  FSETP.GT.AND P0, PT, |R138|, 8.50705917302346158658e+37, PT ;  /* 0x7e8000008a00780b */ /* 0x000fe20003f04200 */
[----:B-1----:R-:W-:Y:S01]  /*d120*/  FFMA.FTZ R99, R99, 1.1920928955078125e-07, R132 ;  /* 0x3400000063637823 */ /* 0x002fe20000010084 */
[----:B------:R-:W-:-:S02]  /*d130*/  FSEL R3, R98, R169, !P4 ;  /* 0x000000a962037208 */ /* 0x000fc40006000000 */
[----:B------:R-:W-:Y:S02]  /*d140*/  FSEL R131, RZ, -23, P4 ;  /* 0xc1b80000ff837808 */ /* 0x000fe40002000000 */
[----:B------:R-:W-:Y:S02]  /*d150*/  FSETP.GEU.AND P4, PT, R177, 1.175494350822287508e-38, PT ;  /* 0x00800000b100780b */ /* 0x000fe40003f8e000 */
[----:B------:R-:W-:Y:S02]  /*d160*/  FSEL R246, R246, R123, !P2 ;  /* 0x0000007bf6f67208 */ /* 0x000fe40005000000 */
[----:B------:R-:W-:Y:S02]  /*d170*/  FSEL R132, RZ, -23, P2 ;  /* 0xc1b80000ff847808 */ /* 0x000fe40001000000 */
[----:B------:R-:W-:Y:S02]  /*d180*/  FSEL R247, R247, R138, !P1 ;  /* 0x0000008af7f77208 */ /* 0x000fe40004800000 */
[----:B------:R-:W-:-:S02]  /*d190*/  FSEL R252, RZ, -23, P1 ;  /* 0xc1b80000fffc7808 */ /* 0x000fc40000800000 */
[----:B------:R-:W-:Y:S02]  /*d1a0*/  FSETP.GEU.AND P2, PT, |R138|, 1.175494350822287508e-38, PT ;  /* 0x008000008a00780b */ /* 0x000fe40003f4e200 */
[----:B------:R-:W-:Y:S02]  /*d1b0*/  FSETP.GT.AND P1, PT, |R166|, 8.50705917302346158658e+37, PT ;  /* 0x7e800000a600780b */ /* 0x000fe40003f24200 */
[----:B------:R-:W-:Y:S02]  /*d1c0*/  FSEL R242, R242, R177, !P4 ;  /* 0x000000b1f2f27208 */ /* 0x000fe40006000000 */
[----:B------:R-:W-:Y:S01]  /*d1d0*/  FSEL R248, RZ, -23, P4 ;  /* 0xc1b80000fff87808 */ /* 0x000fe20002000000 */
[----:B------:R-:W-:Y:S01]  /*d1e0*/  @P3 FMUL R167, R167, 0.25 ;  /* 0x3e800000a7a73820 */ /* 0x000fe20000400000 */
[C---:B------:R-:W-:Y:S01]  /*d1f0*/  FSETP.GEU.AND P4, PT, |R123|.reuse, 1.175494350822287508e-38, PT ;  /* 0x008000007b00780b */ /* 0x040fe20003f8e200 */
[----:B------:R-:W-:Y:S02]  /*d200*/  @P3 FMUL R123, R123, 0.25 ;  /* 0x3e8000007b7b3820 */ /* 0x000fe40000400000 */
[----:B------:R-:W-:-:S02]  /*d210*/  @P3 FMUL R130, R130, 0.25 ;  /* 0x3e80000082823820 */ /* 0x000fc40000400000 */
[----:B------:R-:W-:Y:S02]  /*d220*/  @P3 FMUL R187, R187, 0.25 ;  /* 0x3e800000bbbb3820 */ /* 0x000fe40000400000 */
[----:B------:R-:W-:Y:S02]  /*d230*/  @P3 FMUL R186, R186, 0.25 ;  /* 0x3e800000baba3820 */ /* 0x000fe40000400000 */
[----:B------:R-:W-:Y:S02]  /*d240*/  @P3 FMUL R191, R191, 0.25 ;  /* 0x3e800000bfbf3820 */ /* 0x000fe40000400000 */
[----:B------:R-:W-:Y:S02]  /*d250*/  @P3 FMUL R190, R190, 0.25 ;  /* 0x3e800000bebe3820 */ /* 0x000fe40000400000 */
[----:B------:R-:W-:Y:S02]  /*d260*/  @P3 FMUL R195, R195, 0.25 ;  /* 0x3e800000c3c33820 */ /* 0x000fe40000400000 */
[----:B------:R-:W-:Y:S01]  /*d270*/  @P3 FMUL R194, R194, 0.25 ;  /* 0x3e800000c2c23820 */ /* 0x000fe20000400000 */
[----:B------:R-:W-:-:S02]  /*d280*/  FSETP.GEU.AND P3, PT, |R166|, 1.175494350822287508e-38, PT ;  /* 0x00800000a600780b */ /* 0x000fc40003f6e200 */
[----:B------:R-:W-:Y:S01]  /*d290*/  IADD3 R113, R242, -0x3f3504f3, RZ ;  /* 0xc0cafb0df2717810 */ /* 0x000fe20007ffe0ff */
[----:B------:R-:W-:Y:S02]  /*d2a0*/  @P0 FMUL R138, R138, 0.25 ;  /* 0x3e8000008a8a0820 */ /* 0x000fe40000400000 */
[----:B------:R-:W-:Y:S01]  /*d2b0*/  @P0 FMUL R137, R137, 0.25 ;  /* 0x3e80000089890820 */ /* 0x000fe20000400000 */
[----:B------:R-:W-:Y:S01]  /*d2c0*/  LOP3.LUT R113, R113, 0xff800000, RZ, 0xc0, !PT ;  /* 0xff80000071717812 */ /* 0x000fe200078ec0ff */
[----:B------:R-:W-:Y:S02]  /*d2d0*/  @P0 FMUL R164, R164, 0.25 ;  /* 0x3e800000a4a40820 */ /* 0x000fe40000400000 */
[----:B------:R-:W-:Y:S02]  /*d2e0*/  @P0 FMUL R185, R185, 0.25 ;  /* 0x3e800000b9b90820 */ /* 0x000fe40000400000 */
[----:B------:R-:W-:Y:S02]  /*d2f0*/  @P0 FMUL R184, R184, 0.25 ;  /* 0x3e800000b8b80820 */ /* 0x000fe40000400000 */
[----:B------:R-:W-:-:S02]  /*d300*/  @P0 FMUL R189, R189, 0.25 ;  /* 0x3e800000bdbd0820 */ /* 0x000fc40000400000 */
[----:B------:R-:W-:Y:S02]  /*d310*/  @P0 FMUL R188, R188, 0.25 ;  /* 0x3e800000bcbc0820 */ /* 0x000fe40000400000 */
[----:B------:R-:W-:Y:S02]  /*d320*/  @P0 FMUL R193, R193, 0.25 ;  /* 0x3e800000c1c10820 */ /* 0x000fe40000400000 */
[----:B------:R-:W-:Y:S01]  /*d330*/  @P0 FMUL R192, R192, 0.25 ;  /* 0x3e800000c0c00820 */ /* 0x000fe20000400000 */
[----:B------:R-:W-:Y:S01]  /*d340*/  FSETP.GT.AND P0, PT, |R165|, 8.50705917302346158658e+37, PT ;  /* 0x7e800000a500780b */ /* 0x000fe20003f04200 */
[C---:B------:R-:W-:Y:S01]  /*d350*/  FMUL R208, R171.reuse, 8388608 ;  /* 0x4b000000abd07820 */ /* 0x040fe20000400000 */
[----:B------:R-:W-:Y:S01]  /*d360*/  FSETP.GEU.AND P6, PT, R171, 1.175494350822287508e-38, PT ;  /* 0x00800000ab00780b */ /* 0x000fe20003fce000 */
[----:B------:R-:W-:Y:S01]  /*d370*/  @!P2 FMUL R138, R138, 16777216 ;  /* 0x4b8000008a8aa820 */ /* 0x000fe20000400000 */
[----:B------:R-:W0:Y:S01]  /*d380*/  I2F R143, R113 ;  /* 0x00000071008f7306 */ /* 0x000e220000201400 */
[----:B------:R-:W-:-:S02]  /*d390*/  @!P2 FMUL R137, R137, 16777216 ;  /* 0x4b8000008989a820 */ /* 0x000fc40000400000 */
[----:B------:R-:W-:Y:S02]  /*d3a0*/  @!P2 FMUL R164, R164, 16777216 ;  /* 0x4b800000a4a4a820 */ /* 0x000fe40000400000 */
[----:B------:R-:W-:Y:S02]  /*d3b0*/  @!P2 FMUL R185, R185, 16777216 ;  /* 0x4b800000b9b9a820 */ /* 0x000fe40000400000 */
[----:B------:R-:W-:Y:S02]  /*d3c0*/  @!P2 FMUL R184, R184, 16777216 ;  /* 0x4b800000b8b8a820 */ /* 0x000fe40000400000 */
[----:B------:R-:W-:Y:S02]  /*d3d0*/  @!P2 FMUL R189, R189, 16777216 ;  /* 0x4b800000bdbda820 */ /* 0x000fe40000400000 */
[----:B------:R-:W-:Y:S02]  /*d3e0*/  @!P2 FMUL R188, R188, 16777216 ;  /* 0x4b800000bcbca820 */ /* 0x000fe40000400000 */
[----:B------:R-:W-:-:S02]  /*d3f0*/  @!P2 FMUL R193, R193, 16777216 ;  /* 0x4b800000c1c1a820 */ /* 0x000fc40000400000 */
[----:B------:R-:W-:Y:S01]  /*d400*/  @!P2 FMUL R192, R192, 16777216 ;  /* 0x4b800000c0c0a820 */ /* 0x000fe20000400000 */
[----:B------:R-:W-:Y:S01]  /*d410*/  FSETP.GEU.AND P2, PT, |R165|, 1.175494350822287508e-38, PT ;  /* 0x00800000a500780b */ /* 0x000fe20003f4e200 */
[----:B------:R-:W-:Y:S02]  /*d420*/  @P1 FMUL R166, R166, 0.25 ;  /* 0x3e800000a6a61820 */ /* 0x000fe40000400000 */
[----:B------:R-:W-:Y:S02]  /*d430*/  @P1 FMUL R145, R145, 0.25 ;  /* 0x3e80000091911820 */ /* 0x000fe40000400000 */
[----:B------:R-:W-:Y:S02]  /*d440*/  @P1 FMUL R146, R146, 0.25 ;  /* 0x3e80000092921820 */ /* 0x000fe40000400000 */
[----:B------:R-:W-:Y:S02]  /*d450*/  @P1 FMUL R160, R160, 0.25 ;  /* 0x3e800000a0a01820 */ /* 0x000fe40000400000 */
[----:B------:R-:W-:-:S02]  /*d460*/  @P1 FMUL R147, R147, 0.25 ;  /* 0x3e80000093931820 */ /* 0x000fc40000400000 */
[----:B------:R-:W-:Y:S02]  /*d470*/  @P1 FMUL R161, R161, 0.25 ;  /* 0x3e800000a1a11820 */ /* 0x000fe40000400000 */
[----:B------:R-:W-:Y:S02]  /*d480*/  @P1 FMUL R162, R162, 0.25 ;  /* 0x3e800000a2a21820 */ /* 0x000fe40000400000 */
[----:B------:R-:W-:Y:S02]  /*d490*/  @P1 FMUL R95, R95, 0.25 ;  /* 0x3e8000005f5f1820 */ /* 0x000fe40000400000 */
[----:B------:R-:W-:Y:S01]  /*d4a0*/  @P1 FMUL R94, R94, 0.25 ;  /* 0x3e8000005e5e1820 */ /* 0x000fe20000400000 */
[----:B------:R-:W-:Y:S01]  /*d4b0*/  FSETP.GT.AND P1, PT, |R178|, 8.50705917302346158658e+37, PT ;  /* 0x7e800000b200780b */ /* 0x000fe20003f24200 */
[----:B------:R-:W-:Y:S01]  /*d4c0*/  FMUL R244, R165, 8388608 ;  /* 0x4b000000a5f47820 */ /* 0x000fe20000400000 */
[----:B------:R-:W-:Y:S01]  /*d4d0*/  FSEL R208, R208, R171, !P6 ;  /* 0x000000abd0d07208 */ /* 0x000fe20007000000 */
[----:B------:R-:W-:Y:S01]  /*d4e0*/  @!P3 FMUL R166, R166, 16777216 ;  /* 0x4b800000a6a6b820 */ /* 0x000fe20000400000 */
[----:B------:R-:W-:Y:S01]  /*d4f0*/  FSEL R133, RZ, -23, P6 ;  /* 0xc1b80000ff857808 */ /* 0x000fe20003000000 */
[----:B------:R-:W-:Y:S01]  /*d500*/  @!P3 FMUL R145, R145, 16777216 ;  /* 0x4b8000009191b820 */ /* 0x000fe20000400000 */
[----:B------:R-:W-:Y:S01]  /*d510*/  FSETP.GEU.AND P6, PT, R165, 1.175494350822287508e-38, PT ;  /* 0x00800000a500780b */ /* 0x000fe20003fce000 */
[----:B------:R-:W-:-:S02]  /*d520*/  @!P3 FMUL R146, R146, 16777216 ;  /* 0x4b8000009292b820 */ /* 0x000fc40000400000 */
[----:B------:R-:W-:Y:S02]  /*d530*/  @!P3 FMUL R160, R160, 16777216 ;  /* 0x4b800000a0a0b820 */ /* 0x000fe40000400000 */
[----:B------:R-:W-:Y:S02]  /*d540*/  @!P3 FMUL R147, R147, 16777216 ;  /* 0x4b8000009393b820 */ /* 0x000fe40000400000 */
[----:B------:R-:W-:Y:S02]  /*d550*/  @!P3 FMUL R161, R161, 16777216 ;  /* 0x4b800000a1a1b820 */ /* 0x000fe40000400000 */
[----:B------:R-:W-:Y:S02]  /*d560*/  @!P3 FMUL R162, R162, 16777216 ;  /* 0x4b800000a2a2b820 */ /* 0x000fe40000400000 */
[----:B------:R-:W-:Y:S02]  /*d570*/  @!P3 FMUL R95, R95, 16777216 ;  /* 0x4b8000005f5fb820 */ /* 0x000fe40000400000 */
[----:B------:R-:W-:Y:S01]  /*d580*/  @!P3 FMUL R94, R94, 16777216 ;  /* 0x4b8000005e5eb820 */ /* 0x000fe20000400000 */
[C---:B------:R-:W-:Y:S01]  /*d590*/  FSETP.GEU.AND P3, PT, |R178|.reuse, 1.175494350822287508e-38, PT ;  /* 0x00800000b200780b */ /* 0x040fe20003f6e200 */
[----:B------:R-:W-:Y:S01]  /*d5a0*/  FMUL R243, R178, 8388608 ;  /* 0x4b000000b2f37820 */ /* 0x000fe20000400000 */
[----:B------:R-:W-:Y:S01]  /*d5b0*/  FSEL R134, RZ, -23, P5 ;  /* 0xc1b80000ff867808 */ /* 0x000fe20002800000 */
[----:B------:R-:W-:Y:S01]  /*d5c0*/  @P0 FMUL R175, R175, 0.25 ;  /* 0x3e800000afaf0820 */ /* 0x000fe20000400000 */
[----:B------:R-:W-:Y:S01]  /*d5d0*/  FSEL R244, R244, R165, !P6 ;  /* 0x000000a5f4f47208 */ /* 0x000fe20007000000 */
[----:B------:R-:W-:Y:S01]  /*d5e0*/  @P0 FMUL R165, R165, 0.25 ;  /* 0x3e800000a5a50820 */ /* 0x000fe20000400000 */
[----:B------:R-:W-:Y:S01]  /*d5f0*/  FSETP.GEU.AND P5, PT, R178, 1.175494350822287508e-38, PT ;  /* 0x00800000b200780b */ /* 0x000fe20003fae000 */
[----:B------:R-:W-:-:S02]  /*d600*/  @P0 FMUL R163, R163, 0.25 ;  /* 0x3e800000a3a30820 */ /* 0x000fc40000400000 */
[----:B------:R-:W-:Y:S02]  /*d610*/  @P0 FMUL R129, R129, 0.25 ;  /* 0x3e80000081810820 */ /* 0x000fe40000400000 */
[----:B------:R-:W-:Y:S02]  /*d620*/  @P0 FMUL R128, R128, 0.25 ;  /* 0x3e80000080800820 */ /* 0x000fe40000400000 */
[----:B------:R-:W-:Y:S02]  /*d630*/  @P0 FMUL R89, R89, 0.25 ;  /* 0x3e80000059590820 */ /* 0x000fe40000400000 */
[----:B------:R-:W-:Y:S02]  /*d640*/  @P0 FMUL R88, R88, 0.25 ;  /* 0x3e80000058580820 */ /* 0x000fe40000400000 */
[----:B------:R-:W-:Y:S02]  /*d650*/  @P0 FMUL R93, R93, 0.25 ;  /* 0x3e8000005d5d0820 */ /* 0x000fe40000400000 */
[----:B------:R-:W-:Y:S01]  /*d660*/  @P0 FMUL R92, R92, 0.25 ;  /* 0x3e8000005c5c0820 */ /* 0x000fe20000400000 */
[----:B------:R-:W-:Y:S01]  /*d670*/  FSETP.GT.AND P0, PT, |R177|, 8.50705917302346158658e+37, PT ;  /* 0x7e800000b100780b */ /* 0x000fe20003f04200 */
[----:B------:R-:W-:Y:S01]  /*d680*/  @!P2 FMUL R165, R165, 16777216 ;  /* 0x4b800000a5a5a820 */ /* 0x000fe20000400000 */
[----:B------:R-:W-:Y:S01]  /*d690*/  FSEL R243, R243, R178, !P5 ;  /* 0x000000b2f3f37208 */ /* 0x000fe20006800000 */
        /* <DEDUP_REMOVED lines=19> */
[----:B0-----:R-:W-:Y:S01]  /*d7d0*/  FFMA.FTZ R248, R143, 1.1920928955078125e-07, R248 ;  /* 0x340000008ff87823 */ /* 0x001fe200000100f8 */
[----:B------:R-:W-:Y:S01]  /*d7e0*/  MUFU.RCP R166, R166 ;  /* 0x000000a600a67308 */ /* 0x000fe20000001000 */
[----:B------:R-:W-:-:S02]  /*d7f0*/  @!P3 FMUL R178, R178, 16777216 ;  /* 0x4b800000b2b2b820 */ /* 0x000fc40000400000 */
[----:B------:R-:W-:Y:S02]  /*d800*/  @!P3 FMUL R87, R87, 16777216 ;  /* 0x4b8000005757b820 */ /* 0x000fe40000400000 */
[----:B------:R-:W-:Y:S02]  /*d810*/  @!P3 FMUL R86, R86, 16777216 ;  /* 0x4b8000005656b820 */ /* 0x000fe40000400000 */
[----:B------:R-:W-:Y:S01]  /*d820*/  @!P3 FMUL R83, R83, 16777216 ;  /* 0x4b8000005353b820 */ /* 0x000fe20000400000 */
[----:B------:R-:W0:Y:S01]  /*d830*/  MUFU.RCP R143, R138 ;  /* 0x0000008a008f7308 */ /* 0x000e220000001000 */
[----:B------:R-:W-:Y:S02]  /*d840*/  @!P3 FMUL R82, R82, 16777216 ;  /* 0x4b8000005252b820 */ /* 0x000fe40000400000 */
[----:B------:R-:W-:Y:S02]  /*d850*/  @!P3 FMUL R79, R79, 16777216 ;  /* 0x4b8000004f4fb820 */ /* 0x000fe40000400000 */
[----:B------:R-:W-:-:S02]  /*d860*/  @!P3 FMUL R78, R78, 16777216 ;  /* 0x4b8000004e4eb820 */ /* 0x000fc40000400000 */
[----:B------:R-:W-:Y:S02]  /*d870*/  @!P3 FMUL R75, R75, 16777216 ;  /* 0x4b8000004b4bb820 */ /* 0x000fe40000400000 */
[----:B------:R-:W-:Y:S01]  /*d880*/  @!P3 FMUL R74, R74, 16777216 ;  /* 0x4b8000004a4ab820 */ /* 0x000fe20000400000 */
[----:B------:R-:W-:Y:S01]  /*d890*/  FSETP.GEU.AND P3, PT, |R176|, 1.175494350822287508e-38, PT ;  /* 0x00800000b000780b */ /* 0x000fe20003f6e200 */
[----:B------:R-:W-:Y:S02]  /*d8a0*/  @P0 FMUL R177, R177, 0.25 ;  /* 0x3e800000b1b10820 */ /* 0x000fe40000400000 */
[----:B------:R-:W-:Y:S02]  /*d8b0*/  @P0 FMUL R85, R85, 0.25 ;  /* 0x3e80000055550820 */ /* 0x000fe40000400000 */
[----:B------:R-:W-:Y:S02]  /*d8c0*/  @P0 FMUL R84, R84, 0.25 ;  /* 0x3e80000054540820 */ /* 0x000fe40000400000 */
[----:B------:R-:W-:-:S02]  /*d8d0*/  @P0 FMUL R81, R81, 0.25 ;  /* 0x3e80000051510820 */ /* 0x000fc40000400000 */
[----:B------:R-:W-:Y:S02]  /*d8e0*/  @P0 FMUL R80, R80, 0.25 ;  /* 0x3e80000050500820 */ /* 0x000fe40000400000 */
[----:B------:R-:W-:Y:S02]  /*d8f0*/  @P0 FMUL R77, R77, 0.25 ;  /* 0x3e8000004d4d0820 */ /* 0x000fe40000400000 */
[----:B------:R-:W-:Y:S02]  /*d900*/  @P0 FMUL R76, R76, 0.25 ;  /* 0x3e8000004c4c0820 */ /* 0x000fe40000400000 */
[----:B------:R-:W-:Y:S02]  /*d910*/  @P0 FMUL R73, R73, 0.25 ;  /* 0x3e80000049490820 */ /* 0x000fe40000400000 */
[----:B------:R-:W-:Y:S01]  /*d920*/  @P0 FMUL R72, R72, 0.25 ;  /* 0x3e80000048480820 */ /* 0x000fe20000400000 */
[----:B------:R-:W-:Y:S01]  /*d930*/  FSETP.GT.AND P0, PT, |R174|, 8.50705917302346158658e+37, PT ;  /* 0x7e800000ae00780b */ /* 0x000fe20003f04200 */
[----:B------:R-:W-:-:S02]  /*d940*/  @!P2 FMUL R177, R177, 16777216 ;  /* 0x4b800000b1b1a820 */ /* 0x000fc40000400000 */
[----:B------:R-:W-:Y:S02]  /*d950*/  @!P2 FMUL R85, R85, 16777216 ;  /* 0x4b8000005555a820 */ /* 0x000fe40000400000 */
[----:B------:R-:W-:Y:S02]  /*d960*/  @!P2 FMUL R84, R84, 16777216 ;  /* 0x4b8000005454a820 */ /* 0x000fe40000400000 */
[----:B------:R-:W-:Y:S02]  /*d970*/  @!P2 FMUL R81, R81, 16777216 ;  /* 0x4b8000005151a820 */ /* 0x000fe40000400000 */
        /* <DEDUP_REMOVED lines=26> */
[----:B0-----:R-:W-:Y:S02]  /*db20*/  FMUL R138, R143, R164 ;  /* 0x000000a48f8a7220 */ /* 0x001fe40000400000 */
        /* <DEDUP_REMOVED lines=8> */
[----:B------:R-:W0:Y:S01]  /*dbb0*/  MUFU.RCP R166, R165 ;  /* 0x000000a500a67308 */ /* 0x000e220000001000 */
[----:B------:R-:W-:-:S02]  /*dbc0*/  @P0 FMUL R174, R174, 0.25 ;  /* 0x3e800000aeae0820 */ /* 0x000fc40000400000 */
[----:B------:R-:W-:Y:S02]  /*dbd0*/  @P0 FMUL R69, R69, 0.25 ;  /* 0x3e80000045450820 */ /* 0x000fe40000400000 */
[----:B------:R-:W-:Y:S02]  /*dbe0*/  @P0 FMUL R68, R68, 0.25 ;  /* 0x3e80000044440820 */ /* 0x000fe40000400000 */
[----:B------:R-:W-:Y:S02]  /*dbf0*/  @P0 FMUL R65, R65, 0.25 ;  /* 0x3e80000041410820 */ /* 0x000fe40000400000 */
[----:B------:R-:W-:Y:S02]  /*dc00*/  @P0 FMUL R64, R64, 0.25 ;  /* 0x3e80000040400820 */ /* 0x000fe40000400000 */
[----:B------:R-:W-:Y:S02]  /*dc10*/  @P0 FMUL R61, R61, 0.25 ;  /* 0x3e8000003d3d0820 */ /* 0x000fe40000400000 */
[----:B------:R-:W-:-:S02]  /*dc20*/  @P0 FMUL R60, R60, 0.25 ;  /* 0x3e8000003c3c0820 */ /* 0x000fc40000400000 */
[----:B------:R-:W-:Y:S02]  /*dc30*/  @P0 FMUL R57, R57, 0.25 ;  /* 0x3e80000039390820 */ /* 0x000fe40000400000 */
[----:B------:R-:W-:Y:S01]  /*dc40*/  @P0 FMUL R56, R56, 0.25 ;  /* 0x3e80000038380820 */ /* 0x000fe20000400000 */
[----:B------:R-:W-:Y:S01]  /*dc50*/  FSETP.GT.AND P0, PT, |R172|, 8.50705917302346158658e+37, PT ;  /* 0x7e800000ac00780b */ /* 0x000fe20003f04200 */
[----:B------:R-:W1:Y:S01]  /*dc60*/  MUFU.RCP R178, R178 ;  /* 0x000000b200b27308 */ /* 0x000e620000001000 */
[----:B------:R-:W-:Y:S02]  /*dc70*/  @!P2 FMUL R174, R174, 16777216 ;  /* 0x4b800000aeaea820 */ /* 0x000fe40000400000 */
[----:B------:R-:W-:Y:S02]  /*dc80*/  @!P2 FMUL R69, R69, 16777216 ;  /* 0x4b8000004545a820 */ /* 0x000fe40000400000 */
[----:B------:R-:W-:Y:S02]  /*dc90*/  @!P2 FMUL R68, R68, 16777216 ;  /* 0x4b8000004444a820 */ /* 0x000fe40000400000 */
[----:B------:R-:W-:-:S02]  /*dca0*/  @!P2 FMUL R65, R65, 16777216 ;  /* 0x4b8000004141a820 */ /* 0x000fc40000400000 */
[----:B------:R-:W-:Y:S02]  /*dcb0*/  @!P2 FMUL R64, R64, 16777216 ;  /* 0x4b8000004040a820 */ /* 0x000fe40000400000 */
[----:B------:R-:W-:Y:S02]  /*dcc0*/  @!P2 FMUL R61, R61, 16777216 ;  /* 0x4b8000003d3da820 */ /* 0x000fe40000400000 */
[----:B------:R-:W-:Y:S02]  /*dcd0*/  @!P2 FMUL R60, R60, 16777216 ;  /* 0x4b8000003c3ca820 */ /* 0x000fe40000400000 */
[----:B------:R-:W-:Y:S02]  /*dce0*/  @!P2 FMUL R57, R57, 16777216 ;  /* 0x4b8000003939a820 */ /* 0x000fe40000400000 */
[----:B------:R-:W-:Y:S01]  /*dcf0*/  @!P2 FMUL R56, R56, 16777216 ;  /* 0x4b8000003838a820 */ /* 0x000fe20000400000 */
[----:B------:R-:W-:Y:S01]  /*dd00*/  FSETP.GEU.AND P2, PT, |R172|, 1.175494350822287508e-38, PT ;  /* 0x00800000ac00780b */ /* 0x000fe20003f4e200 */
[----:B------:R-:W-:Y:S01]  /*dd10*/  @P1 FMUL R173, R173, 0.25 ;  /* 0x3e800000adad1820 */ /* 0x000fe20000400000 */
[----:B------:R-:W2:Y:S01]  /*dd20*/  MUFU.RCP R177, R177 ;  /* 0x000000b100b17308 */ /* 0x000ea20000001000 */
[----:B------:R-:W-:-:S02]  /*dd30*/  @P1 FMUL R55, R55, 0.25 ;  /* 0x3e80000037371820 */ /* 0x000fc40000400000 */
[----:B------:R-:W-:Y:S02]  /*dd40*/  @P1 FMUL R54, R54, 0.25 ;  /* 0x3e80000036361820 */ /* 0x000fe40000400000 */
[----:B------:R-:W-:Y:S02]  /*dd50*/  @P1 FMUL R51, R51, 0.25 ;  /* 0x3e80000033331820 */ /* 0x000fe40000400000 */
[----:B------:R-:W-:Y:S02]  /*dd60*/  @P1 FMUL R50, R50, 0.25 ;  /* 0x3e80000032321820 */ /* 0x000fe40000400000 */
[----:B------:R-:W-:Y:S02]  /*dd70*/  @P1 FMUL R47, R47, 0.25 ;  /* 0x3e8000002f2f1820 */ /* 0x000fe40000400000 */
[----:B------:R-:W-:Y:S02]  /*dd80*/  @P1 FMUL R46, R46, 0.25 ;  /* 0x3e8000002e2e1820 */ /* 0x000fe40000400000 */
[----:B------:R-:W-:-:S02]  /*dd90*/  @P1 FMUL R43, R43, 0.25 ;  /* 0x3e8000002b2b1820 */ /* 0x000fc40000400000 */
[----:B------:R-:W-:Y:S01]  /*dda0*/  @P1 FMUL R42, R42, 0.25 ;  /* 0x3e8000002a2a1820 */ /* 0x000fe20000400000 */
[----:B------:R-:W-:Y:S01]  /*ddb0*/  FSETP.GT.AND P1, PT, |R171|, 8.50705917302346158658e+37, PT ;  /* 0x7e800000ab00780b */ /* 0x000fe20003f24200 */
[----:B------:R-:W-:Y:S02]  /*ddc0*/  @!P3 FMUL R173, R173, 16777216 ;  /* 0x4b800000adadb820 */ /* 0x000fe40000400000 */
[----:B------:R-:W-:Y:S02]  /*ddd0*/  @!P3 FMUL R55, R55, 16777216 ;  /* 0x4b8000003737b820 */ /* 0x000fe40000400000 */
[----:B------:R-:W-:Y:S02]  /*dde0*/  @!P3 FMUL R54, R54, 16777216 ;  /* 0x4b8000003636b820 */ /* 0x000fe40000400000 */
[----:B------:R-:W-:Y:S02]  /*ddf0*/  @!P3 FMUL R51, R51, 16777216 ;  /* 0x4b8000003333b820 */ /* 0x000fe40000400000 */
[----:B------:R-:W-:-:S02]  /*de00*/  @!P3 FMUL R50, R50, 16777216 ;  /* 0x4b8000003232b820 */ /* 0x000fc40000400000 */
[----:B------:R-:W-:Y:S02]  /*de10*/  @!P3 FMUL R47, R47, 16777216 ;  /* 0x4b8000002f2fb820 */ /* 0x000fe40000400000 */
[----:B------:R-:W-:Y:S02]  /*de20*/  @!P3 FMUL R46, R46, 16777216 ;  /* 0x4b8000002e2eb820 */ /* 0x000fe40000400000 */
[----:B------:R-:W-:Y:S02]  /*de30*/  @!P3 FMUL R43, R43, 16777216 ;  /* 0x4b8000002b2bb820 */ /* 0x000fe40000400000 */
[----:B------:R-:W-:Y:S01]  /*de40*/  @!P3 FMUL R42, R42, 16777216 ;  /* 0x4b8000002a2ab820 */ /* 0x000fe20000400000 */
[----:B------:R-:W-:Y:S01]  /*de50*/  FSETP.GEU.AND P3, PT, |R171|, 1.175494350822287508e-38, PT ;  /* 0x00800000ab00780b */ /* 0x000fe20003f6e200 */
[----:B------:R-:W3:Y:S01]  /*de60*/  MUFU.RCP R176, R176 ;  /* 0x000000b000b07308 */ /* 0x000ee20000001000 */
[----:B------:R-:W-:Y:S02]  /*de70*/  @P0 FMUL R172, R172, 0.25 ;  /* 0x3e800000acac0820 */ /* 0x000fe40000400000 */
[----:B0-----:R-:W-:-:S02]  /*de80*/  FMUL R165, R166, R88 ;  /* 0x00000058a6a57220 */ /* 0x001fc40000400000 */
[C---:B------:R-:W-:Y:S02]  /*de90*/  FMUL R94, R166.reuse, R175 ;  /* 0x000000afa65e7220 */ /* 0x040fe40000400000 */
[C---:B------:R-:W-:Y:S01]  /*dea0*/  FMUL R163, R166.reuse, R163 ;  /* 0x000000a3a6a37220 */ /* 0x040fe20000400000 */
[----:B------:R-:W0:Y:S01]  /*deb0*/  MUFU.RCP R174, R174 ;  /* 0x000000ae00ae7308 */ /* 0x000e220000001000 */
[C---:B------:R-:W-:Y:S02]  /*dec0*/  FMUL R129, R166.reuse, R129 ;  /* 0x00000081a6817220 */ /* 0x040fe40000400000 */
[C---:B------:R-:W-:Y:S02]  /*ded0*/  FMUL R128, R166.reuse, R128 ;  /* 0x00000080a6807220 */ /* 0x040fe40000400000 */
[C---:B------:R-:W-:Y:S02]  /*dee0*/  FMUL R89, R166.reuse, R89 ;  /* 0x00000059a6597220 */ /* 0x040fe40000400000 */
[----:B------:R-:W-:-:S02]  /*def0*/  FMUL R88, R166, R93 ;  /* 0x0000005da6587220 */ /* 0x000fc40000400000 */
[----:B------:R-:W-:Y:S02]  /*df00*/  FMUL R166, R166, R92 ;  /* 0x0000005ca6a67220 */ /* 0x000fe40000400000 */
[----:B-1----:R-:W-:Y:S02]  /*df10*/  FMUL R92, R178, R83 ;  /* 0x00000053b25c7220 */ /* 0x002fe40000400000 */
[----:B------:R-:W-:Y:S01]  /*df20*/  @!P2 FMUL R172, R172, 16777216 ;  /* 0x4b800000acaca820 */ /* 0x000fe20000400000 */
[----:B------:R-:W1:Y:S01]  /*df30*/  MUFU.RCP R173, R173 ;  /* 0x000000ad00ad7308 */ /* 0x000e620000001000 */
[C---:B------:R-:W-:Y:S02]  /*df40*/  FMUL R83, R178.reuse, R82 ;  /* 0x00000052b2537220 */ /* 0x040fe40000400000 */
[----:B------:R-:W-:Y:S02]  /*df50*/  @P1 FMUL R171, R171, 0.25 ;  /* 0x3e800000abab1820 */ /* 0x000fe40000400000 */
[----:B------:R-:W-:-:S02]  /*df60*/  FMUL R82, R178, R75 ;  /* 0x0000004bb2527220 */ /* 0x000fc40000400000 */
[----:B------:R-:W-:Y:S02]  /*df70*/  FMUL R75, R178, R74 ;  /* 0x0000004ab24b7220 */ /* 0x000fe40000400000 */
[C---:B--2---:R-:W-:Y:S01]  /*df80*/  FMUL R74, R177.reuse, R81 ;  /* 0x00000051b14a7220 */ /* 0x044fe20000400000 */
[----:B------:R-:W2:Y:S01]  /*df90*/  MUFU.RCP R172, R172 ;  /* 0x000000ac00ac7308 */ /* 0x000ea20000001000 */
[----:B------:R-:W-:Y:S02]  /*dfa0*/  FMUL R81, R177, R80 ;  /* 0x00000050b1517220 */ /* 0x000fe40000400000 */
[----:B------:R-:W-:Y:S02]  /*dfb0*/  @!P3 FMUL R171, R171, 16777216 ;  /* 0x4b800000ababb820 */ /* 0x000fe40000400000 */
[C---:B------:R-:W-:Y:S02]  /*dfc0*/  FMUL R80, R177.reuse, R76 ;  /* 0x0000004cb1507220 */ /* 0x040fe40000400000 */
[----:B------:R-:W-:-:S02]  /*dfd0*/  FMUL R76, R177, R73 ;  /* 0x00000049b14c7220 */ /* 0x000fc40000400000 */
[----:B------:R-:W-:Y:S02]  /*dfe0*/  FMUL R73, R177, R72 ;  /* 0x00000048b1497220 */ /* 0x000fe40000400000 */
[----:B---3--:R-:W-:Y:S02]  /*dff0*/  FMUL R72, R176, R67 ;  /* 0x00000043b0487220 */ /* 0x008fe40000400000 */
        /* <DEDUP_REMOVED lines=9> */
[C---:B------:R-:W-:Y:S01]  /*e090*/  FMUL R67, R176.reuse, R66 ;  /* 0x00000042b0437220 */ /* 0x040fe20000400000 */
[----:B------:R-:W3:Y:S01]  /*e0a0*/  MUFU.RCP R171, R171 ;  /* 0x000000ab00ab7308 */ /* 0x000ee20000001000 */
[----:B------:R-:W-:-:S02]  /*e0b0*/  FMUL R66, R176, R59 ;  /* 0x0000003bb0427220 */ /* 0x000fc40000400000 */
[----:B------:R-:W-:Y:S02]  /*e0c0*/  FMUL R59, R176, R58 ;  /* 0x0000003ab03b7220 */ /* 0x000fe40000400000 */
[----:B0-----:R-:W-:Y:S02]  /*e0d0*/  FMUL R58, R174, R65 ;  /* 0x00000041ae3a7220 */ /* 0x001fe40000400000 */
        /* <DEDUP_REMOVED lines=9> */
[----:B------:R-:W-:Y:S02]  /*e170*/  FMUL R65, R174, R64 ;  /* 0x00000040ae417220 */ /* 0x000fe40000400000 */
        /* <DEDUP_REMOVED lines=9> */
[C---:B------:R-:W-:Y:S02]  /*e210*/  FMUL R64, R174.reuse, R60 ;  /* 0x0000003cae407220 */ /* 0x040fe40000400000 */
[C---:B------:R-:W-:Y:S02]  /*e220*/  FMUL R60, R174.reuse, R57 ;  /* 0x00000039ae3c7220 */ /* 0x040fe40000400000 */
[----:B------:R-:W-:Y:S02]  /*e230*/  FMUL R57, R174, R56 ;  /* 0x00000038ae397220 */ /* 0x000fe40000400000 */
[----:B-1----:R-:W-:Y:S02]  /*e240*/  FMUL R56, R173, R51 ;  /* 0x00000033ad387220 */ /* 0x002fe40000400000 */
        /* <DEDUP_REMOVED lines=9> */
[C---:B------:R-:W-:Y:S02]  /*e2e0*/  FMUL R51, R173.reuse, R50 ;  /* 0x00000032ad337220 */ /* 0x040fe40000400000 */
[C---:B------:R-:W-:Y:S01]  /*e2f0*/  FMUL R50, R173.reuse, R43 ;  /* 0x0000002bad327220 */ /* 0x040fe20000400000 */
[----:B------:R-:W-:Y:S01]  /*e300*/  IADD3 R105, R210, -0x3f3504f3, RZ ;  /* 0xc0cafb0dd2697810 */ /* 0x000fe20007ffe0ff */
[----:B------:R-:W-:Y:S02]  /*e310*/  FMUL R43, R173, R42 ;  /* 0x0000002aad2b7220 */ /* 0x000fe40000400000 */
[C---:B--2---:R-:W-:Y:S02]  /*e320*/  FMUL R42, R172.reuse, R49 ;  /* 0x00000031ac2a7220 */ /* 0x044fe40000400000 */
[----:B------:R-:W-:-:S02]  /*e330*/  FMUL R49, R172, R48 ;  /* 0x00000030ac317220 */ /* 0x000fc40000400000 */
[----:B------:R-:W-:Y:S02]  /*e340*/  @P0 FMUL R170, R170, 0.25 ;  /* 0x3e800000aaaa0820 */ /* 0x000fe40000400000 */
[C---:B------:R-:W-:Y:S01]  /*e350*/  FMUL R48, R172.reuse, R44 ;  /* 0x0000002cac307220 */ /* 0x040fe20000400000 */
[----:B------:R-:W-:Y:S01]  /*e360*/  LOP3.LUT R105, R105, 0xff800000, RZ, 0xc0, !PT ;  /* 0xff80000069697812 */ /* 0x000fe200078ec0ff */
[----:B------:R-:W-:Y:S02]  /*e370*/  FMUL R44, R172, R41 ;  /* 0x00000029ac2c7220 */ /* 0x000fe40000400000 */
        /* <DEDUP_REMOVED lines=9> */
[----:B------:R-:W-:-:S02]  /*e410*/  FMUL R41, R172, R40 ;  /* 0x00000028ac297220 */ /* 0x000fc40000400000 */
[C---:B---3--:R-:W-:Y:S02]  /*e420*/  FMUL R40, R171.reuse, R35 ;  /* 0x00000023ab287220 */ /* 0x048fe40000400000 */
[----:B------:R-:W-:Y:S02]  /*e430*/  @!P2 FMUL R170, R170, 16777216 ;  /* 0x4b800000aaaaa820 */ /* 0x000fe40000400000 */
        /* <DEDUP_REMOVED lines=11> */
[----:B------:R-:W-:Y:S01]  /*e4f0*/  FMUL R34, R171, R27 ;  /* 0x0000001bab227220 */ /* 0x000fe20000400000 */
        /* <DEDUP_REMOVED lines=10> */
[----:B------:R-:W-:Y:S02]  /*e5a0*/  FMUL R27, R171, R26 ;  /* 0x0000001aab1b7220 */ /* 0x000fe40000400000 */
        /* <DEDUP_REMOVED lines=21> */
[----:B------:R-:W-:Y:S02]  /*e700*/  @P1 FMUL R112, R112, 0.25 ;  /* 0x3e80000070701820 */ /* 0x000fe40000400000 */
[----:B------:R-:W-:Y:S02]  /*e710*/  @!P4 FMUL R123, R123, 16777216 ;  /* 0x4b8000007b7bc820 */ /* 0x000fe40000400000 */
[----:B------:R-:W-:Y:S02]  /*e720*/  @!P2 FMUL R168, R168, 16777216 ;  /* 0x4b800000a8a8a820 */ /* 0x000fe40000400000 */
[----:B0-----:R-:W-:-:S02]  /*e730*/  FFMA.FTZ R104, R104, 1.1920928955078125e-07, R135 ;  /* 0x3400000068687823 */ /* 0x001fc40000010087 */
[----:B------:R-:W-:Y:S01]  /*e740*/  @!P2 FMUL R21, R21, 16777216 ;  /* 0x4b8000001515a820 */ /* 0x000fe20000400000 */
[----:B------:R-:W0:Y:S01]  /*e750*/  MUFU.RCP R135, R123 ;  /* 0x0000007b00877308 */ /* 0x000e220000001000 */
        /* <DEDUP_REMOVED lines=8> */
[----:B------:R-:W-:Y:S02]  /*e7e0*/  @!P3 FMUL R112, R112, 16777216 ;  /* 0x4b8000007070b820 */ /* 0x000fe40000400000 */
[----:B-1----:R-:W-:Y:S01]  /*e7f0*/  FMUL R93, R26, R37 ;  /* 0x000000251a5d7220 */ /* 0x002fe20000400000 */
[----:B------:R-:W-:Y:S01]  /*e800*/  MUFU.RCP R168, R168 ;  /* 0x000000a800a87308 */ /* 0x000fe20000001000 */
[----:B------:R-:W-:-:S07]  /*e810*/  IADD3 R91, R6, -0x3f3504f3, RZ ;  /* 0xc0cafb0d065b7810 */ /* 0x000fce0007ffe0ff */
[----:B------:R-:W1:Y:S01]  /*e820*/  MUFU.RCP R37, R169 ;  /* 0x000000a900257308 */ /* 0x000e620000001000 */
[----:B------:R-:W-:Y:S01]  /*e830*/  IADD3 R107, R212, -0x3f3504f3, RZ ;  /* 0xc0cafb0dd46b7810 */ /* 0x000fe20007ffe0ff */
[----:B------:R-:W-:Y:S01]  /*e840*/  @P0 FMUL R106, R106, 0.25 ;  /* 0x3e8000006a6a0820 */ /* 0x000fe20000400000 */
[----:B------:R-:W-:Y:S02]  /*e850*/  IADD3 R109, R216, -0x3f3504f3, RZ ;  /* 0xc0cafb0dd86d7810 */ /* 0x000fe40007ffe0ff */
[----:B------:R-:W-:-:S03]  /*e860*/  IADD3 R120, R245, -0x3f3504f3, RZ ;  /* 0xc0cafb0df5787810 */ /* 0x000fc60007ffe0ff */
[----:B------:R-:W2:Y:S01]  /*e870*/  MUFU.RCP R112, R112 ;  /* 0x0000007000707308 */ /* 0x000ea20000001000 */
[----:B------:R-:W-:Y:S01]  /*e880*/  LOP3.LUT R91, R91, 0xff800000, RZ, 0xc0, !PT ;  /* 0xff8000005b5b7812 */ /* 0x000fe200078ec0ff */
[----:B------:R-:W-:Y:S01]  /*e890*/  @!P4 FMUL R167, R167, 16777216 ;  /* 0x4b800000a7a7c820 */ /* 0x000fe20000400000 */
[----:B------:R-:W-:Y:S01]  /*e8a0*/  LOP3.LUT R107, R107, 0xff800000, RZ, 0xc0, !PT ;  /* 0xff8000006b6b7812 */ /* 0x000fe200078ec0ff */
[----:B------:R-:W-:Y:S01]  /*e8b0*/  @P1 FMUL R125, R125, 0.25 ;  /* 0x3e8000007d7d1820 */ /* 0x000fe20000400000 */
[----:B------:R-:W-:Y:S01]  /*e8c0*/  LOP3.LUT R109, R109, 0xff800000, RZ, 0xc0, !PT ;  /* 0xff8000006d6d7812 */ /* 0x000fe200078ec0ff */
[----:B------:R-:W-:Y:S01]  /*e8d0*/  @P1 FMUL R124, R124, 0.25 ;  /* 0x3e8000007c7c1820 */ /* 0x000fe20000400000 */
[----:B------:R-:W-:Y:S01]  /*e8e0*/  LOP3.LUT R120, R120, 0xff800000, RZ, 0xc0, !PT ;  /* 0xff80000078787812 */ /* 0x000fe200078ec0ff */
[----:B------:R-:W-:Y:S02]  /*e8f0*/  @P1 FMUL R149, R149, 0.25 ;  /* 0x3e80000095951820 */ /* 0x000fe40000400000 */
[----:B------:R-:W-:-:S02]  /*e900*/  @P1 FMUL R148, R148, 0.25 ;  /* 0x3e80000094941820 */ /* 0x000fc40000400000 */
[----:B------:R-:W-:Y:S02]  /*e910*/  @P1 FMUL R153, R153, 0.25 ;  /* 0x3e80000099991820 */ /* 0x000fe40000400000 */
[----:B------:R-:W-:Y:S02]  /*e920*/  @P1 FMUL R152, R152, 0.25 ;  /* 0x3e80000098981820 */ /* 0x000fe40000400000 */
[----:B------:R-:W-:Y:S02]  /*e930*/  @P1 FMUL R156, R156, 0.25 ;  /* 0x3e8000009c9c1820 */ /* 0x000fe40000400000 */
[----:B------:R-:W-:Y:S01]  /*e940*/  @!P2 FMUL R106, R106, 16777216 ;  /* 0x4b8000006a6aa820 */ /* 0x000fe20000400000 */
[----:B------:R-:W3:Y:S01]  /*e950*/  I2F R119, R91 ;  /* 0x0000005b00777306 */ /* 0x000ee20000201400 */
[----:B------:R-:W-:Y:S02]  /*e960*/  @P1 FMUL R157, R157, 0.25 ;  /* 0x3e8000009d9d1820 */ /* 0x000fe40000400000 */
[----:B------:R-:W-:-:S02]  /*e970*/  FMUL R39, R171, R39 ;  /* 0x00000027ab277220 */ /* 0x000fc40000400000 */
[C---:B------:R-:W-:Y:S02]  /*e980*/  FMUL R38, R171.reuse, R38 ;  /* 0x00000026ab267220 */ /* 0x040fe40000400000 */
[C---:B------:R-:W-:Y:S01]  /*e990*/  FMUL R31, R171.reuse, R31 ;  /* 0x0000001fab1f7220 */ /* 0x040fe20000400000 */
[----:B------:R-:W4:Y:S01]  /*e9a0*/  I2F R102, R107 ;  /* 0x0000006b00667306 */ /* 0x000f220000201400 */
[----:B------:R-:W-:Y:S02]  /*e9b0*/  FMUL R30, R171, R30 ;  /* 0x0000001eab1e7220 */ /* 0x000fe40000400000 */
[----:B0-----:R-:W-:Y:S02]  /*e9c0*/  FMUL R123, R135, R167 ;  /* 0x000000a7877b7220 */ /* 0x001fe40000400000 */
[C---:B------:R-:W-:Y:S02]  /*e9d0*/  FMUL R69, R174.reuse, R69 ;  /* 0x00000045ae457220 */ /* 0x040fe40000400000 */
[C---:B------:R-:W-:Y:S01]  /*e9e0*/  FMUL R68, R174.reuse, R68 ;  /* 0x00000044ae447220 */ /* 0x040fe20000400000 */
[----:B------:R-:W0:Y:S01]  /*e9f0*/  I2F R100, R109 ;  /* 0x0000006d00647306 */ /* 0x000e220000201400 */
[----:B------:R-:W-:-:S02]  /*ea00*/  FMUL R61, R174, R61 ;  /* 0x0000003dae3d7220 */ /* 0x000fc40000400000 */
[C---:B------:R-:W-:Y:S02]  /*ea10*/  FMUL R55, R173.reuse, R55 ;  /* 0x00000037ad377220 */ /* 0x040fe40000400000 */
[C---:B------:R-:W-:Y:S02]  /*ea20*/  FMUL R54, R173.reuse, R54 ;  /* 0x00000036ad367220 */ /* 0x040fe40000400000 */
[C---:B------:R-:W-:Y:S01]  /*ea30*/  FMUL R47, R173.reuse, R47 ;  /* 0x0000002fad2f7220 */ /* 0x040fe20000400000 */
[----:B------:R-:W5:Y:S01]  /*ea40*/  I2F R140, R120 ;  /* 0x00000078008c7306 */ /* 0x000f620000201400 */
[----:B------:R-:W-:Y:S02]  /*ea50*/  FMUL R46, R173, R46 ;  /* 0x0000002ead2e7220 */ /* 0x000fe40000400000 */
[C---:B------:R-:W-:Y:S02]  /*ea60*/  FMUL R53, R172.reuse, R53 ;  /* 0x00000035ac357220 */ /* 0x040fe40000400000 */
[----:B------:R-:W-:-:S02]  /*ea70*/  FMUL R52, R172, R52 ;  /* 0x00000034ac347220 */ /* 0x000fc40000400000 */
[----:B------:R-:W-:Y:S02]  /*ea80*/  FMUL R45, R172, R45 ;  /* 0x0000002dac2d7220 */ /* 0x000fe40000400000 */
[C---:B------:R-:W-:Y:S02]  /*ea90*/  FMUL R170, R26.reuse, R36 ;  /* 0x000000241aaa7220 */ /* 0x040fe40000400000 */
[C---:B------:R-:W-:Y:S02]  /*eaa0*/  FMUL R171, R26.reuse, R32 ;  /* 0x000000201aab7220 */ /* 0x040fe40000400000 */
[C---:B------:R-:W-:Y:S02]  /*eab0*/  FMUL R36, R26.reuse, R33 ;  /* 0x000000211a247220 */ /* 0x040fe40000400000 */
[C---:B------:R-:W-:Y:S02]  /*eac0*/  FMUL R167, R26.reuse, R29 ;  /* 0x0000001d1aa77220 */ /* 0x040fe40000400000 */
[----:B------:R-:W-:-:S02]  /*ead0*/  FMUL R173, R26, R28 ;  /* 0x0000001c1aad7220 */ /* 0x000fc40000400000 */
[C---:B------:R-:W-:Y:S02]  /*eae0*/  FMUL R172, R26.reuse, R25 ;  /* 0x000000191aac7220 */ /* 0x040fe40000400000 */
[----:B------:R-:W-:Y:S02]  /*eaf0*/  FMUL R174, R26, R24 ;  /* 0x000000181aae7220 */ /* 0x000fe40000400000 */
[----:B-1----:R-:W-:Y:S02]  /*eb00*/  FMUL R32, R37, R14 ;  /* 0x0000000e25207220 */ /* 0x002fe40000400000 */
[----:B------:R-:W-:Y:S02]  /*eb10*/  @!P3 FMUL R125, R125, 16777216 ;  /* 0x4b8000007d7db820 */ /* 0x000fe40000400000 */
[----:B------:R-:W-:Y:S02]  /*eb20*/  @!P3 FMUL R124, R124, 16777216 ;  /* 0x4b8000007c7cb820 */ /* 0x000fe40000400000 */
[----:B------:R-:W-:-:S02]  /*eb30*/  @!P3 FMUL R149, R149, 16777216 ;  /* 0x4b8000009595b820 */ /* 0x000fc40000400000 */
[----:B------:R-:W-:Y:S02]  /*eb40*/  @!P3 FMUL R148, R148, 16777216 ;  /* 0x4b8000009494b820 */ /* 0x000fe40000400000 */
[----:B------:R-:W-:Y:S02]  /*eb50*/  @!P3 FMUL R153, R153, 16777216 ;  /* 0x4b8000009999b820 */ /* 0x000fe40000400000 */
[----:B------:R-:W-:Y:S02]  /*eb60*/  @!P3 FMUL R152, R152, 16777216 ;  /* 0x4b8000009898b820 */ /* 0x000fe40000400000 */
[----:B------:R-:W-:Y:S01]  /*eb70*/  @!P3 FMUL R156, R156, 16777216 ;  /* 0x4b8000009c9cb820 */ /* 0x000fe20000400000 */
[----:B------:R-:W1:Y:S01]  /*eb80*/  MUFU.RCP R106, R106 ;  /* 0x0000006a006a7308 */ /* 0x000e620000001000 */
[----:B------:R-:W-:Y:S02]  /*eb90*/  FMUL R26, R37, R15 ;  /* 0x0000000f251a7220 */ /* 0x000fe40000400000 */
[----:B------:R-:W-:-:S02]  /*eba0*/  FMUL R14, R168, R17 ;  /* 0x00000011a80e7220 */ /* 0x000fc40000400000 */
[----:B------:R-:W-:Y:S02]  /*ebb0*/  @!P3 FMUL R157, R157, 16777216 ;  /* 0x4b8000009d9db820 */ /* 0x000fe40000400000 */
[C---:B------:R-:W-:Y:S02]  /*ebc0*/  FMUL R24, R37.reuse, R23 ;  /* 0x0000001725187220 */ /* 0x040fe40000400000 */
[C---:B------:R-:W-:Y:S02]  /*ebd0*/  FMUL R28, R37.reuse, R22 ;  /* 0x00000016251c7220 */ /* 0x040fe40000400000 */
[C---:B------:R-:W-:Y:S02]  /*ebe0*/  FMUL R25, R37.reuse, R19 ;  /* 0x0000001325197220 */ /* 0x040fe40000400000 */
[C---:B------:R-:W-:Y:S02]  /*ebf0*/  FMUL R33, R37.reuse, R18 ;  /* 0x0000001225217220 */ /* 0x040fe40000400000 */
[----:B------:R-:W-:-:S02]  /*ec00*/  FMUL R29, R37, R11 ;  /* 0x0000000b251d7220 */ /* 0x000fc40000400000 */
[C---:B------:R-:W-:Y:S02]  /*ec10*/  FMUL R15, R168.reuse, R21 ;  /* 0x00000015a80f7220 */ /* 0x040fe40000400000 */
[C---:B------:R-:W-:Y:S02]  /*ec20*/  FMUL R17, R168.reuse, R16 ;  /* 0x00000010a8117220 */ /* 0x040fe40000400000 */
[----:B------:R-:W-:Y:S02]  /*ec30*/  FMUL R37, R37, R10 ;  /* 0x0000000a25257220 */ /* 0x000fe40000400000 */
[C---:B------:R-:W-:Y:S02]  /*ec40*/  FMUL R16, R168.reuse, R13 ;  /* 0x0000000da8107220 */ /* 0x040fe40000400000 */
[C---:B------:R-:W-:Y:S02]  /*ec50*/  FMUL R19, R168.reuse, R9 ;  /* 0x00000009a8137220 */ /* 0x040fe40000400000 */
[----:B------:R-:W-:-:S02]  /*ec60*/  FMUL R21, R168, R8 ;  /* 0x00000008a8157220 */ /* 0x000fc40000400000 */
[C---:B--2---:R-:W-:Y:S02]  /*ec70*/  FMUL R11, R112.reuse, R125 ;  /* 0x0000007d700b7220 */ /* 0x044fe40000400000 */
[C---:B------:R-:W-:Y:S02]  /*ec80*/  FMUL R9, R112.reuse, R124 ;  /* 0x0000007c70097220 */ /* 0x040fe40000400000 */
[C---:B------:R-:W-:Y:S02]  /*ec90*/  FMUL R10, R112.reuse, R149 ;  /* 0x00000095700a7220 */ /* 0x040fe40000400000 */
[C---:B------:R-:W-:Y:S02]  /*eca0*/  FMUL R148, R112.reuse, R148 ;  /* 0x0000009470947220 */ /* 0x040fe40000400000 */
[C---:B------:R-:W-:Y:S02]  /*ecb0*/  FMUL R8, R112.reuse, R152 ;  /* 0x0000009870087220 */ /* 0x040fe40000400000 */
[----:B------:R-:W-:-:S02]  /*ecc0*/  FMUL R13, R112, R156 ;  /* 0x0000009c700d7220 */ /* 0x000fc40000400000 */
[C---:B------:R-:W-:Y:S02]  /*ecd0*/  FMUL R153, R112.reuse, R153 ;  /* 0x0000009970997220 */ /* 0x040fe40000400000 */
[----:B------:R-:W-:Y:S01]  /*ece0*/  FMUL R112, R112, R157 ;  /* 0x0000009d70707220 */ /* 0x000fe20000400000 */
[----:B------:R-:W-:Y:S01]  /*ecf0*/  F2FP.PACK_AB R11, R11, R10 ;  /* 0x0000000a0b0b723e */ /* 0x000fe200000000ff */
[----:B------:R-:W-:Y:S01]  /*ed00*/  @P0 FMUL R127, R127, 0.25 ;  /* 0x3e8000007f7f0820 */ /* 0x000fe20000400000 */
[----:B------:R-:W-:Y:S01]  /*ed10*/  IADD3 R142, R247, -0x3f3504f3, RZ ;  /* 0xc0cafb0df78e7810 */ /* 0x000fe20007ffe0ff */
[----:B------:R-:W-:Y:S01]  /*ed20*/  @P0 FMUL R151, R151, 0.25 ;  /* 0x3e80000097970820 */ /* 0x000fe20000400000 */
[----:B------:R-:W-:Y:S01]  /*ed30*/  F2FP.PACK_AB R10, R153, R112 ;  /* 0x00000070990a723e */ /* 0x000fe200000000ff */
[----:B------:R-:W-:Y:S02]  /*ed40*/  @P0 FMUL R155, R155, 0.25 ;  /* 0x3e8000009b9b0820 */ /* 0x000fe40000400000 */
[----:B------:R-:W-:-:S02]  /*ed50*/  @P0 FMUL R159, R159, 0.25 ;  /* 0x3e8000009f9f0820 */ /* 0x000fc40000400000 */
[C---:B------:R-:W-:Y:S02]  /*ed60*/  FMUL R20, R168.reuse, R20 ;  /* 0x00000014a8147220 */ /* 0x040fe40000400000 */
[----:B------:R-:W-:Y:S01]  /*ed70*/  FMUL R12, R168, R12 ;  /* 0x0000000ca80c7220 */ /* 0x000fe20000400000 */
[----:B------:R-:W-:Y:S01]  /*ed80*/  F2FP.PACK_AB R8, R8, R13 ;  /* 0x0000000d0808723e */ /* 0x000fe200000000ff */
[----:B---3--:R-:W-:Y:S01]  /*ed90*/  FFMA.FTZ R119, R119, 1.1920928955078125e-07, R122 ;  /* 0x3400000077777823 */ /* 0x008fe2000001007a */
[----:B------:R-:W-:Y:S01]  /*eda0*/  LOP3.LUT R122, R142, 0xff800000, RZ, 0xc0, !PT ;  /* 0xff8000008e7a7812 */ /* 0x000fe200078ec0ff */
[----:B------:R-:W-:Y:S01]  /*edb0*/  @!P2 FMUL R127, R127, 16777216 ;  /* 0x4b8000007f7fa820 */ /* 0x000fe20000400000 */
[----:B------:R2:W-:Y:S01]  /*edc0*/  STS.64 [R5+0x400], R10 ;  /* 0x0004000a05007388 */ /* 0x0005e20000000a00 */
[----:B------:R-:W-:Y:S01]  /*edd0*/  @!P2 FMUL R151, R151, 16777216 ;  /* 0x4b8000009797a820 */ /* 0x000fe20000400000 */
[----:B------:R-:W-:Y:S01]  /*ede0*/  F2FP.PACK_AB R15, R15, R14 ;  /* 0x0000000e0f0f723e */ /* 0x000fe200000000ff */
[----:B------:R-:W-:-:S02]  /*edf0*/  @!P2 FMUL R155, R155, 16777216 ;  /* 0x4b8000009b9ba820 */ /* 0x000fc40000400000 */
[----:B------:R-:W-:Y:S01]  /*ee00*/  @!P2 FMUL R159, R159, 16777216 ;  /* 0x4b8000009f9fa820 */ /* 0x000fe20000400000 */
[----:B------:R-:W-:Y:S01]  /*ee10*/  F2FP.PACK_AB R9, R9, R148 ;  /* 0x000000940909723e */ /* 0x000fe200000000ff */
[----:B----4-:R-:W-:Y:S01]  /*ee20*/  FFMA.FTZ R102, R102, 1.1920928955078125e-07, R139 ;  /* 0x3400000066667823 */ /* 0x010fe2000001008b */
[----:B------:R-:W-:Y:S01]  /*ee30*/  F2FP.PACK_AB R13, R20, R17 ;  /* 0x00000011140d723e */ /* 0x000fe200000000ff */
[----:B0-----:R-:W-:Y:S01]  /*ee40*/  FFMA.FTZ R100, R100, 1.1920928955078125e-07, R141 ;  /* 0x3400000064647823 */ /* 0x001fe2000001008d */
[----:B------:R-:W-:Y:S01]  /*ee50*/  F2FP.PACK_AB R12, R12, R21 ;  /* 0x000000150c0c723e */ /* 0x000fe200000000ff */
[----:B-----5:R-:W-:Y:S01]  /*ee60*/  FFMA.FTZ R251, R140, 1.1920928955078125e-07, R251 ;  /* 0x340000008cfb7823 */ /* 0x020fe200000100fb */
[----:B------:R-:W-:Y:S01]  /*ee70*/  F2FP.PACK_AB R14, R16, R19 ;  /* 0x00000013100e723e */ /* 0x000fe200000000ff */
[C---:B------:R-:W-:Y:S01]  /*ee80*/  FMUL R137, R143.reuse, R137 ;  /* 0x000000898f897220 */ /* 0x040fe20000400000 */
[----:B--2---:R-:W-:Y:S01]  /*ee90*/  F2FP.PACK_AB R11, R68, R65 ;  /* 0x00000041440b723e */ /* 0x004fe200000000ff */
[C---:B------:R-:W-:Y:S01]  /*eea0*/  FMUL R140, R143.reuse, R185 ;  /* 0x000000b98f8c7220 */ /* 0x040fe20000400000 */
[----:B------:R-:W-:Y:S01]  /*eeb0*/  F2FP.PACK_AB R10, R64, R57 ;  /* 0x00000039400a723e */ /* 0x000fe200000000ff */
[C---:B------:R-:W-:Y:S01]  /*eec0*/  FMUL R139, R143.reuse, R184 ;  /* 0x000000b88f8b7220 */ /* 0x040fe20000400000 */
[----:B------:R-:W-:Y:S01]  /*eed0*/  F2FP.PACK_AB R17, R170, R171 ;  /* 0x000000abaa11723e */ /* 0x000fe200000000ff */
[----:B------:R-:W-:Y:S01]  /*eee0*/  FMUL R141, R143, R189 ;  /* 0x000000bd8f8d7220 */ /* 0x000fe20000400000 */
[----:B------:R-:W-:Y:S01]  /*eef0*/  F2FP.PACK_AB R16, R173, R174 ;  /* 0x000000aead10723e */ /* 0x000fe200000000ff */
[----:B------:R-:W-:Y:S01]  /*ef00*/  FMUL R142, R143, R188 ;  /* 0x000000bc8f8e7220 */ /* 0x000fe20000400000 */
[----:B------:R-:W-:Y:S01]  /*ef10*/  F2FP.PACK_AB R19, R93, R36 ;  /* 0x000000245d13723e */ /* 0x000fe200000000ff */
[----:B------:R-:W-:Y:S01]  /*ef20*/  FMUL R144, R143, R193 ;  /* 0x000000c18f907220 */ /* 0x000fe20000400000 */
[----:B------:R-:W-:Y:S01]  /*ef30*/  F2FP.PACK_AB R18, R167, R172 ;  /* 0x000000aca712723e */ /* 0x000fe200000000ff */
[----:B------:R-:W-:-:S02]  /*ef40*/  FMUL R143, R143, R192 ;  /* 0x000000c08f8f7220 */ /* 0x000fc40000400000 */
[C---:B------:R-:W-:Y:S02]  /*ef50*/  FMUL R85, R177.reuse, R85 ;  /* 0x00000055b1557220 */ /* 0x040fe40000400000 */
[C---:B------:R-:W-:Y:S02]  /*ef60*/  FMUL R84, R177.reuse, R84 ;  /* 0x00000054b1547220 */ /* 0x040fe40000400000 */
[----:B------:R-:W-:Y:S02]  /*ef70*/  FMUL R77, R177, R77 ;  /* 0x0000004db14d7220 */ /* 0x000fe40000400000 */
[C---:B-1----:R-:W-:Y:S02]  /*ef80*/  FMUL R127, R106.reuse, R127 ;  /* 0x0000007f6a7f7220 */ /* 0x042fe40000400000 */
[C---:B------:R-:W-:Y:S02]  /*ef90*/  FMUL R112, R106.reuse, R151 ;  /* 0x000000976a707220 */ /* 0x040fe40000400000 */
[----:B------:R-:W-:-:S02]  /*efa0*/  FMUL R155, R106, R155 ;  /* 0x0000009b6a9b7220 */ /* 0x000fc40000400000 */
[----:B------:R-:W-:Y:S01]  /*efb0*/  FMUL R124, R106, R159 ;  /* 0x0000009f6a7c7220 */ /* 0x000fe20000400000 */
[----:B------:R-:W-:Y:S01]  /*efc0*/  IADD3 R103, R208, -0x3f3504f3, RZ ;  /* 0xc0cafb0dd0677810 */ /* 0x000fe20007ffe0ff */
[----:B------:R0:W-:Y:S01]  /*efd0*/  STS.64 [R5], R8 ;  /* 0x0000000805007388 */ /* 0x0001e20000000a00 */
[----:B------:R-:W-:Y:S02]  /*efe0*/  F2FP.PACK_AB R167, R163, R128 ;  /* 0x00000080a3a7723e */ /* 0x000fe400000000ff */
[----:B------:R-:W-:Y:S01]  /*eff0*/  F2FP.PACK_AB R139, R138, R139 ;  /* 0x0000008b8a8b723e */ /* 0x000fe200000000ff */
[----:B------:R1:W-:Y:S01]  /*f000*/  STS.64 [R5+0x80], R12 ;  /* 0x0000800c05007388 */ /* 0x0003e20000000a00 */
[----:B------:R-:W-:Y:S02]  /*f010*/  F2FP.PACK_AB R21, R52, R49 ;  /* 0x000000313415723e */ /* 0x000fe400000000ff */
[----:B------:R-:W-:Y:S01]  /*f020*/  F2FP.PACK_AB R20, R48, R41 ;  /* 0x000000293014723e */ /* 0x000fe200000000ff */
[----:B------:R2:W-:Y:S01]  /*f030*/  STS.64 [R5+0x480], R14 ;  /* 0x0004800e05007388 */ /* 0x0005e20000000a00 */
[----:B------:R-:W-:-:S02]  /*f040*/  F2FP.PACK_AB R23, R84, R81 ;  /* 0x000000515417723e */ /* 0x000fc400000000ff */
[----:B------:R-:W-:Y:S01]  /*f050*/  F2FP.PACK_AB R22, R80, R73 ;  /* 0x000000495016723e */ /* 0x000fe200000000ff */
[----:B------:R3:W-:Y:S01]  /*f060*/  STS.64 [R5+0x200], R10 ;  /* 0x0002000a05007388 */ /* 0x0007e20000000a00 */
[----:B0-----:R-:W-:Y:S02]  /*f070*/  F2FP.PACK_AB R9, R53, R42 ;  /* 0x0000002a3509723e */ /* 0x001fe400000000ff */
[----:B------:R-:W-:Y:S01]  /*f080*/  F2FP.PACK_AB R8, R45, R44 ;  /* 0x0000002c2d08723e */ /* 0x000fe200000000ff */
[----:B------:R0:W-:Y:S01]  /*f090*/  STS.64 [R5+0x100], R16 ;  /* 0x0001001005007388 */ /* 0x0001e20000000a00 */
[----:B-1----:R-:W-:Y:S02]  /*f0a0*/  F2FP.PACK_AB R13, R69, R58 ;  /* 0x0000003a450d723e */ /* 0x002fe400000000ff */
[----:B------:R-:W-:Y:S01]  /*f0b0*/  F2FP.PACK_AB R12, R61, R60 ;  /* 0x0000003c3d0c723e */ /* 0x000fe200000000ff */
[----:B------:R1:W-:Y:S01]  /*f0c0*/  STS.64 [R5+0x500], R18 ;  /* 0x0005001205007388 */ /* 0x0003e20000000a00 */
[----:B--2---:R-:W-:-:S02]  /*f0d0*/  F2FP.PACK_AB R15, R85, R74 ;  /* 0x0000004a550f723e */ /* 0x004fc400000000ff */
[----:B------:R-:W-:Y:S02]  /*f0e0*/  F2FP.PACK_AB R14, R77, R76 ;  /* 0x0000004c4d0e723e */ /* 0x000fe400000000ff */
[----:B------:R-:W-:Y:S02]  /*f0f0*/  F2FP.PACK_AB R166, R165, R166 ;  /* 0x000000a6a5a6723e */ /* 0x000fe400000000ff */
[----:B------:R-:W-:Y:S02]  /*f100*/  F2FP.PACK_AB R129, R94, R129 ;  /* 0x000000815e81723e */ /* 0x000fe400000000ff */
[----:B------:R-:W-:Y:S02]  /*f110*/  F2FP.PACK_AB R128, R89, R88 ;  /* 0x000000585980723e */ /* 0x000fe400000000ff */
[----:B------:R-:W-:Y:S02]  /*f120*/  F2FP.PACK_AB R138, R142, R143 ;  /* 0x0000008f8e8a723e */ /* 0x000fe400000000ff */
[----:B---3--:R-:W-:-:S02]  /*f130*/  F2FP.PACK_AB R11, R137, R140 ;  /* 0x0000008c890b723e */ /* 0x008fc400000000ff */
[----:B------:R-:W-:Y:S01]  /*f140*/  F2FP.PACK_AB R10, R141, R144 ;  /* 0x000000908d0a723e */ /* 0x000fe200000000ff */
[C---:B------:R-:W-:Y:S01]  /*f150*/  FMUL R70, R176.reuse, R70 ;  /* 0x00000046b0467220 */ /* 0x040fe20000400000 */
[----:B0-----:R-:W-:Y:S01]  /*f160*/  F2FP.PACK_AB R17, R127, R112 ;  /* 0x000000707f11723e */ /* 0x001fe200000000ff */
[----:B------:R-:W-:Y:S01]  /*f170*/  FMUL R62, R176, R62 ;  /* 0x0000003eb03e7220 */ /* 0x000fe20000400000 */
[----:B-1----:R-:W-:Y:S02]  /*f180*/  LOP3.LUT R18, R5, 0x10, RZ, 0x3c, !PT ;  /* 0x0000001005127812 */ /* 0x002fe400078e3cff */
[----:B------:R-:W-:Y:S02]  /*f190*/  F2FP.PACK_AB R16, R155, R124 ;  /* 0x0000007c9b10723e */ /* 0x000fe400000000ff */
[----:B------:R-:W-:Y:S01]  /*f1a0*/  LOP3.LUT R103, R103, 0xff800000, RZ, 0xc0, !PT ;  /* 0xff80000067677812 */ /* 0x000fe200078ec0ff */
[----:B------:R-:W-:Y:S01]  /*f1b0*/  STS.64 [R5+0x180], R20 ;  /* 0x0001801405007388 */ /* 0x000fe20000000a00 */
[----:B------:R-:W-:-:S03]  /*f1c0*/  IADD3 R105, R210, -R105, RZ ;  /* 0x80000069d2697210 */ /* 0x000fc60007ffe0ff */
[----:B------:R-:W-:Y:S01]  /*f1d0*/  STS.64 [R5+0x580], R8 ;  /* 0x0005800805007388 */ /* 0x000fe20000000a00 */
[----:B------:R0:W-:Y:S03]  /*f1e0*/  I2F R108, R103 ;  /* 0x00000067006c7306 */ /* 0x0001e60000201400 */
[----:B------:R-:W-:Y:S04]  /*f1f0*/  STS.64 [R5+0x600], R12 ;  /* 0x0006000c05007388 */ /* 0x000fe80000000a00 */
[----:B------:R-:W-:Y:S04]  /*f200*/  STS.64 [R5+0x280], R22 ;  /* 0x0002801605007388 */ /* 0x000fe80000000a00 */
[----:B------:R1:W-:Y:S01]  /*f210*/  STS.64 [R5+0x680], R14 ;  /* 0x0006800e05007388 */ /* 0x0003e20000000a00 */
[----:B0-----:R-:W-:-:S03]  /*f220*/  IMAD.IADD R103, R208, 0x1, -R103 ;  /* 0x00000001d0677824 */ /* 0x001fc600078e0a67 */
[----:B------:R-:W-:Y:S04]  /*f230*/  STS.64 [R5+0x300], R166 ;  /* 0x000300a605007388 */ /* 0x000fe80000000a00 */
[----:B------:R-:W-:Y:S04]  /*f240*/  STS.64 [R5+0x700], R128 ;  /* 0x0007008005007388 */ /* 0x000fe80000000a00 */
[----:B------:R-:W-:Y:S01]  /*f250*/  STS.64 [R5+0x380], R138 ;  /* 0x0003808a05007388 */ /* 0x000fe20000000a00 */
[----:B-1----:R-:W-:Y:S02]  /*f260*/  F2FP.PACK_AB R15, R38, R35 ;  /* 0x00000023260f723e */ /* 0x002fe400000000ff */
[----:B------:R-:W-:Y:S01]  /*f270*/  F2FP.PACK_AB R14, R30, R27 ;  /* 0x0000001b1e0e723e */ /* 0x000fe200000000ff */
[----:B------:R0:W-:Y:S04]  /*f280*/  STS.64 [R5+0x780], R10 ;  /* 0x0007800a05007388 */ /* 0x0001e80000000a00 */
[----:B------:R1:W-:Y:S01]  /*f290*/  STS.64 [R18+0x8400], R16 ;  /* 0x0084001012007388 */ /* 0x0003e20000000a00 */
[----:B------:R-:W-:Y:S01]  /*f2a0*/  F2FP.PACK_AB R13, R28, R33 ;  /* 0x000000211c0d723e */ /* 0x000fe200000000ff */
[----:B------:R-:W-:Y:S01]  /*f2b0*/  FMUL R86, R178, R86 ;  /* 0x00000056b2567220 */ /* 0x000fe20000400000 */
[----:B------:R-:W-:Y:S01]  /*f2c0*/  F2FP.PACK_AB R12, R32, R37 ;  /* 0x00000025200c723e */ /* 0x000fe200000000ff */
[----:B------:R2:W-:Y:S01]  /*f2d0*/  STS.64 [R18+0x8100], R14 ;  /* 0x0081000e12007388 */ /* 0x0005e20000000a00 */
[----:B------:R-:W-:Y:S01]  /*f2e0*/  FMUL R78, R178, R78 ;  /* 0x0000004eb24e7220 */ /* 0x000fe20000400000 */
[----:B0-----:R-:W-:-:S02]  /*f2f0*/  MOV R5, 0x3dc6b27f ;  /* 0x3dc6b27f00057802 */ /* 0x001fc40000000f00 */
[----:B-1----:R-:W-:Y:S02]  /*f300*/  F2FP.PACK_AB R17, R70, R67 ;  /* 0x000000434611723e */ /* 0x002fe400000000ff */
[----:B------:R-:W-:Y:S01]  /*f310*/  F2FP.PACK_AB R16, R62, R59 ;  /* 0x0000003b3e10723e */ /* 0x000fe200000000ff */
[----:B--2---:R-:W-:Y:S01]  /*f320*/  FADD R14, R103, -1 ;  /* 0xbf800000670e7421 */ /* 0x004fe20000000000 */
[----:B------:R-:W-:-:S03]  /*f330*/  F2FP.PACK_AB R11, R54, R51 ;  /* 0x00000033360b723e */ /* 0x000fc600000000ff */
[----:B------:R0:W-:Y:S01]  /*f340*/  STS.64 [R18+0x8200], R16 ;  /* 0x0082001012007388 */ /* 0x0001e20000000a00 */
[----:B------:R-:W-:Y:S01]  /*f350*/  F2FP.PACK_AB R10, R46, R43 ;  /* 0x0000002b2e0a723e */ /* 0x000fe200000000ff */
[----:B------:R-:W-:Y:S02]  /*f360*/  IMAD.IADD R97, R90, 0x1, -R97 ;  /* 0x000000015a617824 */ /* 0x000fe400078e0a61 */
[----:B------:R-:W-:Y:S01]  /*f370*/  FFMA.FTZ R15, R14, R5, -0.16845393180847167969 ;  /* 0xbe2c7f300e0f7423 */ /* 0x000fe20000010005 */
[----:B------:R1:W-:Y:S01]  /*f380*/  STS.64 [R18+0x8080], R12 ;  /* 0x0080800c12007388 */ /* 0x0003e20000000a00 */
[----:B------:R-:W-:Y:S02]  /*f390*/  @P0 FMUL R126, R126, 0.25 ;  /* 0x3e8000007e7e0820 */ /* 0x000fe40000400000 */
[----:B0-----:R-:W-:Y:S01]  /*f3a0*/  FADD R16, R105, -1 ;  /* 0xbf80000069107421 */ /* 0x001fe20000000000 */
[----:B------:R0:W-:Y:S01]  /*f3b0*/  STS.64 [R18+0x8180], R10 ;  /* 0x0081800a12007388 */ /* 0x0001e20000000a00 */
[----:B------:R-:W-:-:S02]  /*f3c0*/  @P0 FMUL R150, R150, 0.25 ;  /* 0x3e80000096960820 */ /* 0x000fc40000400000 */
[----:B------:R-:W-:Y:S01]  /*f3d0*/  FFMA.FTZ R17, R16, R5, -0.16845393180847167969 ;  /* 0xbe2c7f3010117423 */ /* 0x000fe20000010005 */
[----:B-1----:R-:W-:Y:S01]  /*f3e0*/  F2FP.PACK_AB R13, R86, R83 ;  /* 0x00000053560d723e */ /* 0x002fe200000000ff */
[----:B------:R-:W-:Y:S01]  /*f3f0*/  @P0 FMUL R154, R154, 0.25 ;  /* 0x3e8000009a9a0820 */ /* 0x000fe20000400000 */
[----:B------:R-:W-:Y:S01]  /*f400*/  F2FP.PACK_AB R12, R78, R75 ;  /* 0x0000004b4e0c723e */ /* 0x000fe200000000ff */
[----:B------:R-:W-:Y:S02]  /*f410*/  @P0 FMUL R158, R158, 0.25 ;  /* 0x3e8000009e9e0820 */ /* 0x000fe40000400000 */
[----:B------:R-:W-:Y:S02]  /*f420*/  FFMA.FTZ R15, R14, R15, 0.1716887056827545166 ;  /* 0x3e2fcf2a0e0f7423 */ /* 0x000fe4000001000f */
[----:B------:R-:W-:Y:S02]  /*f430*/  FFMA.FTZ R17, R16, R17, 0.1716887056827545166 ;  /* 0x3e2fcf2a10117423 */ /* 0x000fe40000010011 */
[----:B0-----:R-:W-:Y:S01]  /*f440*/  FADD R10, R97, -1 ;  /* 0xbf800000610a7421 */ /* 0x001fe20000000000 */
[----:B------:R0:W-:Y:S01]  /*f450*/  STS.64 [R18+0x8280], R12 ;  /* 0x0082800c12007388 */ /* 0x0001e20000000a00 */
[----:B------:R-:W-:-:S02]  /*f460*/  @!P2 FMUL R126, R126, 16777216 ;  /* 0x4b8000007e7ea820 */ /* 0x000fc40000400000 */
[----:B------:R-:W-:Y:S02]  /*f470*/  @!P2 FMUL R150, R150, 16777216 ;  /* 0x4b8000009696a820 */ /* 0x000fe40000400000 */
[----:B------:R-:W-:Y:S02]  /*f480*/  @!P2 FMUL R154, R154, 16777216 ;  /* 0x4b8000009a9aa820 */ /* 0x000fe40000400000 */
[----:B------:R-:W-:Y:S02]  /*f490*/  @!P2 FMUL R158, R158, 16777216 ;  /* 0x4b8000009e9ea820 */ /* 0x000fe40000400000 */
[----:B------:R-:W-:Y:S02]  /*f4a0*/  FFMA.FTZ R15, R14, R15, -0.17900948226451873779 ;  /* 0xbe374e430e0f7423 */ /* 0x000fe4000001000f */
[----:B------:R-:W-:Y:S02]  /*f4b0*/  FFMA.FTZ R17, R16, R17, -0.17900948226451873779 ;  /* 0xbe374e4310117423 */ /* 0x000fe40000010011 */
[----:B0-----:R-:W-:-:S02]  /*f4c0*/  FFMA.FTZ R13, R10, R5, -0.16845393180847167969 ;  /* 0xbe2c7f300a0d7423 */ /* 0x001fc40000010005 */
[C---:B------:R-:W-:Y:S02]  /*f4d0*/  FMUL R126, R106.reuse, R126 ;  /* 0x0000007e6a7e7220 */ /* 0x040fe40000400000 */
[C---:B------:R-:W-:Y:S02]  /*f4e0*/  FMUL R125, R106.reuse, R150 ;  /* 0x000000966a7d7220 */ /* 0x040fe40000400000 */
[C---:B------:R-:W-:Y:S02]  /*f4f0*/  FMUL R154, R106.reuse, R154 ;  /* 0x0000009a6a9a7220 */ /* 0x040fe40000400000 */
[----:B------:R-:W-:Y:S02]  /*f500*/  FMUL R149, R106, R158 ;  /* 0x0000009e6a957220 */ /* 0x000fe40000400000 */
[----:B------:R-:W-:Y:S02]  /*f510*/  FFMA.FTZ R13, R10, R13, 0.1716887056827545166 ;  /* 0x3e2fcf2a0a0d7423 */ /* 0x000fe4000001000d */
[----:B------:R-:W-:-:S02]  /*f520*/  FFMA.FTZ R15, R14, R15, 0.20512372255325317383 ;  /* 0x3e520bf40e0f7423 */ /* 0x000fc4000001000f */
[----:B------:R-:W-:Y:S01]  /*f530*/  FFMA.FTZ R17, R16, R17, 0.20512372255325317383 ;  /* 0x3e520bf410117423 */ /* 0x000fe20000010011 */
[----:B------:R-:W-:Y:S01]  /*f540*/  F2FP.PACK_AB R9, R126, R125 ;  /* 0x0000007d7e09723e */ /* 0x000fe200000000ff */
[----:B------:R-:W-:Y:S01]  /*f550*/  FFMA.FTZ R13, R10, R13, -0.17900948226451873779 ;  /* 0xbe374e430a0d7423 */ /* 0x000fe2000001000d */
[----:B------:R-:W-:Y:S01]  /*f560*/  F2FP.PACK_AB R8, R154, R149 ;  /* 0x000000959a08723e */ /* 0x000fe200000000ff */
[----:B------:R-:W-:Y:S02]  /*f570*/  FFMA.FTZ R15, R14, R15, -0.24046532809734344482 ;  /* 0xbe763c8b0e0f7423 */ /* 0x000fe4000001000f */
[----:B------:R-:W-:Y:S02]  /*f580*/  IMAD.IADD R91, R6, 0x1, -R91 ;  /* 0x00000001065b7824 */ /* 0x000fe400078e0a5b */
[----:B------:R-:W-:Y:S01]  /*f590*/  FFMA.FTZ R17, R16, R17, -0.24046532809734344482 ;  /* 0xbe763c8b10117423 */ /* 0x000fe20000010011 */
[----:B------:R0:W-:Y:S01]  /*f5a0*/  STS.64 [R18+0x8000], R8 ;  /* 0x0080000812007388 */ /* 0x0001e20000000a00 */
[----:B------:R-:W-:-:S02]  /*f5b0*/  FFMA.FTZ R13, R10, R13, 0.20512372255325317383 ;  /* 0x3e520bf40a0d7423 */ /* 0x000fc4000001000d */
[----:B------:R-:W-:Y:S02]  /*f5c0*/  FFMA.FTZ R15, R14, R15, 0.28857114911079406738 ;  /* 0x3e93bf990e0f7423 */ /* 0x000fe4000001000f */
[----:B------:R-:W-:Y:S02]  /*f5d0*/  FFMA.FTZ R17, R16, R17, 0.28857114911079406738 ;  /* 0x3e93bf9910117423 */ /* 0x000fe40000010011 */
[----:B------:R-:W-:Y:S02]  /*f5e0*/  FFMA.FTZ R13, R10, R13, -0.24046532809734344482 ;  /* 0xbe763c8b0a0d7423 */ /* 0x000fe4000001000d */
[----:B------:R-:W-:Y:S02]  /*f5f0*/  FFMA.FTZ R15, R14, R15, -0.36067417263984680176 ;  /* 0xbeb8aa490e0f7423 */ /* 0x000fe4000001000f */
[----:B0-----:R-:W-:Y:S02]  /*f600*/  FADD R8, R91, -1 ;  /* 0xbf8000005b087421 */ /* 0x001fe40000000000 */
[----:B------:R-:W-:-:S02]  /*f610*/  FFMA.FTZ R17, R16, R17, -0.36067417263984680176 ;  /* 0xbeb8aa4910117423 */ /* 0x000fc40000010011 */
[----:B------:R-:W-:Y:S02]  /*f620*/  FFMA.FTZ R9, R8, R5, -0.16845393180847167969 ;  /* 0xbe2c7f3008097423 */ /* 0x000fe40000010005 */
[----:B------:R-:W-:Y:S02]  /*f630*/  FFMA.FTZ R13, R10, R13, 0.28857114911079406738 ;  /* 0x3e93bf990a0d7423 */ /* 0x000fe4000001000d */
[----:B------:R-:W-:Y:S02]  /*f640*/  FFMA.FTZ R15, R14, R15, 0.48089820146560668945 ;  /* 0x3ef6384a0e0f7423 */ /* 0x000fe4000001000f */
[----:B------:R-:W-:Y:S02]  /*f650*/  FFMA.FTZ R9, R8, R9, 0.1716887056827545166 ;  /* 0x3e2fcf2a08097423 */ /* 0x000fe40000010009 */
[----:B------:R-:W-:Y:S01]  /*f660*/  FFMA.FTZ R17, R16, R17, 0.48089820146560668945 ;  /* 0x3ef6384a10117423 */ /* 0x000fe20000010011 */
[----:B------:R-:W-:Y:S01]  /*f670*/  IADD3 R96, R7, -0x3f3504f3, RZ ;  /* 0xc0cafb0d07607810 */ /* 0x000fe20007ffe0ff */
[----:B------:R-:W-:-:S02]  /*f680*/  FFMA.FTZ R13, R10, R13, -0.36067417263984680176 ;  /* 0xbeb8aa490a0d7423 */ /* 0x000fc4000001000d */
[----:B------:R-:W-:Y:S02]  /*f690*/  FFMA.FTZ R15, R14, R15, -0.72134751081466674805 ;  /* 0xbf38aa3b0e0f7423 */ /* 0x000fe4000001000f */
[----:B------:R-:W-:Y:S02]  /*f6a0*/  FFMA.FTZ R9, R8, R9, -0.17900948226451873779 ;  /* 0xbe374e4308097423 */ /* 0x000fe40000010009 */
[----:B------:R-:W-:Y:S01]  /*f6b0*/  FFMA.FTZ R17, R16, R17, -0.72134751081466674805 ;  /* 0xbf38aa3b10117423 */ /* 0x000fe20000010011 */
[----:B------:R-:W-:Y:S01]  /*f6c0*/  IADD3 R101, R198, -0x3f3504f3, RZ ;  /* 0xc0cafb0dc6657810 */ /* 0x000fe20007ffe0ff */
[----:B------:R-:W-:Y:S01]  /*f6d0*/  FFMA.FTZ R13, R10, R13, 0.48089820146560668945 ;  /* 0x3ef6384a0a0d7423 */ /* 0x000fe2000001000d */
[----:B------:R-:W-:Y:S01]  /*f6e0*/  LOP3.LUT R96, R96, 0xff800000, RZ, 0xc0, !PT ;  /* 0xff80000060607812 */ /* 0x000fe200078ec0ff */
[----:B------:R-:W-:Y:S02]  /*f6f0*/  FMUL R15, R14, R15 ;  /* 0x0000000f0e0f7220 */ /* 0x000fe40000400000 */
[----:B------:R-:W-:-:S02]  /*f700*/  FFMA.FTZ R9, R8, R9, 0.20512372255325317383 ;  /* 0x3e520bf408097423 */ /* 0x000fc40000010009 */
[----:B------:R-:W-:Y:S01]  /*f710*/  FMUL R17, R16, R17 ;  /* 0x0000001110117220 */ /* 0x000fe20000400000 */
[----:B------:R-:W-:Y:S01]  /*f720*/  LOP3.LUT R101, R101, 0xff800000, RZ, 0xc0, !PT ;  /* 0xff80000065657812 */ /* 0x000fe200078ec0ff */
[----:B------:R-:W0:Y:S01]  /*f730*/  I2F R118, R96 ;  /* 0x0000006000767306 */ /* 0x000e220000201400 */
[----:B------:R-:W-:Y:S01]  /*f740*/  IADD3 R98, R3, -0x3f3504f3, RZ ;  /* 0xc0cafb0d03627810 */ /* 0x000fe20007ffe0ff */
[----:B------:R-:W-:Y:S01]  /*f750*/  FFMA.FTZ R13, R10, R13, -0.72134751081466674805 ;  /* 0xbf38aa3b0a0d7423 */ /* 0x000fe2000001000d */
[----:B------:R-:W-:Y:S01]  /*f760*/  IADD3 R109, R216, -R109, RZ ;  /* 0x8000006dd86d7210 */ /* 0x000fe20007ffe0ff */
[----:B------:R-:W-:Y:S01]  /*f770*/  FMUL R15, R14, R15 ;  /* 0x0000000f0e0f7220 */ /* 0x000fe20000400000 */
[----:B------:R-:W-:Y:S01]  /*f780*/  IADD3 R113, R242, -R113, RZ ;  /* 0x80000071f2717210 */ /* 0x000fe20007ffe0ff */
[----:B------:R-:W-:Y:S02]  /*f790*/  FFMA.FTZ R9, R8, R9, -0.24046532809734344482 ;  /* 0xbe763c8b08097423 */ /* 0x000fe40000010009 */
[----:B------:R-:W-:Y:S01]  /*f7a0*/  FMUL R17, R16, R17 ;  /* 0x0000001110117220 */ /* 0x000fe20000400000 */
[----:B------:R1:W-:Y:S01]  /*f7b0*/  I2F R111, R101 ;  /* 0x00000065006f7306 */ /* 0x0003e20000201400 */
[----:B------:R-:W-:Y:S01]  /*f7c0*/  LOP3.LUT R98, R98, 0xff800000, RZ, 0xc0, !PT ;  /* 0xff80000062627812 */ /* 0x000fe200078ec0ff */
[----:B------:R-:W-:-:S02]  /*f7d0*/  FMUL R13, R10, R13 ;  /* 0x0000000d0a0d7220 */ /* 0x000fc40000400000 */
[----:B------:R-:W-:Y:S02]  /*f7e0*/  FFMA.FTZ R15, R14, 1.4426950216293334961, R15 ;  /* 0x3fb8aa3b0e0f7823 */ /* 0x000fe4000001000f */
[----:B------:R-:W-:Y:S02]  /*f7f0*/  FFMA.FTZ R9, R8, R9, 0.28857114911079406738 ;  /* 0x3e93bf9908097423 */ /* 0x000fe40000010009 */
[----:B------:R-:W-:Y:S01]  /*f800*/  FFMA.FTZ R17, R16, 1.4426950216293334961, R17 ;  /* 0x3fb8aa3b10117823 */ /* 0x000fe20000010011 */
[----:B-1----:R-:W-:Y:S01]  /*f810*/  IADD3 R101, R198, -R101, RZ ;  /* 0x80000065c6657210 */ /* 0x002fe20007ffe0ff */
[----:B------:R-:W-:Y:S02]  /*f820*/  IMAD.IADD R110, R219, 0x1, -R110 ;  /* 0x00000001db6e7824 */ /* 0x000fe400078e0a6e */
[----:B------:R-:W-:Y:S02]  /*f830*/  FADD R14, R109, -1 ;  /* 0xbf8000006d0e7421 */ /* 0x000fe40000000000 */
[----:B------:R-:W-:Y:S01]  /*f840*/  FADD R16, R113, -1 ;  /* 0xbf80000071107421 */ /* 0x000fe20000000000 */
[----:B------:R1:W2:Y:S01]  /*f850*/  I2F R114, R98 ;  /* 0x0000006200727306 */ /* 0x0002a20000201400 */
[----:B------:R-:W-:-:S02]  /*f860*/  FMUL R13, R10, R13 ;  /* 0x0000000d0a0d7220 */ /* 0x000fc40000400000 */
[----:B------:R-:W-:Y:S02]  /*f870*/  FFMA.FTZ R9, R8, R9, -0.36067417263984680176 ;  /* 0xbeb8aa4908097423 */ /* 0x000fe40000010009 */
[----:B------:R-:W-:Y:S02]  /*f880*/  FADD R12, R101, -1 ;  /* 0xbf800000650c7421 */ /* 0x000fe40000000000 */
[----:B------:R-:W-:Y:S02]  /*f890*/  FADD R110, R110, -1 ;  /* 0xbf8000006e6e7421 */ /* 0x000fe40000000000 */
[-C--:B------:R-:W-:Y:S02]  /*f8a0*/  FFMA.FTZ R19, R14, R5.reuse, -0.16845393180847167969 ;  /* 0xbe2c7f300e137423 */ /* 0x080fe40000010005 */
[----:B------:R-:W-:Y:S02]  /*f8b0*/  FFMA.FTZ R23, R16, R5, -0.16845393180847167969 ;  /* 0xbe2c7f3010177423 */ /* 0x000fe40000010005 */
[----:B------:R-:W-:-:S02]  /*f8c0*/  FFMA.FTZ R10, R10, 1.4426950216293334961, R13 ;  /* 0x3fb8aa3b0a0a7823 */ /* 0x000fc4000001000d */
[----:B------:R-:W-:Y:S02]  /*f8d0*/  FFMA.FTZ R9, R8, R9, 0.48089820146560668945 ;  /* 0x3ef6384a08097423 */ /* 0x000fe40000010009 */
[-C--:B------:R-:W-:Y:S02]  /*f8e0*/  FFMA.FTZ R13, R12, R5.reuse, -0.16845393180847167969 ;  /* 0xbe2c7f300c0d7423 */ /* 0x080fe40000010005 */
[----:B------:R-:W-:Y:S02]  /*f8f0*/  FFMA.FTZ R21, R110, R5, -0.16845393180847167969 ;  /* 0xbe2c7f306e157423 */ /* 0x000fe40000010005 */
[----:B------:R-:W-:Y:S02]  /*f900*/  FFMA.FTZ R19, R14, R19, 0.1716887056827545166 ;  /* 0x3e2fcf2a0e137423 */ /* 0x000fe40000010013 */
[----:B------:R-:W-:Y:S01]  /*f910*/  FFMA.FTZ R23, R16, R23, 0.1716887056827545166 ;  /* 0x3e2fcf2a10177423 */ /* 0x000fe20000010017 */
[----:B------:R-:W-:Y:S01]  /*f920*/  IADD3 R116, R243, -0x3f3504f3, RZ ;  /* 0xc0cafb0df3747810 */ /* 0x000fe20007ffe0ff */
[----:B0-----:R-:W-:Y:S01]  /*f930*/  FFMA.FTZ R118, R118, 1.1920928955078125e-07, R121 ;  /* 0x3400000076767823 */ /* 0x001fe20000010079 */
[----:B------:R-:W-:Y:S01]  /*f940*/  IADD3 R121, R246, -0x3f3504f3, RZ ;  /* 0xc0cafb0df6797810 */ /* 0x000fe20007ffe0ff */
[----:B------:R-:W-:-:S02]  /*f950*/  FFMA.FTZ R9, R8, R9, -0.72134751081466674805 ;  /* 0xbf38aa3b08097423 */ /* 0x000fc40000010009 */
[----:B------:R-:W-:Y:S02]  /*f960*/  FFMA.FTZ R13, R12, R13, 0.1716887056827545166 ;  /* 0x3e2fcf2a0c0d7423 */ /* 0x000fe4000001000d */
[----:B------:R-:W-:Y:S02]  /*f970*/  FFMA.FTZ R21, R110, R21, 0.1716887056827545166 ;  /* 0x3e2fcf2a6e157423 */ /* 0x000fe40000010015 */
[----:B------:R-:W-:Y:S02]  /*f980*/  FFMA.FTZ R19, R14, R19, -0.17900948226451873779 ;  /* 0xbe374e430e137423 */ /* 0x000fe40000010013 */
[----:B------:R-:W-:Y:S01]  /*f990*/  FFMA.FTZ R23, R16, R23, -0.17900948226451873779 ;  /* 0xbe374e4310177423 */ /* 0x000fe20000010017 */
[----:B------:R-:W-:Y:S01]  /*f9a0*/  LOP3.LUT R116, R116, 0xff800000, RZ, 0xc0, !PT ;  /* 0xff80000074747812 */ /* 0x000fe200078ec0ff */
[----:B------:R-:W-:Y:S01]  /*f9b0*/  FMUL R9, R8, R9 ;  /* 0x0000000908097220 */ /* 0x000fe20000400000 */
[----:B------:R-:W-:Y:S01]  /*f9c0*/  LOP3.LUT R121, R121, 0xff800000, RZ, 0xc0, !PT ;  /* 0xff80000079797812 */ /* 0x000fe200078ec0ff */
[----:B------:R-:W-:-:S02]  /*f9d0*/  FFMA.FTZ R13, R12, R13, -0.17900948226451873779 ;  /* 0xbe374e430c0d7423 */ /* 0x000fc4000001000d */
[----:B------:R-:W-:Y:S02]  /*f9e0*/  FFMA.FTZ R21, R110, R21, -0.17900948226451873779 ;  /* 0xbe374e436e157423 */ /* 0x000fe40000010015 */
[----:B------:R-:W-:Y:S02]  /*f9f0*/  FFMA.FTZ R19, R14, R19, 0.20512372255325317383 ;  /* 0x3e520bf40e137423 */ /* 0x000fe40000010013 */
[----:B-1----:R-:W-:Y:S02]  /*fa00*/  IMAD.IADD R98, R3, 0x1, -R98 ;  /* 0x0000000103627824 */ /* 0x002fe400078e0a62 */
[----:B------:R-:W-:Y:S01]  /*fa10*/  FFMA.FTZ R23, R16, R23, 0.20512372255325317383 ;  /* 0x3e520bf410177423 */ /* 0x000fe20000010017 */
[----:B------:R-:W0:Y:S01]  /*fa20*/  I2F R136, R116 ;  /* 0x0000007400887306 */ /* 0x000e220000201400 */
[----:B--2---:R-:W-:Y:S02]  /*fa30*/  FFMA.FTZ R114, R114, 1.1920928955078125e-07, R131 ;  /* 0x3400000072727823 */ /* 0x004fe40000010083 */
[----:B------:R-:W-:-:S02]  /*fa40*/  FFMA.FTZ R108, R108, 1.1920928955078125e-07, R133 ;  /* 0x340000006c6c7823 */ /* 0x000fc40000010085 */
[----:B------:R-:W-:Y:S02]  /*fa50*/  FMUL R9, R8, R9 ;  /* 0x0000000908097220 */ /* 0x000fe40000400000 */
[----:B------:R-:W-:Y:S01]  /*fa60*/  FFMA.FTZ R13, R12, R13, 0.20512372255325317383 ;  /* 0x3e520bf40c0d7423 */ /* 0x000fe2000001000d */
[----:B------:R-:W1:Y:S01]  /*fa70*/  I2F R131, R122 ;  /* 0x0000007a00837306 */ /* 0x000e620000201400 */
[----:B------:R-:W-:Y:S02]  /*fa80*/  FFMA.FTZ R21, R110, R21, 0.20512372255325317383 ;  /* 0x3e520bf46e157423 */ /* 0x000fe40000010015 */
[----:B------:R-:W-:Y:S02]  /*fa90*/  FFMA.FTZ R19, R14, R19, -0.24046532809734344482 ;  /* 0xbe763c8b0e137423 */ /* 0x000fe40000010013 */
[----:B------:R-:W-:Y:S02]  /*faa0*/  FADD R98, R98, -1 ;  /* 0xbf80000062627421 */ /* 0x000fe40000000000 */
[----:B------:R-:W-:Y:S01]  /*fab0*/  FFMA.FTZ R23, R16, R23, -0.24046532809734344482 ;  /* 0xbe763c8b10177423 */ /* 0x000fe20000010017 */
[----:B------:R-:W2:Y:S01]  /*fac0*/  I2F R133, R121 ;  /* 0x0000007900857306 */ /* 0x000ea20000201400 */
[----:B------:R-:W-:-:S02]  /*fad0*/  FFMA.FTZ R8, R8, 1.4426950216293334961, R9 ;  /* 0x3fb8aa3b08087823 */ /* 0x000fc40000010009 */
[----:B------:R-:W-:Y:S02]  /*fae0*/  FFMA.FTZ R13, R12, R13, -0.24046532809734344482 ;  /* 0xbe763c8b0c0d7423 */ /* 0x000fe4000001000d */
[----:B------:R-:W-:Y:S02]  /*faf0*/  FFMA.FTZ R21, R110, R21, -0.24046532809734344482 ;  /* 0xbe763c8b6e157423 */ /* 0x000fe40000010015 */
[----:B------:R-:W-:Y:S02]  /*fb00*/  FFMA.FTZ R19, R14, R19, 0.28857114911079406738 ;  /* 0x3e93bf990e137423 */ /* 0x000fe40000010013 */
[----:B------:R-:W-:Y:S02]  /*fb10*/  FFMA.FTZ R9, R98, R5, -0.16845393180847167969 ;  /* 0xbe2c7f3062097423 */ /* 0x000fe40000010005 */
[----:B------:R-:W-:Y:S02]  /*fb20*/  FFMA.FTZ R23, R16, R23, 0.28857114911079406738 ;  /* 0x3e93bf9910177423 */ /* 0x000fe40000010017 */
[----:B------:R-:W-:-:S02]  /*fb30*/  FFMA.FTZ R13, R12, R13, 0.28857114911079406738 ;  /* 0x3e93bf990c0d7423 */ /* 0x000fc4000001000d */
[----:B------:R-:W-:Y:S02]  /*fb40*/  FFMA.FTZ R21, R110, R21, 0.28857114911079406738 ;  /* 0x3e93bf996e157423 */ /* 0x000fe40000010015 */
[----:B------:R-:W-:Y:S02]  /*fb50*/  FFMA.FTZ R19, R14, R19, -0.36067417263984680176 ;  /* 0xbeb8aa490e137423 */ /* 0x000fe40000010013 */
[----:B------:R-:W-:Y:S02]  /*fb60*/  FFMA.FTZ R9, R98, R9, 0.1716887056827545166 ;  /* 0x3e2fcf2a62097423 */ /* 0x000fe40000010009 */
[----:B------:R-:W-:Y:S01]  /*fb70*/  FFMA.FTZ R23, R16, R23, -0.36067417263984680176 ;  /* 0xbeb8aa4910177423 */ /* 0x000fe20000010017 */
[----:B------:R-:W-:Y:S01]  /*fb80*/  FSEL R249, RZ, -23, P5 ;  /* 0xc1b80000fff97808 */ /* 0x000fe20002800000 */
[----:B------:R-:W-:Y:S02]  /*fb90*/  FFMA.FTZ R13, R12, R13, -0.36067417263984680176 ;  /* 0xbeb8aa490c0d7423 */ /* 0x000fe4000001000d */
[----:B------:R-:W-:-:S02]  /*fba0*/  FFMA.FTZ R21, R110, R21, -0.36067417263984680176 ;  /* 0xbeb8aa496e157423 */ /* 0x000fc40000010015 */
[----:B------:R-:W-:Y:S02]  /*fbb0*/  FFMA.FTZ R19, R14, R19, 0.48089820146560668945 ;  /* 0x3ef6384a0e137423 */ /* 0x000fe40000010013 */
[----:B------:R-:W-:Y:S02]  /*fbc0*/  @!P4 FMUL R130, R130, 16777216 ;  /* 0x4b8000008282c820 */ /* 0x000fe40000400000 */
[----:B------:R-:W-:Y:S02]  /*fbd0*/  @!P4 FMUL R187, R187, 16777216 ;  /* 0x4b800000bbbbc820 */ /* 0x000fe40000400000 */
[----:B------:R-:W-:Y:S02]  /*fbe0*/  @!P4 FMUL R186, R186, 16777216 ;  /* 0x4b800000babac820 */ /* 0x000fe40000400000 */
[----:B------:R-:W-:Y:S02]  /*fbf0*/  @!P4 FMUL R191, R191, 16777216 ;  /* 0x4b800000bfbfc820 */ /* 0x000fe40000400000 */
[----:B------:R-:W-:-:S02]  /*fc00*/  @!P4 FMUL R190, R190, 16777216 ;  /* 0x4b800000bebec820 */ /* 0x000fc40000400000 */
[----:B------:R-:W-:Y:S02]  /*fc10*/  @!P4 FMUL R195, R195, 16777216 ;  /* 0x4b800000c3c3c820 */ /* 0x000fe40000400000 */
[----:B------:R-:W-:Y:S02]  /*fc20*/  FFMA.FTZ R9, R98, R9, -0.17900948226451873779 ;  /* 0xbe374e4362097423 */ /* 0x000fe40000010009 */
[----:B------:R-:W-:Y:S01]  /*fc30*/  FFMA.FTZ R23, R16, R23, 0.48089820146560668945 ;  /* 0x3ef6384a10177423 */ /* 0x000fe20000010017 */
[----:B------:R-:W-:Y:S01]  /*fc40*/  IADD3 R117, R244, -0x3f3504f3, RZ ;  /* 0xc0cafb0df4757810 */ /* 0x000fe20007ffe0ff */
[----:B------:R-:W-:Y:S02]  /*fc50*/  @!P4 FMUL R194, R194, 16777216 ;  /* 0x4b800000c2c2c820 */ /* 0x000fe40000400000 */
[----:B------:R-:W-:Y:S02]  /*fc60*/  FFMA.FTZ R111, R111, 1.1920928955078125e-07, R134 ;  /* 0x340000006f6f7823 */ /* 0x000fe40000010086 */
[----:B0-----:R-:W-:-:S02]  /*fc70*/  FFMA.FTZ R249, R136, 1.1920928955078125e-07, R249 ;  /* 0x3400000088f97823 */ /* 0x001fc400000100f9 */
[----:B-1----:R-:W-:Y:S02]  /*fc80*/  FFMA.FTZ R252, R131, 1.1920928955078125e-07, R252 ;  /* 0x3400000083fc7823 */ /* 0x002fe400000100fc */
[----:B--2---:R-:W-:Y:S02]  /*fc90*/  FFMA.FTZ R199, R133, 1.1920928955078125e-07, R132 ;  /* 0x3400000085c77823 */ /* 0x004fe40000010084 */
[----:B------:R-:W-:Y:S02]  /*fca0*/  FFMA.FTZ R13, R12, R13, 0.48089820146560668945 ;  /* 0x3ef6384a0c0d7423 */ /* 0x000fe4000001000d */
[----:B------:R-:W-:Y:S02]  /*fcb0*/  FFMA.FTZ R21, R110, R21, 0.48089820146560668945 ;  /* 0x3ef6384a6e157423 */ /* 0x000fe40000010015 */
[----:B------:R-:W-:Y:S02]  /*fcc0*/  FFMA.FTZ R19, R14, R19, -0.72134751081466674805 ;  /* 0xbf38aa3b0e137423 */ /* 0x000fe40000010013 */
[----:B------:R-:W-:-:S02]  /*fcd0*/  FMUL R130, R135, R130 ;  /* 0x0000008287827220 */ /* 0x000fc40000400000 */
[C---:B------:R-:W-:Y:S02]  /*fce0*/  FMUL R132, R135.reuse, R187 ;  /* 0x000000bb87847220 */ /* 0x040fe40000400000 */
[C---:B------:R-:W-:Y:S02]  /*fcf0*/  FMUL R131, R135.reuse, R186 ;  /* 0x000000ba87837220 */ /* 0x040fe40000400000 */
[C---:B------:R-:W-:Y:S02]  /*fd00*/  FMUL R133, R135.reuse, R191 ;  /* 0x000000bf87857220 */ /* 0x040fe40000400000 */
[C---:B------:R-:W-:Y:S02]  /*fd10*/  FMUL R134, R135.reuse, R190 ;  /* 0x000000be87867220 */ /* 0x040fe40000400000 */
[----:B------:R-:W-:Y:S02]  /*fd20*/  FMUL R136, R135, R195 ;  /* 0x000000c387887220 */ /* 0x000fe40000400000 */
[----:B------:R-:W-:-:S02]  /*fd30*/  FFMA.FTZ R9, R98, R9, 0.20512372255325317383 ;  /* 0x3e520bf462097423 */ /* 0x000fc40000010009 */
[----:B------:R-:W-:Y:S01]  /*fd40*/  FFMA.FTZ R23, R16, R23, -0.72134751081466674805 ;  /* 0xbf38aa3b10177423 */ /* 0x000fe20000010017 */
[----:B------:R-:W-:Y:S01]  /*fd50*/  LOP3.LUT R117, R117, 0xff800000, RZ, 0xc0, !PT ;  /* 0xff80000075757812 */ /* 0x000fe200078ec0ff */
[----:B------:R-:W-:Y:S01]  /*fd60*/  FMUL R135, R135, R194 ;  /* 0x000000c287877220 */ /* 0x000fe20000400000 */
[----:B------:R-:W-:Y:S01]  /*fd70*/  IADD3 R96, R7, -R96, RZ ;  /* 0x8000006007607210 */ /* 0x000fe20007ffe0ff */
[C---:B------:R-:W-:Y:S02]  /*fd80*/  FMUL R87, R178.reuse, R87 ;  /* 0x00000057b2577220 */ /* 0x040fe40000400000 */
[----:B------:R-:W-:Y:S02]  /*fd90*/  FMUL R79, R178, R79 ;  /* 0x0000004fb24f7220 */ /* 0x000fe40000400000 */
[C---:B------:R-:W-:Y:S02]  /*fda0*/  FMUL R71, R176.reuse, R71 ;  /* 0x00000047b0477220 */ /* 0x040fe40000400000 */
[----:B------:R-:W-:-:S02]  /*fdb0*/  FMUL R63, R176, R63 ;  /* 0x0000003fb03f7220 */ /* 0x000fc40000400000 */
[----:B------:R-:W-:Y:S02]  /*fdc0*/  FFMA.FTZ R13, R12, R13, -0.72134751081466674805 ;  /* 0xbf38aa3b0c0d7423 */ /* 0x000fe4000001000d */
[----:B------:R-:W-:Y:S02]  /*fdd0*/  FFMA.FTZ R21, R110, R21, -0.72134751081466674805 ;  /* 0xbf38aa3b6e157423 */ /* 0x000fe40000010015 */
[----:B------:R-:W-:Y:S01]  /*fde0*/  FMUL R19, R14, R19 ;  /* 0x000000130e137220 */ /* 0x000fe20000400000 */
[----:B------:R-:W-:Y:S01]  /*fdf0*/  F2FP.PACK_AB R25, R24, R25 ;  /* 0x000000191819723e */ /* 0x000fe200000000ff */
[----:B------:R-:W-:Y:S01]  /*fe00*/  FFMA.FTZ R9, R98, R9, -0.24046532809734344482 ;  /* 0xbe763c8b62097423 */ /* 0x000fe20000010009 */
[----:B------:R-:W-:Y:S01]  /*fe10*/  F2FP.PACK_AB R147, R146, R147 ;  /* 0x000000939293723e */ /* 0x000fe200000000ff */
[----:B------:R-:W-:Y:S01]  /*fe20*/  FMUL R23, R16, R23 ;  /* 0x0000001710177220 */ /* 0x000fe20000400000 */
[----:B------:R-:W-:Y:S01]  /*fe30*/  F2FP.PACK_AB R131, R130, R131 ;  /* 0x000000838283723e */ /* 0x000fe200000000ff */
[----:B------:R0:W1:Y:S01]  /*fe40*/  I2F R179, R117 ;  /* 0x0000007500b37306 */ /* 0x0000620000201400 */
[----:B------:R-:W-:Y:S01]  /*fe50*/  F2FP.PACK_AB R24, R26, R29 ;  /* 0x0000001d1a18723e */ /* 0x000fe200000000ff */
[----:B------:R-:W-:Y:S01]  /*fe60*/  FADD R96, R96, -1 ;  /* 0xbf80000060607421 */ /* 0x000fe20000000000 */
[----:B------:R-:W-:Y:S01]  /*fe70*/  F2FP.PACK_AB R35, R39, R40 ;  /* 0x000000282723723e */ /* 0x000fe200000000ff */
[----:B------:R-:W-:Y:S01]  /*fe80*/  FMUL R13, R12, R13 ;  /* 0x0000000d0c0d7220 */ /* 0x000fe20000400000 */
[----:B------:R-:W-:Y:S01]  /*fe90*/  F2FP.PACK_AB R34, R31, R34 ;  /* 0x000000221f22723e */ /* 0x000fe200000000ff */
[----:B------:R-:W-:Y:S01]  /*fea0*/  FMUL R21, R110, R21 ;  /* 0x000000156e157220 */ /* 0x000fe20000400000 */
[----:B------:R-:W-:Y:S01]  /*feb0*/  F2FP.PACK_AB R51, R55, R56 ;  /* 0x000000383733723e */ /* 0x000fe200000000ff */
[----:B------:R-:W-:Y:S01]  /*fec0*/  FMUL R19, R14, R19 ;  /* 0x000000130e137220 */ /* 0x000fe20000400000 */
[----:B------:R-:W-:-:S02]  /*fed0*/  F2FP.PACK_AB R50, R47, R50 ;  /* 0x000000322f32723e */ /* 0x000fc400000000ff */
[----:B------:R-:W-:Y:S02]  /*fee0*/  F2FP.PACK_AB R67, R71, R72 ;  /* 0x000000484743723e */ /* 0x000fe400000000ff */
[----:B------:R-:W-:Y:S02]  /*fef0*/  F2FP.PACK_AB R66, R63, R66 ;  /* 0x000000423f42723e */ /* 0x000fe400000000ff */
[----:B------:R-:W-:Y:S02]  /*ff00*/  F2FP.PACK_AB R83, R87, R92 ;  /* 0x0000005c5753723e */ /* 0x000fe400000000ff */
[----:B------:R-:W-:Y:S02]  /*ff10*/  F2FP.PACK_AB R82, R79, R82 ;  /* 0x000000524f52723e */ /* 0x000fe400000000ff */
[----:B------:R-:W-:Y:S02]  /*ff20*/  F2FP.PACK_AB R146, R162, R95 ;  /* 0x0000005fa292723e */ /* 0x000fe400000000ff */
[----:B------:R-:W-:-:S02]  /*ff30*/  F2FP.PACK_AB R145, R145, R160 ;  /* 0x000000a09191723e */ /* 0x000fc400000000ff */
[----:B------:R-:W-:Y:S02]  /*ff40*/  F2FP.PACK_AB R144, R161, R164 ;  /* 0x000000a4a190723e */ /* 0x000fe400000000ff */
[----:B------:R-:W-:Y:S02]  /*ff50*/  F2FP.PACK_AB R130, R134, R135 ;  /* 0x000000878682723e */ /* 0x000fe400000000ff */
[----:B------:R-:W-:Y:S02]  /*ff60*/  F2FP.PACK_AB R137, R123, R132 ;  /* 0x000000847b89723e */ /* 0x000fe400000000ff */
[----:B------:R-:W-:Y:S01]  /*ff70*/  F2FP.PACK_AB R136, R133, R136 ;  /* 0x000000888588723e */ /* 0x000fe200000000ff */
[----:B------:R-:W-:Y:S01]  /*ff80*/  IMAD.IADD R107, R212, 0x1, -R107 ;  /* 0x00000001d46b7824 */ /* 0x000fe200078e0a6b */
[----:B0-----:R-:W-:Y:S01]  /*ff90*/  IADD3 R117, R244, -R117, RZ ;  /* 0x80000075f4757210 */ /* 0x001fe20007ffe0ff */
[----:B------:R-:W-:Y:S01]  /*ffa0*/  FFMA.FTZ R9, R98, R9, 0.28857114911079406738 ;  /* 0x3e93bf9962097423 */ /* 0x000fe20000010009 */
[----:B------:R-:W-:Y:S01]  /*ffb0*/  IADD3 R122, R247, -R122, RZ ;  /* 0x8000007af77a7210 */ /* 0x000fe20007ffe0ff */
[----:B------:R-:W-:-:S02]  /*ffc0*/  IMAD.IADD R116, R243, 0x1, -R116 ;  /* 0x00000001f3747824 */ /* 0x000fc400078e0a74 */
[----:B------:R-:W-:Y:S02]  /*ffd0*/  FMUL R23, R16, R23 ;  /* 0x0000001710177220 */ /* 0x000fe40000400000 */
[----:B------:R-:W-:Y:S02]  /*ffe0*/  IMAD.IADD R120, R245, 0x1, -R120 ;  /* 0x00000001f5787824 */ /* 0x000fe400078e0a78 */
[----:B------:R-:W-:Y:S01]  /*fff0*/  IMAD.IADD R121, R246, 0x1, -R121 ;  /* 0x00000001f6797824 */ /* 0x000fe200078e0a79 */
[----:B------:R-:W-:Y:S01]  /*10000*/  STS.64 [R18+0x8480], R24 ;  /* 0x0084801812007388 */ /* 0x000fe20000000a00 */
[----:B------:R-:W-:Y:S02]  /*10010*/  FFMA.FTZ R11, R96, R5, -0.16845393180847167969 ;  /* 0xbe2c7f30600b7423 */ /* 0x000fe40000010005 */
[----:B------:R-:W-:Y:S01]  /*10020*/  FMUL R13, R12, R13 ;  /* 0x0000000d0c0d7220 */ /* 0x000fe20000400000 */
[----:B------:R-:W-:Y:S01]  /*10030*/  STS.64 [R18+0x8500], R34 ;  /* 0x0085002212007388 */ /* 0x000fe20000000a00 */
[----:B------:R-:W-:-:S02]  /*10040*/  FMUL R21, R110, R21 ;  /* 0x000000156e157220 */ /* 0x000fc40000400000 */
[----:B------:R-:W-:Y:S01]  /*10050*/  FFMA.FTZ R19, R14, 1.4426950216293334961, R19 ;  /* 0x3fb8aa3b0e137823 */ /* 0x000fe20000010013 */
[----:B------:R-:W-:Y:S01]  /*10060*/  STS.64 [R18+0x8580], R50 ;  /* 0x0085803212007388 */ /* 0x000fe20000000a00 */
[----:B------:R-:W-:Y:S02]  /*10070*/  FFMA.FTZ R9, R98, R9, -0.36067417263984680176 ;  /* 0xbeb8aa4962097423 */ /* 0x000fe40000010009 */
[----:B------:R-:W-:Y:S01]  /*10080*/  FADD R116, R116, -1 ;  /* 0xbf80000074747421 */ /* 0x000fe20000000000 */
[----:B------:R-:W-:Y:S01]  /*10090*/  STS.64 [R18+0x8600], R66 ;  /* 0x0086004212007388 */ /* 0x000fe20000000a00 */
[----:B------:R-:W-:Y:S02]  /*100a0*/  FFMA.FTZ R23, R16, 1.4426950216293334961, R23 ;  /* 0x3fb8aa3b10177823 */ /* 0x000fe40000010017 */
[----:B------:R-:W-:Y:S01]  /*100b0*/  FADD R14, R117, -1 ;  /* 0xbf800000750e7421 */ /* 0x000fe20000000000 */
[----:B------:R-:W-:Y:S01]  /*100c0*/  STS.64 [R18+0x8680], R82 ;  /* 0x0086805212007388 */ /* 0x000fe20000000a00 */
[----:B------:R-:W-:-:S02]  /*100d0*/  FADD R120, R120, -1 ;  /* 0xbf80000078787421 */ /* 0x000fc40000000000 */
[----:B------:R-:W-:Y:S01]  /*100e0*/  FADD R122, R122, -1 ;  /* 0xbf8000007a7a7421 */ /* 0x000fe20000000000 */
[----:B------:R-:W-:Y:S01]  /*100f0*/  STS.64 [R18+0x8300], R146 ;  /* 0x0083009212007388 */ /* 0x000fe20000000a00 */
[----:B------:R-:W-:-:S03]  /*10100*/  FADD R16, R121, -1 ;  /* 0xbf80000079107421 */ /* 0x000fc60000000000 */
[----:B------:R-:W-:Y:S04]  /*10110*/  STS.64 [R18+0x8700], R144 ;  /* 0x0087009012007388 */ /* 0x000fe80000000a00 */
[----:B------:R-:W-:Y:S04]  /*10120*/  STS.64 [R18+0x8380], R130 ;  /* 0x0083808212007388 */ /* 0x000fe80000000a00 */
[----:B------:R0:W-:Y:S01]  /*10130*/  STS.64 [R18+0x8780], R136 ;  /* 0x0087808812007388 */ /* 0x0001e20000000a00 */
[----:B------:R-:W-:Y:S02]  /*10140*/  FFMA.FTZ R11, R96, R11, 0.1716887056827545166 ;  /* 0x3e2fcf2a600b7423 */ /* 0x000fe4000001000b */
[----:B------:R-:W-:Y:S01]  /*10150*/  FFMA.FTZ R12, R12, 1.4426950216293334961, R13 ;  /* 0x3fb8aa3b0c0c7823 */ /* 0x000fe2000001000d */
[----:B------:R-:W-:Y:S01]  /*10160*/  ISETP.GE.U32.AND P0, PT, R6, 0x7f800000, PT ;  /* 0x7f8000000600780c */ /* 0x000fe20003f06070 */
[----:B------:R-:W-:Y:S01]  /*10170*/  FFMA.FTZ R110, R110, 1.4426950216293334961, R21 ;  /* 0x3fb8aa3b6e6e7823 */ /* 0x000fe20000010015 */
[----:B------:R-:W-:Y:S01]  /*10180*/  ISETP.GE.U32.AND P2, PT, R90, 0x7f800000, PT ;  /* 0x7f8000005a00780c */ /* 0x000fe20003f46070 */
[----:B------:R-:W-:-:S02]  /*10190*/  FFMA.FTZ R9, R98, R9, 0.48089820146560668945 ;  /* 0x3ef6384a62097423 */ /* 0x000fc40000010009 */
[----:B------:R-:W-:Y:S01]  /*101a0*/  FADD R182, R119, R8 ;  /* 0x0000000877b67221 */ /* 0x000fe20000000000 */
[----:B------:R-:W-:Y:S01]  /*101b0*/  ISETP.GE.U32.AND P1, PT, R7, 0x7f800000, PT ;  /* 0x7f8000000700780c */ /* 0x000fe20003f26070 */
[----:B0-----:R-:W-:Y:S01]  /*101c0*/  FADD R18, R107, -1 ;  /* 0xbf8000006b127421 */ /* 0x001fe20000000000 */
[----:B------:R-:W-:Y:S01]  /*101d0*/  FSEL R250, RZ, -23, P6 ;  /* 0xc1b80000fffa7808 */ /* 0x000fe20003000000 */
[-C--:B------:R-:W-:Y:S01]  /*101e0*/  FFMA.FTZ R25, R116, R5.reuse, -0.16845393180847167969 ;  /* 0xbe2c7f3074197423 */ /* 0x080fe20000010005 */
[----:B------:R-:W-:Y:S01]  /*101f0*/  ISETP.GE.U32.AND P3, PT, R3, 0x7f800000, PT ;  /* 0x7f8000000300780c */ /* 0x000fe20003f66070 */
[-C--:B------:R-:W-:Y:S01]  /*10200*/  FFMA.FTZ R13, R18, R5.reuse, -0.16845393180847167969 ;  /* 0xbe2c7f30120d7423 */ /* 0x080fe20000010005 */
[----:B------:R-:W-:Y:S01]  /*10210*/  ISETP.GE.U32.AND P4, PT, R198, 0x7f800000, PT ;  /* 0x7f800000c600780c */ /* 0x000fe20003f86070 */
[-C--:B------:R-:W-:Y:S01]  /*10220*/  FFMA.FTZ R21, R14, R5.reuse, -0.16845393180847167969 ;  /* 0xbe2c7f300e157423 */ /* 0x080fe20000010005 */
[----:B------:R-:W-:Y:S01]  /*10230*/  BAR.SYNC.DEFER_BLOCKING 0x0 ;  /* 0x0000000000007b1d */ /* 0x000fe20000010000 */
[----:B------:R-:W-:-:S02]  /*10240*/  FFMA.FTZ R27, R120, R5, -0.16845393180847167969 ;  /* 0xbe2c7f30781b7423 */ /* 0x000fc40000010005 */
[-C--:B------:R-:W-:Y:S02]  /*10250*/  FFMA.FTZ R29, R122, R5.reuse, -0.16845393180847167969 ;  /* 0xbe2c7f307a1d7423 */ /* 0x080fe40000010005 */
[----:B------:R-:W-:Y:S02]  /*10260*/  FFMA.FTZ R5, R16, R5, -0.16845393180847167969 ;  /* 0xbe2c7f3010057423 */ /* 0x000fe40000010005 */
[----:B------:R-:W-:Y:S02]  /*10270*/  FFMA.FTZ R11, R96, R11, -0.17900948226451873779 ;  /* 0xbe374e43600b7423 */ /* 0x000fe4000001000b */
[----:B------:R-:W-:Y:S02]  /*10280*/  FFMA.FTZ R9, R98, R9, -0.72134751081466674805 ;  /* 0xbf38aa3b62097423 */ /* 0x000fe40000010009 */
[----:B------:R-:W-:Y:S02]  /*10290*/  FFMA.FTZ R5, R16, R5, 0.1716887056827545166 ;  /* 0x3e2fcf2a10057423 */ /* 0x000fe40000010005 */
[----:B------:R-:W-:-:S02]  /*102a0*/  FFMA.FTZ R11, R96, R11, 0.20512372255325317383 ;  /* 0x3e520bf4600b7423 */ /* 0x000fc4000001000b */
[----:B------:R-:W-:Y:S02]  /*102b0*/  FMUL R9, R98, R9 ;  /* 0x0000000962097220 */ /* 0x000fe40000400000 */
[----:B------:R-:W-:Y:S02]  /*102c0*/  FFMA.FTZ R5, R16, R5, -0.17900948226451873779 ;  /* 0xbe374e4310057423 */ /* 0x000fe40000010005 */
[----:B------:R-:W-:Y:S02]  /*102d0*/  FFMA.FTZ R11, R96, R11, -0.24046532809734344482 ;  /* 0xbe763c8b600b7423 */ /* 0x000fe4000001000b */
[----:B------:R-:W-:Y:S02]  /*102e0*/  FMUL R9, R98, R9 ;  /* 0x0000000962097220 */ /* 0x000fe40000400000 */
[----:B------:R-:W-:Y:S01]  /*102f0*/  FFMA.FTZ R5, R16, R5, 0.20512372255325317383 ;  /* 0x3e520bf410057423 */ /* 0x000fe20000010005 */
[----:B------:R-:W-:Y:S01]  /*10300*/  ISETP.GE.U32.AND P6, PT, R208, 0x7f800000, PT ;  /* 0x7f800000d000780c */ /* 0x000fe20003fc6070 */
[----:B------:R-:W-:-:S02]  /*10310*/  FFMA.FTZ R11, R96, R11, 0.28857114911079406738 ;  /* 0x3e93bf99600b7423 */ /* 0x000fc4000001000b */
[----:B------:R-:W-:Y:S01]  /*10320*/  FADD R220, R115, R10 ;  /* 0x0000000a73dc7221 */ /* 0x000fe20000000000 */
[----:B------:R-:W-:Y:S01]  /*10330*/  FSETP.NEU.AND P5, PT, R6, RZ, PT ;  /* 0x000000ff0600720b */ /* 0x000fe20003fad000 */
[----:B------:R-:W-:Y:S01]  /*10340*/  FFMA.FTZ R9, R98, 1.4426950216293334961, R9 ;  /* 0x3fb8aa3b62097823 */ /* 0x000fe20000010009 */
[----:B------:R-:W-:Y:S01]  /*10350*/  LOP3.LUT R184, R4, 0x8, RZ, 0x3c, !PT ;  /* 0x0000000804b87812 */ /* 0x000fe200078e3cff */
[----:B------:R-:W-:Y:S01]  /*10360*/  FFMA.FTZ R5, R16, R5, -0.24046532809734344482 ;  /* 0xbe763c8b10057423 */ /* 0x000fe20000010005 */
[----:B------:R-:W0:Y:S01]  /*10370*/  LDS.64 R168, [R4] ;  /* 0x0000000004a87984 */ /* 0x000e220000000a00 */
[----:B------:R-:W-:Y:S02]  /*10380*/  FFMA.FTZ R11, R96, R11, -0.36067417263984680176 ;  /* 0xbeb8aa49600b7423 */ /* 0x000fe4000001000b */
[----:B------:R-:W-:Y:S01]  /*10390*/  FFMA.FTZ R13, R18, R13, 0.1716887056827545166 ;  /* 0x3e2fcf2a120d7423 */ /* 0x000fe2000001000d */
[----:B------:R-:W-:Y:S01]  /*103a0*/  SHF.R.U32.HI R181, RZ, 0x7, R181 ;  /* 0x00000007ffb57819 */ /* 0x000fe200000116b5 */
[----:B------:R-:W-:Y:S01]  /*103b0*/  FADD R221, R114, R9 ;  /* 0x0000000972dd7221 */ /* 0x000fe20000000000 */
[----:B------:R-:W-:Y:S01]  /*103c0*/  @P0 MOV R9, 0x7f800000 ;  /* 0x7f80000000090802 */ /* 0x000fe20000000f00 */
[----:B------:R-:W-:Y:S01]  /*103d0*/  FFMA.FTZ R5, R16, R5, 0.28857114911079406738 ;  /* 0x3e93bf9910057423 */ /* 0x000fe20000010005 */
[----:B------:R-:W-:Y:S01]  /*103e0*/  LOP3.LUT R180, R4, 0x10, RZ, 0x3c, !PT ;  /* 0x0000001004b47812 */ /* 0x000fe200078e3cff */
[----:B------:R-:W-:Y:S01]  /*103f0*/  FFMA.FTZ R11, R96, R11, 0.48089820146560668945 ;  /* 0x3ef6384a600b7423 */ /* 0x000fe2000001000b */
[----:B------:R-:W2:Y:S01]  /*10400*/  LDS.64 R166, [R184] ;  /* 0x00000000b8a67984 */ /* 0x000ea20000000a00 */
[----:B------:R-:W-:-:S02]  /*10410*/  FFMA.FTZ R13, R18, R13, -0.17900948226451873779 ;  /* 0xbe374e43120d7423 */ /* 0x000fc4000001000d */
[----:B------:R-:W-:Y:S01]  /*10420*/  FFMA.FTZ R5, R16, R5, -0.36067417263984680176 ;  /* 0xbeb8aa4910057423 */ /* 0x000fe20000010005 */
[----:B------:R-:W-:Y:S01]  /*10430*/  LOP3.LUT R174, R4, 0x18, RZ, 0x3c, !PT ;  /* 0x0000001804ae7812 */ /* 0x000fe200078e3cff */
[----:B------:R-:W-:Y:S01]  /*10440*/  @P0 FFMA.FTZ R182, R6, R9, +INF ;  /* 0x7f80000006b60423 */ /* 0x000fe20000010009 */
[----:B------:R-:W-:Y:S01]  /*10450*/  @P2 MOV R9, 0x7f800000 ;  /* 0x7f80000000092802 */ /* 0x000fe20000000f00 */
[----:B------:R-:W-:Y:S01]  /*10460*/  FFMA.FTZ R11, R96, R11, -0.72134751081466674805 ;  /* 0xbf38aa3b600b7423 */ /* 0x000fe2000001000b */
[----:B------:R-:W-:Y:S01]  /*10470*/  LDS.64 R160, [R4+0x800] ;  /* 0x0008000004a07984 */ /* 0x000fe20000000a00 */
[----:B------:R-:W-:Y:S02]  /*10480*/  FFMA.FTZ R13, R18, R13, 0.20512372255325317383 ;  /* 0x3e520bf4120d7423 */ /* 0x000fe4000001000d */
[----:B------:R-:W-:Y:S01]  /*10490*/  FFMA.FTZ R5, R16, R5, 0.48089820146560668945 ;  /* 0x3ef6384a10057423 */ /* 0x000fe20000010005 */
[----:B------:R-:W-:Y:S01]  /*104a0*/  LDS.64 R152, [R4+0x1000] ;  /* 0x0010000004987984 */ /* 0x000fe20000000a00 */
[----:B------:R-:W-:-:S02]  /*104b0*/  FMUL R11, R96, R11 ;  /* 0x0000000b600b7220 */ /* 0x000fc40000400000 */
[----:B------:R-:W-:Y:S01]  /*104c0*/  FFMA.FTZ R13, R18, R13, -0.24046532809734344482 ;  /* 0xbe763c8b120d7423 */ /* 0x000fe2000001000d */
[----:B------:R-:W-:Y:S01]  /*104d0*/  LDS.64 R144, [R4+0x1800] ;  /* 0x0018000004907984 */ /* 0x000fe20000000a00 */
[----:B------:R-:W-:Y:S01]  /*104e0*/  @P2 FFMA.FTZ R220, R90, R9, +INF ;  /* 0x7f8000005adc2423 */ /* 0x000fe20000010009 */
[----:B------:R-:W-:Y:S01]  /*104f0*/  ISETP.GE.U32.AND P2, PT, R210, 0x7f800000, PT ;  /* 0x7f800000d200780c */ /* 0x000fe20003f46070 */
[----:B------:R-:W-:Y:S01]  /*10500*/  FFMA.FTZ R5, R16, R5, -0.72134751081466674805 ;  /* 0xbf38aa3b10057423 */ /* 0x000fe20000010005 */
[----:B------:R-:W-:Y:S01]  /*10510*/  LDS.64 R136, [R4+0x2000] ;  /* 0x0020000004887984 */ /* 0x000fe20000000a00 */
[----:B------:R-:W-:Y:S02]  /*10520*/  FMUL R11, R96, R11 ;  /* 0x0000000b600b7220 */ /* 0x000fe40000400000 */
[----:B------:R-:W-:Y:S01]  /*10530*/  FFMA.FTZ R13, R18, R13, 0.28857114911079406738 ;  /* 0x3e93bf99120d7423 */ /* 0x000fe2000001000d */
[----:B------:R-:W-:Y:S01]  /*10540*/  LDS.64 R238, [R4+0x2800] ;  /* 0x0028000004ee7984 */ /* 0x000fe20000000a00 */
[----:B------:R-:W-:-:S02]  /*10550*/  FMUL R5, R16, R5 ;  /* 0x0000000510057220 */ /* 0x000fc40000400000 */
[----:B------:R-:W-:Y:S01]  /*10560*/  FFMA.FTZ R11, R96, 1.4426950216293334961, R11 ;  /* 0x3fb8aa3b600b7823 */ /* 0x000fe2000001000b */
[----:B------:R-:W-:Y:S01]  /*10570*/  LDS.64 R226, [R4+0x3000] ;  /* 0x0030000004e27984 */ /* 0x000fe20000000a00 */
[----:B------:R-:W-:Y:S02]  /*10580*/  FFMA.FTZ R13, R18, R13, -0.36067417263984680176 ;  /* 0xbeb8aa49120d7423 */ /* 0x000fe4000001000d */
[----:B------:R-:W-:Y:S01]  /*10590*/  FFMA.FTZ R25, R116, R25, 0.1716887056827545166 ;  /* 0x3e2fcf2a74197423 */ /* 0x000fe20000010019 */
[----:B------:R-:W-:Y:S01]  /*105a0*/  LDS.64 R188, [R4+0x3800] ;  /* 0x0038000004bc7984 */ /* 0x000fe20000000a00 */
[----:B------:R-:W-:Y:S02]  /*105b0*/  FFMA.FTZ R27, R120, R27, 0.1716887056827545166 ;  /* 0x3e2fcf2a781b7423 */ /* 0x000fe4000001001b */
[----:B------:R-:W-:Y:S02]  /*105c0*/  @P1 IMAD.MOV.U32 R8, RZ, RZ, 0x7f800000 ;  /* 0x7f800000ff081424 */ /* 0x000fe400078e00ff */
[----:B------:R-:W-:-:S02]  /*105d0*/  FFMA.FTZ R21, R14, R21, 0.1716887056827545166 ;  /* 0x3e2fcf2a0e157423 */ /* 0x000fc40000010015 */
[----:B------:R-:W-:Y:S02]  /*105e0*/  FFMA.FTZ R29, R122, R29, 0.1716887056827545166 ;  /* 0x3e2fcf2a7a1d7423 */ /* 0x000fe4000001001d */
[----:B------:R-:W-:Y:S02]  /*105f0*/  FADD R225, R108, R15 ;  /* 0x0000000f6ce17221 */ /* 0x000fe40000000000 */
[----:B------:R-:W-:Y:S02]  /*10600*/  FADD R224, R111, R12 ;  /* 0x0000000c6fe07221 */ /* 0x000fe40000000000 */
[----:B------:R-:W-:Y:S02]  /*10610*/  FADD R228, R104, R17 ;  /* 0x0000001168e47221 */ /* 0x000fe40000000000 */
[----:B------:R-:W-:Y:S02]  /*10620*/  FADD R233, R99, R110 ;  /* 0x0000006e63e97221 */ /* 0x000fe40000000000 */
[----:B------:R-:W-:-:S02]  /*10630*/  FADD R232, R100, R19 ;  /* 0x0000001364e87221 */ /* 0x000fc40000000000 */
[----:B------:R-:W-:Y:S01]  /*10640*/  FADD R248, R248, R23 ;  /* 0x00000017f8f87221 */ /* 0x000fe20000000000 */
[----:B------:R-:W-:Y:S01]  /*10650*/  SGXT.U32 R181, R181, 0x1 ;  /* 0x00000001b5b5781a */ /* 0x000fe20000000000 */
[----:B------:R-:W-:Y:S01]  /*10660*/  FMUL R5, R16, R5 ;  /* 0x0000000510057220 */ /* 0x000fe20000400000 */
[----:B------:R-:W3:Y:S01]  /*10670*/  LDS.64 R164, [R180] ;  /* 0x00000000b4a47984 */ /* 0x000ee20000000a00 */
[----:B------:R-:W-:Y:S01]  /*10680*/  @P6 IMAD.MOV.U32 R9, RZ, RZ, 0x7f800000 ;  /* 0x7f800000ff096424 */ /* 0x000fe200078e00ff */
[----:B------:R-:W-:Y:S01]  /*10690*/  FSETP.NEU.AND P0, PT, R7, RZ, PT ;  /* 0x000000ff0700720b */ /* 0x000fe20003f0d000 */
[----:B------:R-:W-:Y:S01]  /*106a0*/  FFMA.FTZ R13, R18, R13, 0.48089820146560668945 ;  /* 0x3ef6384a120d7423 */ /* 0x000fe2000001000d */
[----:B------:R-:W4:Y:S01]  /*106b0*/  LDS.64 R162, [R174] ;  /* 0x00000000aea27984 */ /* 0x000f220000000a00 */
[----:B------:R-:W-:Y:S02]  /*106c0*/  FFMA.FTZ R25, R116, R25, -0.17900948226451873779 ;  /* 0xbe374e4374197423 */ /* 0x000fe40000010019 */
[----:B------:R-:W-:Y:S01]  /*106d0*/  FFMA.FTZ R27, R120, R27, -0.17900948226451873779 ;  /* 0xbe374e43781b7423 */ /* 0x000fe2000001001b */
[----:B------:R-:W5:Y:S01]  /*106e0*/  LDS.64 R158, [R184+0x800] ;  /* 0x00080000b89e7984 */ /* 0x000f620000000a00 */
[----:B------:R-:W-:-:S02]  /*106f0*/  FADD R183, R118, R11 ;  /* 0x0000000b76b77221 */ /* 0x000fc40000000000 */
[----:B------:R-:W-:Y:S01]  /*10700*/  @P1 FFMA.FTZ R183, R7, R8, +INF ;  /* 0x7f80000007b71423 */ /* 0x000fe20000010008 */
[----:B------:R-:W-:Y:S01]  /*10710*/  @P4 MOV R7, 0x7f800000 ;  /* 0x7f80000000074802 */ /* 0x000fe20000000f00 */
[----:B------:R-:W-:Y:S01]  /*10720*/  @P3 IMAD.MOV.U32 R6, RZ, RZ, 0x7f800000 ;  /* 0x7f800000ff063424 */ /* 0x000fe200078e00ff */
[----:B------:R-:W0:Y:S01]  /*10730*/  LDS.64 R156, [R180+0x800] ;  /* 0x00080000b49c7984 */ /* 0x000e220000000a00 */
[----:B------:R-:W-:Y:S01]  /*10740*/  FFMA.FTZ R200, R16, 1.4426950216293334961, R5 ;  /* 0x3fb8aa3b10c87823 */ /* 0x000fe20000010005 */
[----:B------:R-:W-:Y:S01]  /*10750*/  @P2 MOV R5, 0x7f800000 ;  /* 0x7f80000000052802 */ /* 0x000fe20000000f00 */
[----:B------:R-:W-:Y:S01]  /*10760*/  @P6 FFMA.FTZ R225, R208, R9, +INF ;  /* 0x7f800000d0e16423 */ /* 0x000fe20000010009 */
[----:B------:R-:W-:Y:S01]  /*10770*/  ISETP.GE.U32.AND P6, PT, R212, 0x7f800000, PT ;  /* 0x7f800000d400780c */ /* 0x000fe20003fc6070 */
[----:B------:R-:W-:Y:S01]  /*10780*/  FFMA.FTZ R13, R18, R13, -0.72134751081466674805 ;  /* 0xbf38aa3b120d7423 */ /* 0x000fe2000001000d */
[----:B------:R-:W0:Y:S01]  /*10790*/  LDS.64 R154, [R174+0x800] ;  /* 0x00080000ae9a7984 */ /* 0x000e220000000a00 */
[----:B------:R-:W-:-:S02]  /*107a0*/  FFMA.FTZ R25, R116, R25, 0.20512372255325317383 ;  /* 0x3e520bf474197423 */ /* 0x000fc40000010019 */
[----:B------:R-:W-:Y:S01]  /*107b0*/  FFMA.FTZ R21, R14, R21, -0.17900948226451873779 ;  /* 0xbe374e430e157423 */ /* 0x000fe20000010015 */
[----:B------:R-:W0:Y:S01]  /*107c0*/  LDS.64 R150, [R184+0x1000] ;  /* 0x00100000b8967984 */ /* 0x000e220000000a00 */
[----:B------:R-:W-:Y:S02]  /*107d0*/  FFMA.FTZ R27, R120, R27, 0.20512372255325317383 ;  /* 0x3e520bf4781b7423 */ /* 0x000fe4000001001b */
[----:B------:R-:W-:Y:S01]  /*107e0*/  FFMA.FTZ R29, R122, R29, -0.17900948226451873779 ;  /* 0xbe374e437a1d7423 */ /* 0x000fe2000001001d */
[----:B------:R-:W0:Y:S01]  /*107f0*/  LDS.64 R148, [R180+0x1000] ;  /* 0x00100000b4947984 */ /* 0x000e220000000a00 */
[----:B------:R-:W-:Y:S01]  /*10800*/  @P3 FFMA.FTZ R221, R3, R6, +INF ;  /* 0x7f80000003dd3423 */ /* 0x000fe20000010006 */
[----:B------:R-:W-:Y:S01]  /*10810*/  ISETP.GE.U32.AND P3, PT, R219, 0x7f800000, PT ;  /* 0x7f800000db00780c */ /* 0x000fe20003f66070 */
[----:B------:R-:W-:Y:S01]  /*10820*/  @P4 FFMA.FTZ R224, R198, R7, +INF ;  /* 0x7f800000c6e04423 */ /* 0x000fe20000010007 */
[----:B------:R-:W-:Y:S01]  /*10830*/  ISETP.GE.U32.AND P4, PT, R216, 0x7f800000, PT ;  /* 0x7f800000d800780c */ /* 0x000fe20003f86070 */
[----:B------:R-:W-:Y:S01]  /*10840*/  FMUL R13, R18, R13 ;  /* 0x0000000d120d7220 */ /* 0x000fe20000400000 */
[----:B------:R-:W0:Y:S01]  /*10850*/  LDS.64 R146, [R174+0x1000] ;  /* 0x00100000ae927984 */ /* 0x000e220000000a00 */
[----:B------:R-:W-:-:S02]  /*10860*/  FFMA.FTZ R25, R116, R25, -0.24046532809734344482 ;  /* 0xbe763c8b74197423 */ /* 0x000fc40000010019 */
[----:B------:R-:W-:Y:S01]  /*10870*/  FFMA.FTZ R21, R14, R21, 0.20512372255325317383 ;  /* 0x3e520bf40e157423 */ /* 0x000fe20000010015 */
[----:B------:R-:W0:Y:S01]  /*10880*/  LDS.64 R142, [R184+0x1800] ;  /* 0x00180000b88e7984 */ /* 0x000e220000000a00 */
[----:B------:R-:W-:Y:S02]  /*10890*/  FFMA.FTZ R27, R120, R27, -0.24046532809734344482 ;  /* 0xbe763c8b781b7423 */ /* 0x000fe4000001001b */
[----:B------:R-:W-:Y:S01]  /*108a0*/  @P2 FFMA.FTZ R228, R210, R5, +INF ;  /* 0x7f800000d2e42423 */ /* 0x000fe20000010005 */
[----:B------:R-:W-:Y:S01]  /*108b0*/  ISETP.GE.U32.AND P2, PT, R242, 0x7f800000, PT ;  /* 0x7f800000f200780c */ /* 0x000fe20003f46070 */
[----:B------:R-:W-:Y:S01]  /*108c0*/  FFMA.FTZ R29, R122, R29, 0.20512372255325317383 ;  /* 0x3e520bf47a1d7423 */ /* 0x000fe2000001001d */
[----:B------:R-:W0:Y:S01]  /*108d0*/  LDS.64 R140, [R180+0x1800] ;  /* 0x00180000b48c7984 */ /* 0x000e220000000a00 */
[----:B------:R-:W-:Y:S02]  /*108e0*/  FMUL R13, R18, R13 ;  /* 0x0000000d120d7220 */ /* 0x000fe40000400000 */
[----:B------:R-:W-:Y:S01]  /*108f0*/  FFMA.FTZ R25, R116, R25, 0.28857114911079406738 ;  /* 0x3e93bf9974197423 */ /* 0x000fe20000010019 */
[----:B------:R-:W0:Y:S01]  /*10900*/  LDS.64 R138, [R174+0x1800] ;  /* 0x00180000ae8a7984 */ /* 0x000e220000000a00 */
[----:B------:R-:W-:-:S02]  /*10910*/  FFMA.FTZ R21, R14, R21, -0.24046532809734344482 ;  /* 0xbe763c8b0e157423 */ /* 0x000fc40000010015 */
[----:B------:R-:W-:Y:S01]  /*10920*/  FFMA.FTZ R27, R120, R27, 0.28857114911079406738 ;  /* 0x3e93bf99781b7423 */ /* 0x000fe2000001001b */
[----:B------:R-:W0:Y:S01]  /*10930*/  LDS.64 R134, [R184+0x2000] ;  /* 0x00200000b8867984 */ /* 0x000e220000000a00 */
[----:B------:R-:W-:Y:S02]  /*10940*/  FFMA.FTZ R29, R122, R29, -0.24046532809734344482 ;  /* 0xbe763c8b7a1d7423 */ /* 0x000fe4000001001d */
[----:B------:R-:W-:Y:S01]  /*10950*/  FFMA.FTZ R13, R18, 1.4426950216293334961, R13 ;  /* 0x3fb8aa3b120d7823 */ /* 0x000fe2000001000d */
[----:B------:R-:W0:Y:S01]  /*10960*/  LDS.64 R132, [R180+0x2000] ;  /* 0x00200000b4847984 */ /* 0x000e220000000a00 */
[----:B------:R-:W-:Y:S02]  /*10970*/  FFMA.FTZ R25, R116, R25, -0.36067417263984680176 ;  /* 0xbeb8aa4974197423 */ /* 0x000fe40000010019 */
[----:B------:R-:W-:Y:S01]  /*10980*/  FFMA.FTZ R21, R14, R21, 0.28857114911079406738 ;  /* 0x3e93bf990e157423 */ /* 0x000fe20000010015 */
[----:B------:R-:W0:Y:S01]  /*10990*/  LDS.64 R130, [R174+0x2000] ;  /* 0x00200000ae827984 */ /* 0x000e220000000a00 */
[----:B------:R-:W-:-:S02]  /*109a0*/  FFMA.FTZ R27, R120, R27, -0.36067417263984680176 ;  /* 0xbeb8aa49781b7423 */ /* 0x000fc4000001001b */
[----:B------:R-:W-:Y:S01]  /*109b0*/  FFMA.FTZ R29, R122, R29, 0.28857114911079406738 ;  /* 0x3e93bf997a1d7423 */ /* 0x000fe2000001001d */
[----:B------:R-:W0:Y:S01]  /*109c0*/  LDS.64 R236, [R184+0x2800] ;  /* 0x00280000b8ec7984 */ /* 0x000e220000000a00 */
[----:B------:R-:W-:Y:S02]  /*109d0*/  @P6 IMAD.MOV.U32 R5, RZ, RZ, 0x7f800000 ;  /* 0x7f800000ff056424 */ /* 0x000fe400078e00ff */
[----:B------:R-:W-:Y:S01]  /*109e0*/  @P3 IMAD.MOV.U32 R6, RZ, RZ, 0x7f800000 ;  /* 0x7f800000ff063424 */ /* 0x000fe200078e00ff */
[----:B------:R-:W-:Y:S01]  /*109f0*/  @P4 MOV R7, 0x7f800000 ;  /* 0x7f80000000074802 */ /* 0x000fe20000000f00 */
[----:B------:R-:W-:Y:S01]  /*10a00*/  FFMA.FTZ R25, R116, R25, 0.48089820146560668945 ;  /* 0x3ef6384a74197423 */ /* 0x000fe20000010019 */
[----:B------:R-:W0:Y:S01]  /*10a10*/  LDS.64 R234, [R180+0x2800] ;  /* 0x00280000b4ea7984 */ /* 0x000e220000000a00 */
[----:B------:R-:W-:Y:S02]  /*10a20*/  FFMA.FTZ R21, R14, R21, -0.36067417263984680176 ;  /* 0xbeb8aa490e157423 */ /* 0x000fe40000010015 */
[----:B------:R-:W-:Y:S01]  /*10a30*/  FFMA.FTZ R27, R120, R27, 0.48089820146560668945 ;  /* 0x3ef6384a781b7423 */ /* 0x000fe2000001001b */
[----:B------:R-:W0:Y:S01]  /*10a40*/  LDS.64 R230, [R174+0x2800] ;  /* 0x00280000aee67984 */ /* 0x000e220000000a00 */
[----:B------:R-:W-:-:S02]  /*10a50*/  FADD R229, R102, R13 ;  /* 0x0000000d66e57221 */ /* 0x000fc40000000000 */
[----:B------:R-:W-:Y:S01]  /*10a60*/  FFMA.FTZ R29, R122, R29, -0.36067417263984680176 ;  /* 0xbeb8aa497a1d7423 */ /* 0x000fe2000001001d */
[----:B------:R-:W0:Y:S01]  /*10a70*/  LDS.64 R222, [R184+0x3000] ;  /* 0x00300000b8de7984 */ /* 0x000e220000000a00 */
[----:B------:R-:W-:Y:S01]  /*10a80*/  @P6 FFMA.FTZ R229, R212, R5, +INF ;  /* 0x7f800000d4e56423 */ /* 0x000fe20000010005 */
[----:B------:R-:W-:Y:S01]  /*10a90*/  @P2 MOV R5, 0x7f800000 ;  /* 0x7f80000000052802 */ /* 0x000fe20000000f00 */
[----:B------:R-:W-:Y:S01]  /*10aa0*/  @P3 FFMA.FTZ R233, R219, R6, +INF ;  /* 0x7f800000dbe93423 */ /* 0x000fe20000010006 */
[----:B------:R-:W-:Y:S01]  /*10ab0*/  ISETP.GE.U32.AND P6, PT, R243, 0x7f800000, PT ;  /* 0x7f800000f300780c */ /* 0x000fe20003fc6070 */
[----:B------:R-:W-:Y:S01]  /*10ac0*/  FFMA.FTZ R25, R116, R25, -0.72134751081466674805 ;  /* 0xbf38aa3b74197423 */ /* 0x000fe20000010019 */
[----:B------:R-:W-:Y:S01]  /*10ad0*/  ISETP.GE.U32.AND P3, PT, R245, 0x7f800000, PT ;  /* 0x7f800000f500780c */ /* 0x000fe20003f66070 */
[----:B------:R-:W-:Y:S01]  /*10ae0*/  FFMA.FTZ R21, R14, R21, 0.48089820146560668945 ;  /* 0x3ef6384a0e157423 */ /* 0x000fe20000010015 */
[----:B------:R-:W-:Y:S01]  /*10af0*/  MOV R8, c[0x0][0x1c8] ;  /* 0x0000720000087a02 */ /* 0x000fe20000000f00 */
[----:B------:R-:W-:Y:S01]  /*10b00*/  FFMA.FTZ R27, R120, R27, -0.72134751081466674805 ;  /* 0xbf38aa3b781b7423 */ /* 0x000fe2000001001b */
[----:B------:R-:W0:Y:S01]  /*10b10*/  LDS.64 R196, [R180+0x3000] ;  /* 0x00300000b4c47984 */ /* 0x000e220000000a00 */
[----:B------:R-:W-:-:S02]  /*10b20*/  FFMA.FTZ R29, R122, R29, 0.48089820146560668945 ;  /* 0x3ef6384a7a1d7423 */ /* 0x000fc4000001001d */
[----:B------:R-:W-:Y:S01]  /*10b30*/  @P4 FFMA.FTZ R232, R216, R7, +INF ;  /* 0x7f800000d8e84423 */ /* 0x000fe20000010007 */
[----:B------:R-:W-:Y:S01]  /*10b40*/  ISETP.GE.U32.AND P4, PT, R244, 0x7f800000, PT ;  /* 0x7f800000f400780c */ /* 0x000fe20003f86070 */
[----:B------:R-:W-:Y:S01]  /*10b50*/  @P2 FFMA.FTZ R248, R242, R5, +INF ;  /* 0x7f800000f2f82423 */ /* 0x000fe20000010005 */
[----:B------:R-:W-:Y:S01]  /*10b60*/  ISETP.GE.U32.AND P2, PT, R247, 0x7f800000, PT ;  /* 0x7f800000f700780c */ /* 0x000fe20003f46070 */
[----:B------:R-:W-:Y:S01]  /*10b70*/  FMUL R25, R116, R25 ;  /* 0x0000001974197220 */ /* 0x000fe20000400000 */
[----:B------:R-:W0:Y:S01]  /*10b80*/  LDS.64 R192, [R174+0x3000] ;  /* 0x00300000aec07984 */ /* 0x000e220000000a00 */
[----:B------:R-:W-:Y:S02]  /*10b90*/  FFMA.FTZ R21, R14, R21, -0.72134751081466674805 ;  /* 0xbf38aa3b0e157423 */ /* 0x000fe40000010015 */
[----:B------:R-:W-:Y:S01]  /*10ba0*/  FMUL R27, R120, R27 ;  /* 0x0000001b781b7220 */ /* 0x000fe20000400000 */
[----:B------:R-:W0:Y:S01]  /*10bb0*/  LDS.64 R184, [R184+0x3800] ;  /* 0x00380000b8b87984 */ /* 0x000e220000000a00 */
[----:B------:R-:W-:-:S02]  /*10bc0*/  FFMA.FTZ R29, R122, R29, -0.72134751081466674805 ;  /* 0xbf38aa3b7a1d7423 */ /* 0x000fc4000001001d */
[----:B------:R-:W-:Y:S01]  /*10bd0*/  FMUL R25, R116, R25 ;  /* 0x0000001974197220 */ /* 0x000fe20000400000 */
[----:B------:R-:W-:Y:S01]  /*10be0*/  LDS.64 R174, [R174+0x3800] ;  /* 0x00380000aeae7984 */ /* 0x000fe20000000a00 */
[----:B------:R-:W-:Y:S02]  /*10bf0*/  FMUL R21, R14, R21 ;  /* 0x000000150e157220 */ /* 0x000fe40000400000 */
[----:B------:R-:W-:Y:S02]  /*10c00*/  FMUL R27, R120, R27 ;  /* 0x0000001b781b7220 */ /* 0x000fe40000400000 */
[----:B------:R-:W-:Y:S02]  /*10c10*/  FMUL R29, R122, R29 ;  /* 0x0000001d7a1d7220 */ /* 0x000fe40000400000 */
[----:B------:R-:W-:Y:S02]  /*10c20*/  IMAD R5, R181, c[0x0][0x1c8], RZ ;  /* 0x00007200b5057a24 */ /* 0x000fe400078e02ff */
[----:B------:R-:W-:-:S02]  /*10c30*/  FFMA.FTZ R116, R116, 1.4426950216293334961, R25 ;  /* 0x3fb8aa3b74747823 */ /* 0x000fc40000010019 */
[----:B------:R-:W-:Y:S02]  /*10c40*/  @P6 IMAD.MOV.U32 R6, RZ, RZ, 0x7f800000 ;  /* 0x7f800000ff066424 */ /* 0x000fe400078e00ff */
[----:B------:R-:W-:Y:S01]  /*10c50*/  @P3 IMAD.MOV.U32 R10, RZ, RZ, 0x7f800000 ;  /* 0x7f800000ff0a3424 */ /* 0x000fe200078e00ff */
[----:B------:R-:W-:Y:S01]  /*10c60*/  @P4 MOV R7, 0x7f800000 ;  /* 0x7f80000000074802 */ /* 0x000fe20000000f00 */
[----:B------:R-:W-:Y:S01]  /*10c70*/  FMUL R21, R14, R21 ;  /* 0x000000150e157220 */ /* 0x000fe20000400000 */
[----:B------:R-:W-:Y:S01]  /*10c80*/  @P2 MOV R12, 0x7f800000 ;  /* 0x7f800000000c2802 */ /* 0x000fe20000000f00 */
[----:B------:R-:W-:Y:S01]  /*10c90*/  FFMA.FTZ R120, R120, 1.4426950216293334961, R27 ;  /* 0x3fb8aa3b78787823 */ /* 0x000fe2000001001b */
[----:B------:R-:W0:Y:S01]  /*10ca0*/  LDS.64 R180, [R180+0x3800] ;  /* 0x00380000b4b47984 */ /* 0x000e220000000a00 */
[----:B------:R-:W-:Y:S02]  /*10cb0*/  FMUL R29, R122, R29 ;  /* 0x0000001d7a1d7220 */ /* 0x000fe40000400000 */
[----:B------:R-:W-:-:S02]  /*10cc0*/  IMAD R9, R8, 0x2, R5 ;  /* 0x0000000208097824 */ /* 0x000fc400078e0205 */
[----:B-1----:R-:W-:Y:S02]  /*10cd0*/  FFMA.FTZ R250, R179, 1.1920928955078125e-07, R250 ;  /* 0x34000000b3fa7823 */ /* 0x002fe400000100fa */
[----:B------:R-:W-:Y:S02]  /*10ce0*/  FFMA.FTZ R21, R14, 1.4426950216293334961, R21 ;  /* 0x3fb8aa3b0e157823 */ /* 0x000fe40000010015 */
[----:B------:R-:W-:Y:S02]  /*10cf0*/  FADD R249, R249, R116 ;  /* 0x00000074f9f97221 */ /* 0x000fe40000000000 */
[----:B------:R-:W-:Y:S02]  /*10d00*/  FADD R251, R251, R120 ;  /* 0x00000078fbfb7221 */ /* 0x000fe40000000000 */
[----:B------:R-:W-:Y:S02]  /*10d10*/  FFMA.FTZ R29, R122, 1.4426950216293334961, R29 ;  /* 0x3fb8aa3b7a1d7823 */ /* 0x000fe4000001001d */
[----:B------:R-:W-:-:S02]  /*10d20*/  @P6 FFMA.FTZ R249, R243, R6, +INF ;  /* 0x7f800000f3f96423 */ /* 0x000fc40000010006 */
[----:B------:R-:W-:Y:S01]  /*10d30*/  @P3 FFMA.FTZ R251, R245, R10, +INF ;  /* 0x7f800000f5fb3423 */ /* 0x000fe2000001000a */
[C---:B------:R-:W-:Y:S01]  /*10d40*/  LEA R6, P3, R5.reuse, R0, 0x1 ;  /* 0x0000000005067211 */ /* 0x040fe200078608ff */
[----:B------:R-:W-:Y:S02]  /*10d50*/  IMAD R13, R8, 0x2, R9 ;  /* 0x00000002080d7824 */ /* 0x000fe400078e0209 */
[----:B------:R-:W-:Y:S02]  /*10d60*/  FADD R250, R250, R21 ;  /* 0x00000015fafa7221 */ /* 0x000fe40000000000 */
[----:B------:R-:W-:Y:S02]  /*10d70*/  FADD R252, R252, R29 ;  /* 0x0000001dfcfc7221 */ /* 0x000fe40000000000 */
[----:B------:R-:W-:Y:S01]  /*10d80*/  @P4 FFMA.FTZ R250, R244, R7, +INF ;  /* 0x7f800000f4fa4423 */ /* 0x000fe20000010007 */
[----:B------:R-:W-:Y:S01]  /*10d90*/  LEA.HI.X.SX32 R7, R5, R2, 0x1, P3 ;  /* 0x0000000205077211 */ /* 0x000fe200018f0eff */
[----:B------:R-:W-:Y:S01]  /*10da0*/  @P2 FFMA.FTZ R252, R247, R12, +INF ;  /* 0x7f800000f7fc2423 */ /* 0x000fe2000001000c */
[----:B------:R-:W-:-:S02]  /*10db0*/  LEA R10, P4, R9, R0, 0x1 ;  /* 0x00000000090a7211 */ /* 0x000fc400078808ff */
[C---:B------:R-:W-:Y:S02]  /*10dc0*/  LEA R5, R8.reuse, R13, 0x1 ;  /* 0x0000000d08057211 */ /* 0x040fe400078e08ff */
[----:B------:R-:W-:Y:S02]  /*10dd0*/  LEA R12, P2, R13, R0, 0x1 ;  /* 0x000000000d0c7211 */ /* 0x000fe400078408ff */
[-C--:B------:R-:W-:Y:S01]  /*10de0*/  LEA.HI.X.SX32 R11, R9, R2.reuse, 0x1, P4 ;  /* 0x00000002090b7211 */ /* 0x080fe200020f0eff */
[----:B------:R-:W-:Y:S01]  /*10df0*/  IMAD R9, R8, 0x2, R5 ;  /* 0x0000000208097824 */ /* 0x000fe200078e0205 */
[----:B------:R-:W-:Y:S02]  /*10e00*/  LEA.HI.X.SX32 R13, R13, R2, 0x1, P2 ;  /* 0x000000020d0d7211 */ /* 0x000fe400010f0eff */
[----:B------:R-:W-:-:S04]  /*10e10*/  LEA R14, P2, R5, R0, 0x1 ;  /* 0x00000000050e7211 */ /* 0x000fc800078408ff */
[----:B------:R-:W-:Y:S02]  /*10e20*/  LEA.HI.X.SX32 R15, R5, R2, 0x1, P2 ;  /* 0x00000002050f7211 */ /* 0x000fe400010f0eff */
[C---:B------:R-:W-:Y:S02]  /*10e30*/  LEA R16, P2, R9.reuse, R0, 0x1 ;  /* 0x0000000009107211 */ /* 0x040fe400078408ff */
[----:B------:R-:W-:Y:S01]  /*10e40*/  LEA R5, R8, R9, 0x1 ;  /* 0x0000000908057211 */ /* 0x000fe200078e08ff */
[----:B0-----:R0:W-:Y:S01]  /*10e50*/  STG.E.U16 [R6.64], R168 ;  /* 0x000000a806007986 */ /* 0x0011e2000c101504 */
[----:B------:R-:W-:-:S03]  /*10e60*/  LEA.HI.X.SX32 R17, R9, R2, 0x1, P2 ;  /* 0x0000000209117211 */ /* 0x000fc600010f0eff */
[----:B------:R-:W-:Y:S01]  /*10e70*/  IMAD R9, R8, 0x2, R5 ;  /* 0x0000000208097824 */ /* 0x000fe200078e0205 */
[----:B--2---:R1:W-:Y:S01]  /*10e80*/  STG.E.U16 [R10.64], R166 ;  /* 0x000000a60a007986 */ /* 0x0043e2000c101504 */
[----:B0-----:R-:W-:-:S04]  /*10e90*/  LEA R6, P2, R5, R0, 0x1 ;  /* 0x0000000005067211 */ /* 0x001fc800078408ff */
[----:B------:R-:W-:Y:S02]  /*10ea0*/  LEA.HI.X.SX32 R7, R5, R2, 0x1, P2 ;  /* 0x0000000205077211 */ /* 0x000fe400010f0eff */
[C---:B------:R-:W-:Y:S02]  /*10eb0*/  LEA R5, R8.reuse, R9, 0x1 ;  /* 0x0000000908057211 */ /* 0x040fe400078e08ff */
[C---:B-1----:R-:W-:Y:S01]  /*10ec0*/  LEA R10, P2, R9.reuse, R0, 0x1 ;  /* 0x00000000090a7211 */ /* 0x042fe200078408ff */
[----:B---3--:R0:W-:Y:S03]  /*10ed0*/  STG.E.U16 [R12.64], R164 ;  /* 0x000000a40c007986 */ /* 0x0081e6000c101504 */
[----:B------:R-:W-:Y:S01]  /*10ee0*/  LEA.HI.X.SX32 R11, R9, R2, 0x1, P2 ;  /* 0x00000002090b7211 */ /* 0x000fe200010f0eff */
[----:B------:R-:W-:Y:S01]  /*10ef0*/  IMAD R9, R8, 0x2, R5 ;  /* 0x0000000208097824 */ /* 0x000fe200078e0205 */
[----:B----4-:R1:W-:Y:S01]  /*10f00*/  STG.E.U16 [R14.64], R162 ;  /* 0x000000a20e007986 */ /* 0x0103e2000c101504 */
[----:B0-----:R-:W-:-:S04]  /*10f10*/  LEA R12, P3, R5, R0, 0x1 ;  /* 0x00000000050c7211 */ /* 0x001fc800078608ff */
[----:B------:R-:W-:Y:S02]  /*10f20*/  LEA.HI.X.SX32 R13, R5, R2, 0x1, P3 ;  /* 0x00000002050d7211 */ /* 0x000fe400018f0eff */
[C---:B-1----:R-:W-:Y:S02]  /*10f30*/  LEA R14, P2, R9.reuse, R0, 0x1 ;  /* 0x00000000090e7211 */ /* 0x042fe400078408ff */
[----:B------:R-:W-:Y:S01]  /*10f40*/  LEA R5, R8, R9, 0x1 ;  /* 0x0000000908057211 */ /* 0x000fe200078e08ff */
[----:B------:R0:W-:Y:S01]  /*10f50*/  STG.E.U16 [R16.64], R160 ;  /* 0x000000a010007986 */ /* 0x0001e2000c101504 */
[----:B------:R-:W-:-:S03]  /*10f60*/  LEA.HI.X.SX32 R15, R9, R2, 0x1, P2 ;  /* 0x00000002090f7211 */ /* 0x000fc600010f0eff */
[----:B------:R-:W-:Y:S01]  /*10f70*/  IMAD R9, R8, 0x2, R5 ;  /* 0x0000000208097824 */ /* 0x000fe200078e0205 */
[----:B-----5:R1:W-:Y:S01]  /*10f80*/  STG.E.U16 [R6.64], R158 ;  /* 0x0000009e06007986 */ /* 0x0203e2000c101504 */
[----:B0-----:R-:W-:-:S04]  /*10f90*/  LEA R16, P2, R5, R0, 0x1 ;  /* 0x0000000005107211 */ /* 0x001fc800078408ff */
[----:B------:R-:W-:Y:S02]  /*10fa0*/  LEA.HI.X.SX32 R17, R5, R2, 0x1, P2 ;  /* 0x0000000205117211 */ /* 0x000fe400010f0eff */
[C---:B-1----:R-:W-:Y:S02]  /*10fb0*/  LEA R6, P2, R9.reuse, R0, 0x1 ;  /* 0x0000000009067211 */ /* 0x042fe400078408ff */
[----:B------:R-:W-:Y:S01]  /*10fc0*/  LEA R5, R8, R9, 0x1 ;  /* 0x0000000908057211 */ /* 0x000fe200078e08ff */
[----:B------:R0:W-:Y:S01]  /*10fd0*/  STG.E.U16 [R10.64], R156 ;  /* 0x0000009c0a007986 */ /* 0x0001e2000c101504 */
[----:B------:R-:W-:-:S03]  /*10fe0*/  LEA.HI.X.SX32 R7, R9, R2, 0x1, P2 ;  /* 0x0000000209077211 */ /* 0x000fc600010f0eff */
[----:B------:R-:W-:Y:S01]  /*10ff0*/  IMAD R9, R8, 0x2, R5 ;  /* 0x0000000208097824 */ /* 0x000fe200078e0205 */
[----:B------:R1:W-:Y:S01]  /*11000*/  STG.E.U16 [R12.64], R154 ;  /* 0x0000009a0c007986 */ /* 0x0003e2000c101504 */
        /* <DEDUP_REMOVED lines=11> */
[----:B------:R-:W-:Y:S02]  /*110c0*/  LEA R5, R8, R9, 0x1 ;  /* 0x0000000908057211 */ /* 0x000fe400078e08ff */
[----:B------:R-:W-:-:S03]  /*110d0*/  LEA.HI.X.SX32 R17, R9, R2, 0x1, P2 ;  /* 0x0000000209117211 */ /* 0x000fc600010f0eff */
[C---:B------:R-:W-:Y:S01]  /*110e0*/  IMAD R9, R8.reuse, 0x2, R5 ;  /* 0x0000000208097824 */ /* 0x040fe200078e0205 */
[----:B------:R0:W-:Y:S04]  /*110f0*/  STG.E.U16 [R6.64], R148 ;  /* 0x0000009406007986 */ /* 0x0001e8000c101504 */
[----:B------:R-:W-:Y:S02]  /*11100*/  LEA R19, R8, R9, 0x1 ;  /* 0x0000000908137211 */ /* 0x000fe400078e08ff */
[----:B0-----:R-:W-:-:S04]  /*11110*/  LEA R6, P2, R5, R0, 0x1 ;  /* 0x0000000005067211 */ /* 0x001fc800078408ff */
[----:B------:R-:W-:Y:S01]  /*11120*/  LEA.HI.X.SX32 R7, R5, R2, 0x1, P2 ;  /* 0x0000000205077211 */ /* 0x000fe200010f0eff */
[C---:B------:R-:W-:Y:S01]  /*11130*/  IMAD R5, R8.reuse, 0x2, R19 ;  /* 0x0000000208057824 */ /* 0x040fe200078e0213 */
[----:B------:R0:W-:Y:S04]  /*11140*/  STG.E.U16 [R10.64], R146 ;  /* 0x000000920a007986 */ /* 0x0001e8000c101504 */
[----:B------:R-:W-:Y:S01]  /*11150*/  LEA R21, R8, R5, 0x1 ;  /* 0x0000000508157211 */ /* 0x000fe200078e08ff */
[----:B------:R1:W-:Y:S01]  /*11160*/  STG.E.U16 [R12.64], R144 ;  /* 0x000000900c007986 */ /* 0x0003e2000c101504 */
[----:B0-----:R-:W-:-:S04]  /*11170*/  LEA R10, P2, R9, R0, 0x1 ;  /* 0x00000000090a7211 */ /* 0x001fc800078408ff */
[----:B------:R-:W-:Y:S01]  /*11180*/  LEA.HI.X.SX32 R11, R9, R2, 0x1, P2 ;  /* 0x00000002090b7211 */ /* 0x000fe200010f0eff */
[----:B------:R-:W-:Y:S01]  /*11190*/  IMAD R9, R8, 0x2, R21 ;  /* 0x0000000208097824 */ /* 0x000fe200078e0215 */
[----:B-1----:R-:W-:-:S04]  /*111a0*/  LEA R12, P2, R19, R0, 0x1 ;  /* 0x00000000130c7211 */ /* 0x002fc800078408ff */
[----:B------:R-:W-:Y:S02]  /*111b0*/  LEA.HI.X.SX32 R13, R19, R2, 0x1, P2 ;  /* 0x00000002130d7211 */ /* 0x000fe400010f0eff */
[C---:B------:R-:W-:Y:S01]  /*111c0*/  LEA R19, R8.reuse, R9, 0x1 ;  /* 0x0000000908137211 */ /* 0x040fe200078e08ff */
[----:B------:R0:W-:Y:S04]  /*111d0*/  STG.E.U16 [R14.64], R142 ;  /* 0x0000008e0e007986 */ /* 0x0001e8000c101504 */
[----:B------:R-:W-:Y:S01]  /*111e0*/  IMAD R23, R8, 0x2, R19 ;  /* 0x0000000208177824 */ /* 0x000fe200078e0213 */
[----:B0-----:R-:W-:-:S04]  /*111f0*/  LEA R14, P2, R5, R0, 0x1 ;  /* 0x00000000050e7211 */ /* 0x001fc800078408ff */
[----:B------:R-:W-:Y:S02]  /*11200*/  LEA.HI.X.SX32 R15, R5, R2, 0x1, P2 ;  /* 0x00000002050f7211 */ /* 0x000fe400010f0eff */
[C---:B------:R-:W-:Y:S01]  /*11210*/  LEA R5, R8.reuse, R23, 0x1 ;  /* 0x0000001708057211 */ /* 0x040fe200078e08ff */
[----:B------:R0:W-:Y:S04]  /*11220*/  STG.E.U16 [R16.64], R140 ;  /* 0x0000008c10007986 */ /* 0x0001e8000c101504 */
        /* <DEDUP_REMOVED lines=17> */
[----:B------:R-:W-:Y:S04]  /*11340*/  STG.E.U16 [R14.64], R132 ;  /* 0x000000840e007986 */ /* 0x000fe8000c101504 */
[----:B------:R0:W-:Y:S02]  /*11350*/  STG.E.U16 [R16.64], R130 ;  /* 0x0000008210007986 */ /* 0x0001e4000c101504 */
[----:B0-----:R-:W-:Y:S01]  /*11360*/  IMAD R17, R8, 0x2, R23 ;  /* 0x0000000208117824 */ /* 0x001fe200078e0217 */
[----:B------:R-:W-:-:S04]  /*11370*/  LEA R14, P2, R5, R0, 0x1 ;  /* 0x00000000050e7211 */ /* 0x000fc800078408ff */
[----:B------:R-:W-:Y:S01]  /*11380*/  LEA R29, R8, R17, 0x1 ;  /* 0x00000011081d7211 */ /* 0x000fe200078e08ff */
[----:B------:R0:W-:Y:S01]  /*11390*/  STG.E.U16 [R6.64], R238 ;  /* 0x000000ee06007986 */ /* 0x0001e2000c101504 */
[----:B------:R-:W-:-:S03]  /*113a0*/  LEA.HI.X.SX32 R15, R5, R2, 0x1, P2 ;  /* 0x00000002050f7211 */ /* 0x000fc600010f0eff */
[----:B------:R-:W-:Y:S01]  /*113b0*/  IMAD R31, R8, 0x2, R29 ;  /* 0x00000002081f7824 */ /* 0x000fe200078e021d */
[----:B0-----:R-:W-:-:S04]  /*113c0*/  LEA R6, P2, R25, R0, 0x1 ;  /* 0x0000000019067211 */ /* 0x001fc800078408ff */
[----:B------:R-:W-:Y:S02]  /*113d0*/  LEA.HI.X.SX32 R7, R25, R2, 0x1, P2 ;  /* 0x0000000219077211 */ /* 0x000fe400010f0eff */
[C---:B------:R-:W-:Y:S01]  /*113e0*/  LEA R25, R8.reuse, R31, 0x1 ;  /* 0x0000001f08197211 */ /* 0x040fe200078e08ff */
[----:B------:R0:W-:Y:S04]  /*113f0*/  STG.E.U16 [R10.64], R236 ;  /* 0x000000ec0a007986 */ /* 0x0001e8000c101504 */
[----:B------:R-:W-:Y:S01]  /*11400*/  IMAD R33, R8, 0x2, R25 ;  /* 0x0000000208217824 */ /* 0x000fe200078e0219 */
[----:B0-----:R-:W-:-:S04]  /*11410*/  LEA R10, P2, R21, R0, 0x1 ;  /* 0x00000000150a7211 */ /* 0x001fc800078408ff */
[----:B------:R-:W-:Y:S02]  /*11420*/  LEA.HI.X.SX32 R11, R21, R2, 0x1, P2 ;  /* 0x00000002150b7211 */ /* 0x000fe400010f0eff */
[----:B------:R-:W-:Y:S02]  /*11430*/  LEA R21, R8, R33, 0x1 ;  /* 0x0000002108157211 */ /* 0x000fe400078e08ff */
[----:B------:R-:W-:-:S03]  /*11440*/  LEA R4, P2, R9, R0, 0x1 ;  /* 0x0000000009047211 */ /* 0x000fc600078408ff */
[----:B------:R-:W-:Y:S01]  /*11450*/  IMAD R35, R8, 0x2, R21 ;  /* 0x0000000208237824 */ /* 0x000fe200078e0215 */
[----:B------:R0:W-:Y:S01]  /*11460*/  STG.E.U16 [R12.64], R234 ;  /* 0x000000ea0c007986 */ /* 0x0001e2000c101504 */
[----:B------:R-:W-:-:S03]  /*11470*/  LEA.HI.X.SX32 R5, R9, R2, 0x1, P2 ;  /* 0x0000000209057211 */ /* 0x000fc600010f0eff */
        /* <DEDUP_REMOVED lines=28> */
[----:B------:R-:W-:Y:S01]  /*11640*/  LEA.HI.X.SX32 R15, R25, R2, 0x1, P2 ;  /* 0x00000002190f7211 */ /* 0x000fe200010f0eff */
[----:B------:R0:W-:Y:S01]  /*11650*/  STG.E.U16 [R6.64], R184 ;  /* 0x000000b806007986 */ /* 0x0001e2000c101504 */
[----:B------:R-:W-:Y:S01]  /*11660*/  PRMT R168, R168, 0x7632, R168 ;  /* 0x00007632a8a87816 */ /* 0x000fe200000000a8 */
[C---:B------:R-:W-:Y:S02]  /*11670*/  IMAD R25, R8.reuse, 0x2, R31 ;  /* 0x0000000208197824 */ /* 0x040fe400078e021f */
[----:B------:R-:W-:Y:S02]  /*11680*/  STG.E.U16 [R10.64], R180 ;  /* 0x000000b40a007986 */ /* 0x000fe4000c101504 */
[----:B------:R-:W-:-:S02]  /*11690*/  IMAD R41, R8, 0x2, R25 ;  /* 0x0000000208297824 */ /* 0x000fc400078e0219 */
[----:B------:R-:W-:Y:S01]  /*116a0*/  STG.E.U16 [R4.64], R174 ;  /* 0x000000ae04007986 */ /* 0x000fe2000c101504 */
[----:B0-----:R-:W-:Y:S02]  /*116b0*/  PRMT R7, R166, 0x7632, R7 ;  /* 0x00007632a6077816 */ /* 0x001fe40000000007 */
[C---:B------:R-:W-:Y:S01]  /*116c0*/  LEA R6, P2, R33.reuse, R0, 0x1 ;  /* 0x0000000021067211 */ /* 0x040fe200078408ff */
[----:B------:R-:W-:Y:S04]  /*116d0*/  STG.E.U16 [R12.64], R168 ;  /* 0x000000a80c007986 */ /* 0x000fe8000c101504 */
[----:B------:R0:W-:Y:S02]  /*116e0*/  STG.E.U16 [R14.64], R7 ;  /* 0x000000070e007986 */ /* 0x0001e4000c101504 */
[----:B0-----:R-:W-:-:S02]  /*116f0*/  LEA.HI.X.SX32 R7, R33, R2, 0x1, P2 ;  /* 0x0000000221077211 */ /* 0x001fc400010f0eff */
[----:B------:R-:W-:Y:S02]  /*11700*/  LEA R33, R8, R41, 0x1 ;  /* 0x0000002908217211 */ /* 0x000fe400078e08ff */
[----:B------:R-:W-:-:S03]  /*11710*/  LEA R4, P2, R21, R0, 0x1 ;  /* 0x0000000015047211 */ /* 0x000fc600078408ff */
[----:B------:R-:W-:Y:S01]  /*11720*/  IMAD R43, R8, 0x2, R33 ;  /* 0x00000002082b7824 */ /* 0x000fe200078e0221 */
[----:B------:R-:W-:-:S03]  /*11730*/  LEA.HI.X.SX32 R5, R21, R2, 0x1, P2 ;  /* 0x0000000215057211 */ /* 0x000fc600010f0eff */
[----:B------:R-:W-:Y:S01]  /*11740*/  IMAD R21, R8, 0x2, R43 ;  /* 0x0000000208157824 */ /* 0x000fe200078e022b */
[----:B------:R-:W-:-:S03]  /*11750*/  LEA R10, P2, R35, R0, 0x1 ;  /* 0x00000000230a7211 */ /* 0x000fc600078408ff */
[C---:B------:R-:W-:Y:S01]  /*11760*/  IMAD R15, R8.reuse, 0x2, R21 ;  /* 0x00000002080f7824 */ /* 0x040fe200078e0215 */
[----:B------:R-:W-:Y:S02]  /*11770*/  LEA.HI.X.SX32 R11, R35, R2, 0x1, P2 ;  /* 0x00000002230b7211 */ /* 0x000fe400010f0eff */
[C---:B------:R-:W-:Y:S01]  /*11780*/  LEA R12, P2, R9.reuse, R0, 0x1 ;  /* 0x00000000090c7211 */ /* 0x040fe200078408ff */
[----:B------:R-:W-:Y:S01]  /*11790*/  IMAD R35, R8, 0x2, R15 ;  /* 0x0000000208237824 */ /* 0x000fe200078e020f */
[----:B------:R-:W-:Y:S02]  /*117a0*/  PRMT R164, R164, 0x7632, R164 ;  /* 0x00007632a4a47816 */ /* 0x000fe400000000a4 */
[----:B------:R-:W-:Y:S02]  /*117b0*/  LEA.HI.X.SX32 R13, R9, R2, 0x1, P2 ;  /* 0x00000002090d7211 */ /* 0x000fe400010f0eff */
[----:B------:R-:W-:Y:S02]  /*117c0*/  LEA R9, R8, R35, 0x1 ;  /* 0x0000002308097211 */ /* 0x000fe400078e08ff */
[----:B------:R-:W-:Y:S01]  /*117d0*/  PRMT R162, R162, 0x7632, R162 ;  /* 0x00007632a2a27816 */ /* 0x000fe200000000a2 */
[----:B------:R0:W-:Y:S02]  /*117e0*/  STG.E.U16 [R6.64], R164 ;  /* 0x000000a406007986 */ /* 0x0001e4000c101504 */
[----:B------:R-:W-:-:S02]  /*117f0*/  IMAD R45, R8, 0x2, R9 ;  /* 0x00000002082d7824 */ /* 0x000fc400078e0209 */
[----:B------:R1:W-:Y:S01]  /*11800*/  STG.E.U16 [R4.64], R162 ;  /* 0x000000a204007986 */ /* 0x0003e2000c101504 */
[C---:B0-----:R-:W-:Y:S02]  /*11810*/  LEA R6, P2, R27.reuse, R0, 0x1 ;  /* 0x000000001b067211 */ /* 0x041fe400078408ff */
[----:B-1----:R-:W-:Y:S02]  /*11820*/  PRMT R5, R160, 0x7632, R5 ;  /* 0x00007632a0057816 */ /* 0x002fe40000000005 */
[----:B------:R-:W-:Y:S01]  /*11830*/  LEA.HI.X.SX32 R7, R27, R2, 0x1, P2 ;  /* 0x000000021b077211 */ /* 0x000fe200010f0eff */
[----:B------:R-:W-:Y:S01]  /*11840*/  IMAD R27, R8, 0x2, R45 ;  /* 0x00000002081b7824 */ /* 0x000fe200078e022d */
[C---:B------:R-:W-:Y:S01]  /*11850*/  LEA R4, P2, R19.reuse, R0, 0x1 ;  /* 0x0000000013047211 */ /* 0x040fe200078408ff */
[----:B------:R0:W-:Y:S01]  /*11860*/  STG.E.U16 [R10.64], R5 ;  /* 0x000000050a007986 */ /* 0x0001e2000c101504 */
[----:B------:R-:W-:Y:S02]  /*11870*/  PRMT R158, R158, 0x7632, R158 ;  /* 0x000076329e9e7816 */ /* 0x000fe4000000009e */
[----:B0-----:R-:W-:-:S02]  /*11880*/  LEA.HI.X.SX32 R5, R19, R2, 0x1, P2 ;  /* 0x0000000213057211 */ /* 0x001fc400010f0eff */
[C---:B------:R-:W-:Y:S02]  /*11890*/  LEA R19, R8.reuse, R27, 0x1 ;  /* 0x0000001b08137211 */ /* 0x040fe400078e08ff */
[C---:B------:R-:W-:Y:S02]  /*118a0*/  LEA R10, P2, R37.reuse, R0, 0x1 ;  /* 0x00000000250a7211 */ /* 0x040fe400078408ff */
[C---:B------:R-:W-:Y:S02]  /*118b0*/  LEA R47, R8.reuse, R19, 0x1 ;  /* 0x00000013082f7211 */ /* 0x040fe400078e08ff */
[----:B------:R-:W-:Y:S02]  /*118c0*/  LEA.HI.X.SX32 R11, R37, R2, 0x1, P2 ;  /* 0x00000002250b7211 */ /* 0x000fe400010f0eff */
[C---:B------:R-:W-:Y:S01]  /*118d0*/  LEA R37, R8.reuse, R47, 0x1 ;  /* 0x0000002f08257211 */ /* 0x040fe200078e08ff */
[----:B------:R0:W-:Y:S03]  /*118e0*/  STG.E.U16 [R12.64], R158 ;  /* 0x0000009e0c007986 */ /* 0x0001e6000c101504 */
[----:B------:R-:W-:-:S02]  /*118f0*/  LEA R49, R8, R37, 0x1 ;  /* 0x0000002508317211 */ /* 0x000fc400078e08ff */
[----:B------:R-:W-:Y:S02]  /*11900*/  PRMT R156, R156, 0x7632, R156 ;  /* 0x000076329c9c7816 */ /* 0x000fe4000000009c */
[C---:B0-----:R-:W-:Y:S02]  /*11910*/  LEA R12, P2, R23.reuse, R0, 0x1 ;  /* 0x00000000170c7211 */ /* 0x041fe400078408ff */
[----:B------:R-:W-:Y:S02]  /*11920*/  PRMT R154, R154, 0x7632, R154 ;  /* 0x000076329a9a7816 */ /* 0x000fe4000000009a */
[----:B------:R-:W-:Y:S01]  /*11930*/  LEA.HI.X.SX32 R13, R23, R2, 0x1, P2 ;  /* 0x00000002170d7211 */ /* 0x000fe200010f0eff */
[C---:B------:R-:W-:Y:S01]  /*11940*/  IMAD R23, R8.reuse, 0x2, R49 ;  /* 0x0000000208177824 */ /* 0x040fe200078e0231 */
[----:B------:R0:W-:Y:S03]  /*11950*/  STG.E.U16 [R6.64], R156 ;  /* 0x0000009c06007986 */ /* 0x0001e6000c101504 */
[----:B------:R-:W-:Y:S01]  /*11960*/  IMAD R51, R8, 0x2, R23 ;  /* 0x0000000208337824 */ /* 0x000fe200078e0217 */
[----:B------:R1:W-:Y:S01]  /*11970*/  STG.E.U16 [R4.64], R154 ;  /* 0x0000009a04007986 */ /* 0x0003e2000c101504 */
[----:B0-----:R-:W-:-:S02]  /*11980*/  LEA R6, P2, R17, R0, 0x1 ;  /* 0x0000000011067211 */ /* 0x001fc400078408ff */
[----:B-1----:R-:W-:Y:S02]  /*11990*/  PRMT R5, R152, 0x7632, R5 ;  /* 0x0000763298057816 */ /* 0x002fe40000000005 */
[----:B------:R-:W-:Y:S02]  /*119a0*/  LEA.HI.X.SX32 R7, R17, R2, 0x1, P2 ;  /* 0x0000000211077211 */ /* 0x000fe400010f0eff */
[C---:B------:R-:W-:Y:S02]  /*119b0*/  LEA R4, P2, R29.reuse, R0, 0x1 ;  /* 0x000000001d047211 */ /* 0x040fe400078408ff */
[----:B------:R-:W-:Y:S01]  /*119c0*/  LEA R17, R8, R51, 0x1 ;  /* 0x0000003308117211 */ /* 0x000fe200078e08ff */
[----:B------:R0:W-:Y:S01]  /*119d0*/  STG.E.U16 [R10.64], R5 ;  /* 0x000000050a007986 */ /* 0x0001e2000c101504 */
[----:B------:R-:W-:Y:S02]  /*119e0*/  PRMT R150, R150, 0x7632, R150 ;  /* 0x0000763296967816 */ /* 0x000fe40000000096 */
[----:B0-----:R-:W-:Y:S01]  /*119f0*/  LEA.HI.X.SX32 R5, R29, R2, 0x1, P2 ;  /* 0x000000021d057211 */ /* 0x001fe200010f0eff */
[----:B------:R-:W-:Y:S01]  /*11a00*/  IMAD R29, R8, 0x2, R17 ;  /* 0x00000002081d7824 */ /* 0x000fe200078e0211 */
[----:B------:R-:W-:-:S03]  /*11a10*/  LEA R10, P2, R39, R0, 0x1 ;  /* 0x00000000270a7211 */ /* 0x000fc600078408ff */
[----:B------:R-:W-:Y:S01]  /*11a20*/  IMAD R53, R8, 0x2, R29 ;  /* 0x0000000208357824 */ /* 0x000fe200078e021d */
[----:B------:R0:W-:Y:S01]  /*11a30*/  STG.E.U16 [R12.64], R150 ;  /* 0x000000960c007986 */ /* 0x0001e2000c101504 */
[----:B------:R-:W-:-:S03]  /*11a40*/  LEA.HI.X.SX32 R11, R39, R2, 0x1, P2 ;  /* 0x00000002270b7211 */ /* 0x000fc600010f0eff */
[----:B------:R-:W-:Y:S02]  /*11a50*/  LEA R39, R8, R53, 0x1 ;  /* 0x0000003508277211 */ /* 0x000fe400078e08ff */
[----:B------:R-:W-:Y:S02]  /*11a60*/  PRMT R148, R148, 0x7632, R148 ;  /* 0x0000763294947816 */ /* 0x000fe40000000094 */
[----:B0-----:R-:W-:-:S04]  /*11a70*/  LEA R12, P2, R31, R0, 0x1 ;  /* 0x000000001f0c7211 */ /* 0x001fc800078408ff */
[----:B------:R-:W-:Y:S01]  /*11a80*/  LEA.HI.X.SX32 R13, R31, R2, 0x1, P2 ;  /* 0x000000021f0d7211 */ /* 0x000fe200010f0eff */
[----:B------:R-:W-:Y:S01]  /*11a90*/  IMAD R31, R8, 0x2, R39 ;  /* 0x00000002081f7824 */ /* 0x000fe200078e0227 */
[----:B------:R0:W-:Y:S01]  /*11aa0*/  STG.E.U16 [R6.64], R148 ;  /* 0x0000009406007986 */ /* 0x0001e2000c101504 */
[----:B------:R-:W-:-:S03]  /*11ab0*/  PRMT R146, R146, 0x7632, R146 ;  /* 0x0000763292927816 */ /* 0x000fc60000000092 */
[C---:B------:R-:W-:Y:S02]  /*11ac0*/  LEA R55, R8.reuse, R31, 0x1 ;  /* 0x0000001f08377211 */ /* 0x040fe400078e08ff */
[C---:B0-----:R-:W-:Y:S01]  /*11ad0*/  LEA R6, P2, R25.reuse, R0, 0x1 ;  /* 0x0000000019067211 */ /* 0x041fe200078408ff */
[----:B------:R0:W-:Y:S03]  /*11ae0*/  STG.E.U16 [R4.64], R146 ;  /* 0x0000009204007986 */ /* 0x0001e6000c101504 */
[----:B------:R-:W-:Y:S01]  /*11af0*/  LEA.HI.X.SX32 R7, R25, R2, 0x1, P2 ;  /* 0x0000000219077211 */ /* 0x000fe200010f0eff */
[----:B------:R-:W-:-:S05]  /*11b00*/  IMAD R25, R8, 0x2, R55 ;  /* 0x0000000208197824 */ /* 0x000fca00078e0237 */
[----:B------:R-:W-:Y:S02]  /*11b10*/  LEA R57, R8, R25, 0x1 ;  /* 0x0000001908397211 */ /* 0x000fe400078e08ff */
[----:B0-----:R-:W-:Y:S02]  /*11b20*/  PRMT R5, R144, 0x7632, R5 ;  /* 0x0000763290057816 */ /* 0x001fe40000000005 */
[----:B------:R-:W-:-:S03]  /*11b30*/  LEA R4, P2, R41, R0, 0x1 ;  /* 0x0000000029047211 */ /* 0x000fc600078408ff */
[----:B------:R0:W-:Y:S01]  /*11b40*/  STG.E.U16 [R10.64], R5 ;  /* 0x000000050a007986 */ /* 0x0001e2000c101504 */
[----:B------:R-:W-:Y:S02]  /*11b50*/  PRMT R142, R142, 0x7632, R142 ;  /* 0x000076328e8e7816 */ /* 0x000fe4000000008e */
[----:B0-----:R-:W-:Y:S01]  /*11b60*/  LEA.HI.X.SX32 R5, R41, R2, 0x1, P2 ;  /* 0x0000000229057211 */ /* 0x001fe200010f0eff */
[----:B------:R-:W-:Y:S01]  /*11b70*/  IMAD R41, R8, 0x2, R57 ;  /* 0x0000000208297824 */ /* 0x000fe200078e0239 */
[----:B------:R-:W-:-:S04]  /*11b80*/  LEA R10, P2, R33, R0, 0x1 ;  /* 0x00000000210a7211 */ /* 0x000fc800078408ff */
[----:B------:R-:W-:Y:S01]  /*11b90*/  LEA R59, R8, R41, 0x1 ;  /* 0x00000029083b7211 */ /* 0x000fe200078e08ff */
[----:B------:R0:W-:Y:S01]  /*11ba0*/  STG.E.U16 [R12.64], R142 ;  /* 0x0000008e0c007986 */ /* 0x0001e2000c101504 */
[----:B------:R-:W-:-:S03]  /*11bb0*/  LEA.HI.X.SX32 R11, R33, R2, 0x1, P2 ;  /* 0x00000002210b7211 */ /* 0x000fc600010f0eff */
[----:B------:R-:W-:Y:S01]  /*11bc0*/  IMAD R33, R8, 0x2, R59 ;  /* 0x0000000208217824 */ /* 0x000fe200078e023b */
[----:B------:R-:W-:Y:S02]  /*11bd0*/  PRMT R140, R140, 0x7632, R140 ;  /* 0x000076328c8c7816 */ /* 0x000fe4000000008c */
[----:B0-----:R-:W-:-:S04]  /*11be0*/  LEA R12, P2, R43, R0, 0x1 ;  /* 0x000000002b0c7211 */ /* 0x001fc800078408ff */
[----:B------:R-:W-:Y:S02]  /*11bf0*/  LEA.HI.X.SX32 R13, R43, R2, 0x1, P2 ;  /* 0x000000022b0d7211 */ /* 0x000fe400010f0eff */
[----:B------:R-:W-:Y:S02]  /*11c00*/  LEA R43, R8, R33, 0x1 ;  /* 0x00000021082b7211 */ /* 0x000fe400078e08ff */
[----:B------:R-:W-:Y:S01]  /*11c10*/  PRMT R138, R138, 0x7632, R138 ;  /* 0x000076328a8a7816 */ /* 0x000fe2000000008a */
[----:B------:R0:W-:Y:S02]  /*11c20*/  STG.E.U16 [R6.64], R140 ;  /* 0x0000008c06007986 */ /* 0x0001e4000c101504 */
[----:B------:R-:W-:Y:S02]  /*11c30*/  IMAD R61, R8, 0x2, R43 ;  /* 0x00000002083d7824 */ /* 0x000fe400078e022b */
[----:B------:R1:W-:Y:S01]  /*11c40*/  STG.E.U16 [R4.64], R138 ;  /* 0x0000008a04007986 */ /* 0x0003e2000c101504 */
[----:B0-----:R-:W-:-:S02]  /*11c50*/  LEA R6, P2, R21, R0, 0x1 ;  /* 0x0000000015067211 */ /* 0x001fc400078408ff */
[----:B-1----:R-:W-:Y:S02]  /*11c60*/  PRMT R5, R136, 0x7632, R5 ;  /* 0x0000763288057816 */ /* 0x002fe40000000005 */
[----:B------:R-:W-:Y:S02]  /*11c70*/  LEA.HI.X.SX32 R7, R21, R2, 0x1, P2 ;  /* 0x0000000215077211 */ /* 0x000fe400010f0eff */
[----:B------:R-:W-:Y:S02]  /*11c80*/  LEA R4, P3, R15, R0, 0x1 ;  /* 0x000000000f047211 */ /* 0x000fe400078608ff */
[----:B------:R-:W-:Y:S01]  /*11c90*/  LEA R21, R8, R61, 0x1 ;  /* 0x0000003d08157211 */ /* 0x000fe200078e08ff */
[----:B------:R0:W-:Y:S01]  /*11ca0*/  STG.E.U16 [R10.64], R5 ;  /* 0x000000050a007986 */ /* 0x0001e2000c101504 */
[----:B------:R-:W-:Y:S02]  /*11cb0*/  PRMT R134, R134, 0x7632, R134 ;  /* 0x0000763286867816 */ /* 0x000fe40000000086 */
[----:B------:R-:W-:-:S02]  /*11cc0*/  MOV R160, R228 ;  /* 0x000000e400a07202 */ /* 0x000fc40000000f00 */
[----:B0-----:R-:W-:Y:S01]  /*11cd0*/  LEA.HI.X.SX32 R5, R15, R2, 0x1, P3 ;  /* 0x000000020f057211 */ /* 0x001fe200018f0eff */
[C---:B------:R-:W-:Y:S01]  /*11ce0*/  IMAD R15, R8.reuse, 0x2, R21 ;  /* 0x00000002080f7824 */ /* 0x040fe200078e0215 */
[----:B------:R0:W-:Y:S04]  /*11cf0*/  STG.E.U16 [R12.64], R134 ;  /* 0x000000860c007986 */ /* 0x0001e8000c101504 */
[----:B------:R-:W-:Y:S02]  /*11d00*/  LEA R11, R8, R15, 0x1 ;  /* 0x0000000f080b7211 */ /* 0x000fe400078e08ff */
[----:B------:R-:W-:Y:S02]  /*11d10*/  LEA R228, P3, R9, R0, 0x1 ;  /* 0x0000000009e47211 */ /* 0x000fe400078608ff */
[----:B------:R-:W-:-:S02]  /*11d20*/  MOV R162, R229 ;  /* 0x000000e500a27202 */ /* 0x000fc40000000f00 */
[----:B0-----:R-:W-:Y:S02]  /*11d30*/  LEA R13, R8, R11, 0x1 ;  /* 0x0000000b080d7211 */ /* 0x001fe400078e08ff */
[----:B------:R-:W-:Y:S02]  /*11d40*/  PRMT R132, R132, 0x7632, R132 ;  /* 0x0000763284847816 */ /* 0x000fe40000000084 */
[----:B------:R-:W-:Y:S02]  /*11d50*/  PRMT R130, R130, 0x7632, R130 ;  /* 0x0000763282827816 */ /* 0x000fe40000000082 */
[----:B------:R-:W-:Y:S01]  /*11d60*/  LEA.HI.X.SX32 R229, R9, R2, 0x1, P3 ;  /* 0x0000000209e57211 */ /* 0x000fe200018f0eff */
[----:B------:R-:W-:Y:S01]  /*11d70*/  IMAD R9, R8, 0x2, R13 ;  /* 0x0000000208097824 */ /* 0x000fe200078e020d */
[----:B------:R-:W-:Y:S01]  /*11d80*/  STG.E.U16 [R6.64], R132 ;  /* 0x0000008406007986 */ /* 0x000fe2000c101504 */
[----:B------:R-:W-:-:S03]  /*11d90*/  IMAD.MOV.U32 R156, RZ, RZ, R224 ;  /* 0x000000ffff9c7224 */ /* 0x000fc600078e00e0 */
[----:B------:R0:W-:Y:S01]  /*11da0*/  STG.E.U16 [R4.64], R130 ;  /* 0x0000008204007986 */ /* 0x0001e2000c101504 */
[----:B------:R-:W-:Y:S02]  /*11db0*/  MOV R164, R232 ;  /* 0x000000e800a47202 */ /* 0x000fe40000000f00 */
[-C--:B------:R-:W-:Y:S02]  /*11dc0*/  LEA R224, P4, R45, R0.reuse, 0x1 ;  /* 0x000000002de07211 */ /* 0x080fe400078808ff */
[-C--:B------:R-:W-:Y:S02]  /*11dd0*/  LEA R232, P2, R35, R0.reuse, 0x1 ;  /* 0x0000000023e87211 */ /* 0x080fe400078408ff */
[----:B------:R-:W-:Y:S02]  /*11de0*/  LEA R194, P3, R19, R0, 0x1 ;  /* 0x0000000013c27211 */ /* 0x000fe400078608ff */
[----:B0-----:R-:W-:Y:S02]  /*11df0*/  LEA R5, R8, R9, 0x1 ;  /* 0x0000000908057211 */ /* 0x001fe400078e08ff */
[----:B------:R-:W-:-:S02]  /*11e00*/  MOV R158, R225 ;  /* 0x000000e1009e7202 */ /* 0x000fc40000000f00 */
[C---:B------:R-:W-:Y:S01]  /*11e10*/  LEA R7, R8.reuse, R5, 0x1 ;  /* 0x0000000508077211 */ /* 0x040fe200078e08ff */
[----:B------:R-:W-:Y:S01]  /*11e20*/  IMAD.MOV.U32 R152, RZ, RZ, R220 ;  /* 0x000000ffff987224 */ /* 0x000fe200078e00dc */
[----:B------:R-:W-:Y:S02]  /*11e30*/  MOV R168, R233 ;  /* 0x000000e900a87202 */ /* 0x000fe40000000f00 */
[-C--:B------:R-:W-:Y:S02]  /*11e40*/  LEA.HI.X.SX32 R225, R45, R2.reuse, 0x1, P4 ;  /* 0x000000022de17211 */ /* 0x080fe400020f0eff */
[----:B------:R-:W-:Y:S02]  /*11e50*/  LEA.HI.X.SX32 R233, R35, R2, 0x1, P2 ;  /* 0x0000000223e97211 */ /* 0x000fe400010f0eff */
[----:B------:R-:W-:Y:S02]  /*11e60*/  LEA R190, P4, R47, R0, 0x1 ;  /* 0x000000002fbe7211 */ /* 0x000fe400078808ff */
[----:B------:R-:W-:Y:S01]  /*11e70*/  LEA.HI.X.SX32 R195, R19, R2, 0x1, P3 ;  /* 0x0000000213c37211 */ /* 0x000fe200018f0eff */
[----:B------:R-:W-:Y:S01]  /*11e80*/  IMAD R19, R8, 0x2, R7 ;  /* 0x0000000208137824 */ /* 0x000fe200078e0207 */
[----:B------:R-:W-:Y:S01]  /*11e90*/  LEA R220, P2, R27, R0, 0x1 ;  /* 0x000000001bdc7211 */ /* 0x000fe200078408ff */
[----:B------:R-:W-:Y:S01]  /*11ea0*/  IMAD.MOV.U32 R154, RZ, RZ, R221 ;  /* 0x000000ffff9a7224 */ /* 0x000fe200078e00dd */
[----:B------:R-:W-:-:S02]  /*11eb0*/  MOV R148, R182 ;  /* 0x000000b600947202 */ /* 0x000fc40000000f00 */
[-C--:B------:R-:W-:Y:S02]  /*11ec0*/  LEA.HI.X.SX32 R191, R47, R2.reuse, 0x1, P4 ;  /* 0x000000022fbf7211 */ /* 0x080fe400020f0eff */
[----:B------:R-:W-:Y:S02]  /*11ed0*/  LEA.HI.X.SX32 R221, R27, R2, 0x1, P2 ;  /* 0x000000021bdd7211 */ /* 0x000fe400010f0eff */
[-C--:B------:R-:W-:Y:S02]  /*11ee0*/  LEA R182, P3, R49, R0.reuse, 0x1 ;  /* 0x0000000031b67211 */ /* 0x080fe400078608ff */
[----:B------:R-:W-:Y:S02]  /*11ef0*/  LEA R178, P4, R23, R0, 0x1 ;  /* 0x0000000017b27211 */ /* 0x000fe400078808ff */
[----:B------:R-:W-:Y:S02]  /*11f00*/  LEA R27, R8, R19, 0x1 ;  /* 0x00000013081b7211 */ /* 0x000fe400078e08ff */
[----:B------:R-:W-:-:S02]  /*11f10*/  MOV R150, R183 ;  /* 0x000000b700967202 */ /* 0x000fc40000000f00 */
[-C--:B------:R-:W-:Y:S02]  /*11f20*/  LEA.HI.X.SX32 R183, R49, R2.reuse, 0x1, P3 ;  /* 0x0000000231b77211 */ /* 0x080fe400018f0eff */
[----:B------:R-:W-:Y:S02]  /*11f30*/  LEA.HI.X.SX32 R179, R23, R2, 0x1, P4 ;  /* 0x0000000217b37211 */ /* 0x000fe400020f0eff */
[C---:B------:R-:W-:Y:S02]  /*11f40*/  LEA R176, P3, R17.reuse, R0, 0x1 ;  /* 0x0000000011b07211 */ /* 0x040fe400078608ff */
[C---:B------:R-:W-:Y:S02]  /*11f50*/  LEA R23, R8.reuse, R27, 0x1 ;  /* 0x0000001b08177211 */ /* 0x040fe400078e08ff */
[----:B------:R-:W-:Y:S02]  /*11f60*/  LEA.HI.X.SX32 R177, R17, R2, 0x1, P3 ;  /* 0x0000000211b17211 */ /* 0x000fe400018f0eff */
[-C--:B------:R-:W-:Y:S01]  /*11f70*/  LEA R172, P4, R29, R0.reuse, 0x1 ;  /* 0x000000001dac7211 */ /* 0x080fe200078808ff */
[----:B------:R-:W-:Y:S01]  /*11f80*/  IMAD R17, R8, 0x2, R23 ;  /* 0x0000000208117824 */ /* 0x000fe200078e0217 */
[----:B------:R-:W-:-:S02]  /*11f90*/  LEA R186, P2, R37, R0, 0x1 ;  /* 0x0000000025ba7211 */ /* 0x000fc400078408ff */
[-C--:B------:R-:W-:Y:S02]  /*11fa0*/  LEA.HI.X.SX32 R173, R29, R2.reuse, 0x1, P4 ;  /* 0x000000021dad7211 */ /* 0x080fe400020f0eff */
[----:B------:R-:W-:Y:S02]  /*11fb0*/  LEA R29, R8, R17, 0x1 ;  /* 0x00000011081d7211 */ /* 0x000fe400078e08ff */
[----:B------:R-:W-:Y:S02]  /*11fc0*/  LEA.HI.X.SX32 R187, R37, R2, 0x1, P2 ;  /* 0x0000000225bb7211 */ /* 0x000fe400010f0eff */
[-C--:B------:R-:W-:Y:S02]  /*11fd0*/  LEA R170, P2, R51, R0.reuse, 0x1 ;  /* 0x0000000033aa7211 */ /* 0x080fe400078408ff */
[-C--:B------:R-:W-:Y:S02]  /*11fe0*/  LEA R122, P3, R39, R0.reuse, 0x1 ;  /* 0x00000000277a7211 */ /* 0x080fe400078608ff */
[----:B------:R-:W-:-:S02]  /*11ff0*/  LEA R118, P4, R31, R0, 0x1 ;  /* 0x000000001f767211 */ /* 0x000fc400078808ff */
[C---:B------:R-:W-:Y:S02]  /*12000*/  LEA R35, R8.reuse, R29, 0x1 ;  /* 0x0000001d08237211 */ /* 0x040fe400078e08ff */
[----:B------:R-:W-:Y:S02]  /*12010*/  LEA.HI.X.SX32 R171, R51, R2, 0x1, P2 ;  /* 0x0000000233ab7211 */ /* 0x000fe400010f0eff */
[----:B------:R-:W-:Y:S02]  /*12020*/  LEA R126, P2, R53, R0, 0x1 ;  /* 0x00000000357e7211 */ /* 0x000fe400078408ff */
[-C--:B------:R-:W-:Y:S02]  /*12030*/  LEA.HI.X.SX32 R123, R39, R2.reuse, 0x1, P3 ;  /* 0x00000002277b7211 */ /* 0x080fe400018f0eff */
[----:B------:R-:W-:Y:S01]  /*12040*/  LEA.HI.X.SX32 R119, R31, R2, 0x1, P4 ;  /* 0x000000021f777211 */ /* 0x000fe200020f0eff */
[----:B------:R-:W-:Y:S01]  /*12050*/  IMAD R31, R8, 0x2, R35 ;  /* 0x00000002081f7824 */ /* 0x000fe200078e0223 */
[----:B------:R-:W-:-:S02]  /*12060*/  LEA R110, P3, R25, R0, 0x1 ;  /* 0x00000000196e7211 */ /* 0x000fc400078608ff */
[----:B------:R-:W-:Y:S02]  /*12070*/  LEA.HI.X.SX32 R127, R53, R2, 0x1, P2 ;  /* 0x00000002357f7211 */ /* 0x000fe400010f0eff */
[----:B------:R-:W-:Y:S02]  /*12080*/  LEA R114, P2, R55, R0, 0x1 ;  /* 0x0000000037727211 */ /* 0x000fe400078408ff */
[-C--:B------:R-:W-:Y:S02]  /*12090*/  LEA.HI.X.SX32 R111, R25, R2.reuse, 0x1, P3 ;  /* 0x00000002196f7211 */ /* 0x080fe400018f0eff */
[----:B------:R-:W-:Y:S02]  /*120a0*/  LEA R25, R8, R31, 0x1 ;  /* 0x0000001f08197211 */ /* 0x000fe400078e08ff */
[----:B------:R-:W-:Y:S02]  /*120b0*/  LEA.HI.X.SX32 R115, R55, R2, 0x1, P2 ;  /* 0x0000000237737211 */ /* 0x000fe400010f0eff */
[----:B------:R-:W-:-:S02]  /*120c0*/  LEA R106, P4, R57, R0, 0x1 ;  /* 0x00000000396a7211 */ /* 0x000fc400078808ff */
[----:B------:R-:W-:Y:S02]  /*120d0*/  LEA R102, P2, R41, R0, 0x1 ;  /* 0x0000000029667211 */ /* 0x000fe400078408ff */
[C---:B------:R-:W-:Y:S02]  /*120e0*/  LEA R37, R8.reuse, R25, 0x1 ;  /* 0x0000001908257211 */ /* 0x040fe400078e08ff */
[-C--:B------:R-:W-:Y:S02]  /*120f0*/  LEA.HI.X.SX32 R107, R57, R2.reuse, 0x1, P4 ;  /* 0x00000002396b7211 */ /* 0x080fe400020f0eff */
[----:B------:R-:W-:Y:S01]  /*12100*/  LEA.HI.X.SX32 R103, R41, R2, 0x1, P2 ;  /* 0x0000000229677211 */ /* 0x000fe200010f0eff */
[----:B------:R-:W-:Y:S01]  /*12110*/  IMAD R41, R8, 0x2, R37 ;  /* 0x0000000208297824 */ /* 0x000fe200078e0225 */
[----:B------:R-:W-:-:S04]  /*12120*/  LEA R94, P4, R33, R0, 0x1 ;  /* 0x00000000215e7211 */ /* 0x000fc800078808ff */
[----:B------:R-:W-:Y:S02]  /*12130*/  LEA.HI.X.SX32 R95, R33, R2, 0x1, P4 ;  /* 0x00000002215f7211 */ /* 0x000fe400020f0eff */
[C---:B------:R-:W-:Y:S02]  /*12140*/  LEA R33, R8.reuse, R41, 0x1 ;  /* 0x0000002908217211 */ /* 0x040fe400078e08ff */
[-C--:B------:R-:W-:Y:S02]  /*12150*/  LEA R82, P4, R21, R0.reuse, 0x1 ;  /* 0x0000000015527211 */ /* 0x080fe400078808ff */
[----:B------:R-:W-:Y:S02]  /*12160*/  LEA R45, R8, R33, 0x1 ;  /* 0x00000021082d7211 */ /* 0x000fe400078e08ff */
[----:B------:R-:W-:Y:S02]  /*12170*/  FSETP.NEU.AND P1, PT, R90, RZ, PT ;  /* 0x000000ff5a00720b */ /* 0x000fe40003f2d000 */
[----:B------:R-:W-:-:S02]  /*12180*/  LEA R90, P2, R43, R0, 0x1 ;  /* 0x000000002b5a7211 */ /* 0x000fc400078408ff */
[-C--:B------:R-:W-:Y:S01]  /*12190*/  LEA.HI.X.SX32 R83, R21, R2.reuse, 0x1, P4 ;  /* 0x0000000215537211 */ /* 0x080fe200020f0eff */
[C---:B------:R-:W-:Y:S01]  /*121a0*/  IMAD R21, R8.reuse, 0x2, R45 ;  /* 0x0000000208157824 */ /* 0x040fe200078e022d */
[----:B------:R-:W-:Y:S02]  /*121b0*/  LEA.HI.X.SX32 R91, R43, R2, 0x1, P2 ;  /* 0x000000022b5b7211 */ /* 0x000fe400010f0eff */
[-C--:B------:R-:W-:Y:S02]  /*121c0*/  LEA R78, P2, R15, R0.reuse, 0x1 ;  /* 0x000000000f4e7211 */ /* 0x080fe400078408ff */
[-C--:B------:R-:W-:Y:S02]  /*121d0*/  LEA R70, P4, R13, R0.reuse, 0x1 ;  /* 0x000000000d467211 */ /* 0x080fe400078808ff */
[----:B------:R-:W-:Y:S02]  /*121e0*/  LEA R49, R8, R21, 0x1 ;  /* 0x0000001508317211 */ /* 0x000fe400078e08ff */
[----:B------:R-:W-:-:S02]  /*121f0*/  LEA R98, P3, R59, R0, 0x1 ;  /* 0x000000003b627211 */ /* 0x000fc400078608ff */
[-C--:B------:R-:W-:Y:S02]  /*12200*/  LEA.HI.X.SX32 R79, R15, R2.reuse, 0x1, P2 ;  /* 0x000000020f4f7211 */ /* 0x080fe400010f0eff */
[----:B------:R-:W-:Y:S02]  /*12210*/  LEA.HI.X.SX32 R71, R13, R2, 0x1, P4 ;  /* 0x000000020d477211 */ /* 0x000fe400020f0eff */
[----:B------:R-:W-:Y:S02]  /*12220*/  LEA R66, P2, R9, R0, 0x1 ;  /* 0x0000000009427211 */ /* 0x000fe400078408ff */
[----:B------:R-:W-:Y:S02]  /*12230*/  LEA R13, R8, R49, 0x1 ;  /* 0x00000031080d7211 */ /* 0x000fe400078e08ff */
[----:B------:R-:W-:Y:S02]  /*12240*/  LEA.HI.X.SX32 R99, R59, R2, 0x1, P3 ;  /* 0x000000023b637211 */ /* 0x000fe400018f0eff */
[----:B------:R-:W-:-:S02]  /*12250*/  LEA R86, P3, R61, R0, 0x1 ;  /* 0x000000003d567211 */ /* 0x000fc400078608ff */
[-C--:B------:R-:W-:Y:S01]  /*12260*/  LEA.HI.X.SX32 R67, R9, R2.reuse, 0x1, P2 ;  /* 0x0000000209437211 */ /* 0x080fe200010f0eff */
[C---:B------:R-:W-:Y:S01]  /*12270*/  IMAD R9, R8.reuse, 0x2, R13 ;  /* 0x0000000208097824 */ /* 0x040fe200078e020d */
[----:B------:R-:W-:Y:S02]  /*12280*/  LEA.HI.X.SX32 R87, R61, R2, 0x1, P3 ;  /* 0x000000023d577211 */ /* 0x000fe400018f0eff */
[C---:B------:R-:W-:Y:S02]  /*12290*/  LEA R74, P3, R11.reuse, R0, 0x1 ;  /* 0x000000000b4a7211 */ /* 0x040fe400078608ff */
[----:B------:R-:W-:Y:S02]  /*122a0*/  LEA R53, R8, R9, 0x1 ;  /* 0x0000000908357211 */ /* 0x000fe400078e08ff */
[----:B------:R-:W-:Y:S02]  /*122b0*/  LEA.HI.X.SX32 R75, R11, R2, 0x1, P3 ;  /* 0x000000020b4b7211 */ /* 0x000fe400018f0eff */
[----:B------:R-:W-:-:S02]  /*122c0*/  LEA R62, P3, R5, R0, 0x1 ;  /* 0x00000000053e7211 */ /* 0x000fc400078608ff */
[----:B------:R-:W-:Y:S02]  /*122d0*/  LEA R54, P2, R19, R0, 0x1 ;  /* 0x0000000013367211 */ /* 0x000fe400078408ff */
[C---:B------:R-:W-:Y:S02]  /*122e0*/  LEA R57, R8.reuse, R53, 0x1 ;  /* 0x0000003508397211 */ /* 0x040fe400078e08ff */
[----:B------:R-:W-:Y:S02]  /*122f0*/  LEA.HI.X.SX32 R63, R5, R2, 0x1, P3 ;  /* 0x00000002053f7211 */ /* 0x000fe400018f0eff */
[-C--:B------:R-:W-:Y:S01]  /*12300*/  LEA R58, P4, R7, R0.reuse, 0x1 ;  /* 0x00000000073a7211 */ /* 0x080fe200078808ff */
[----:B------:R-:W-:Y:S01]  /*12310*/  IMAD R61, R8, 0x2, R57 ;  /* 0x00000002083d7824 */ /* 0x000fe200078e0239 */
[----:B------:R-:W-:Y:S02]  /*12320*/  LEA R50, P3, R27, R0, 0x1 ;  /* 0x000000001b327211 */ /* 0x000fe400078608ff */
[----:B------:R-:W-:-:S02]  /*12330*/  LEA.HI.X.SX32 R55, R19, R2, 0x1, P2 ;  /* 0x0000000213377211 */ /* 0x000fc400010f0eff */
[----:B------:R-:W-:Y:S02]  /*12340*/  LEA R42, P2, R17, R0, 0x1 ;  /* 0x00000000112a7211 */ /* 0x000fe400078408ff */
[-C--:B------:R-:W-:Y:S02]  /*12350*/  LEA.HI.X.SX32 R59, R7, R2.reuse, 0x1, P4 ;  /* 0x00000002073b7211 */ /* 0x080fe400020f0eff */
[----:B------:R-:W-:Y:S02]  /*12360*/  LEA.HI.X.SX32 R51, R27, R2, 0x1, P3 ;  /* 0x000000021b337211 */ /* 0x000fe400018f0eff */
[-C--:B------:R-:W-:Y:S02]  /*12370*/  LEA R46, P4, R23, R0.reuse, 0x1 ;  /* 0x00000000172e7211 */ /* 0x080fe400078808ff */
[----:B------:R-:W-:Y:S02]  /*12380*/  LEA R38, P3, R29, R0, 0x1 ;  /* 0x000000001d267211 */ /* 0x000fe400078608ff */
[----:B------:R-:W-:-:S02]  /*12390*/  LEA.HI.X.SX32 R43, R17, R2, 0x1, P2 ;  /* 0x00000002112b7211 */ /* 0x000fc400010f0eff */
[C---:B------:R-:W-:Y:S02]  /*123a0*/  LEA R17, R8.reuse, R61, 0x1 ;  /* 0x0000003d08117211 */ /* 0x040fe400078e08ff */
[-C--:B------:R-:W-:Y:S02]  /*123b0*/  LEA.HI.X.SX32 R47, R23, R2.reuse, 0x1, P4 ;  /* 0x00000002172f7211 */ /* 0x080fe400020f0eff */
[----:B------:R-:W-:Y:S02]  /*123c0*/  LEA.HI.X.SX32 R39, R29, R2, 0x1, P3 ;  /* 0x000000021d277211 */ /* 0x000fe400018f0eff */
[-C--:B------:R-:W-:Y:S02]  /*123d0*/  LEA R34, P4, R35, R0.reuse, 0x1 ;  /* 0x0000000023227211 */ /* 0x080fe400078808ff */
[----:B------:R-:W-:Y:S02]  /*123e0*/  LEA R26, P3, R25, R0, 0x1 ;  /* 0x00000000191a7211 */ /* 0x000fe400078608ff */
[----:B------:R-:W-:-:S02]  /*123f0*/  LEA R29, R8, R17, 0x1 ;  /* 0x00000011081d7211 */ /* 0x000fc400078e08ff */
[-C--:B------:R-:W-:Y:S02]  /*12400*/  LEA.HI.X.SX32 R35, R35, R2.reuse, 0x1, P4 ;  /* 0x0000000223237211 */ /* 0x080fe400020f0eff */
[----:B------:R-:W-:Y:S01]  /*12410*/  LEA.HI.X.SX32 R27, R25, R2, 0x1, P3 ;  /* 0x00000002191b7211 */ /* 0x000fe200018f0eff */
[----:B------:R-:W-:Y:S01]  /*12420*/  IMAD R25, R8, 0x2, R29 ;  /* 0x0000000208197824 */ /* 0x000fe200078e021d */
[-C--:B------:R-:W-:Y:S02]  /*12430*/  LEA R22, P4, R37, R0.reuse, 0x1 ;  /* 0x0000000025167211 */ /* 0x080fe400078808ff */
[----:B------:R-:W-:Y:S02]  /*12440*/  LEA R30, P2, R31, R0, 0x1 ;  /* 0x000000001f1e7211 */ /* 0x000fe400078408ff */
[----:B------:R-:W-:Y:S02]  /*12450*/  LEA.HI.X.SX32 R23, R37, R2, 0x1, P4 ;  /* 0x0000000225177211 */ /* 0x000fe400020f0eff */
[----:B------:R-:W-:-:S02]  /*12460*/  LEA R14, P3, R33, R0, 0x1 ;  /* 0x00000000210e7211 */ /* 0x000fc400078608ff */
[C---:B------:R-:W-:Y:S02]  /*12470*/  LEA R37, R8.reuse, R25, 0x1 ;  /* 0x0000001908257211 */ /* 0x040fe400078e08ff */
[-C--:B------:R-:W-:Y:S02]  /*12480*/  LEA.HI.X.SX32 R31, R31, R2.reuse, 0x1, P2 ;  /* 0x000000021f1f7211 */ /* 0x080fe400010f0eff */
[----:B------:R-:W-:Y:S02]  /*12490*/  LEA.HI.X.SX32 R15, R33, R2, 0x1, P3 ;  /* 0x00000002210f7211 */ /* 0x000fe400018f0eff */
[-C--:B------:R-:W-:Y:S02]  /*124a0*/  LEA R18, P2, R41, R0.reuse, 0x1 ;  /* 0x0000000029127211 */ /* 0x080fe400078408ff */
[----:B------:R-:W-:Y:S02]  /*124b0*/  LEA R33, R8, R37, 0x1 ;  /* 0x0000002508217211 */ /* 0x000fe400078e08ff */
[----:B------:R-:W-:-:S02]  /*124c0*/  LEA R10, P4, R45, R0, 0x1 ;  /* 0x000000002d0a7211 */ /* 0x000fc400078808ff */
[----:B------:R-:W-:Y:S01]  /*124d0*/  LEA.HI.X.SX32 R19, R41, R2, 0x1, P2 ;  /* 0x0000000229137211 */ /* 0x000fe200010f0eff */
[C---:B------:R-:W-:Y:S01]  /*124e0*/  IMAD R41, R8.reuse, 0x2, R33 ;  /* 0x0000000208297824 */ /* 0x040fe200078e0221 */
[----:B------:R-:W-:Y:S02]  /*124f0*/  LEA R6, P2, R21, R0, 0x1 ;  /* 0x0000000015067211 */ /* 0x000fe400078408ff */
[----:B------:R-:W-:Y:S02]  /*12500*/  LEA.HI.X.SX32 R11, R45, R2, 0x1, P4 ;  /* 0x000000022d0b7211 */ /* 0x000fe400020f0eff */
[----:B------:R-:W-:Y:S02]  /*12510*/  LEA R128, P4, R13, R0, 0x1 ;  /* 0x000000000d807211 */ /* 0x000fe400078808ff */
[----:B------:R-:W-:Y:S02]  /*12520*/  LEA.HI.X.SX32 R7, R21, R2, 0x1, P2 ;  /* 0x0000000215077211 */ /* 0x000fe400010f0eff */
[----:B------:R-:W-:-:S02]  /*12530*/  LEA R21, R8, R41, 0x1 ;  /* 0x0000002908157211 */ /* 0x000fc400078e08ff */
[----:B------:R-:W-:Y:S02]  /*12540*/  LEA R4, P3, R49, R0, 0x1 ;  /* 0x0000000031047211 */ /* 0x000fe400078608ff */
        /* <DEDUP_REMOVED lines=8> */
[-C--:B------:R-:W-:Y:S02]  /*125d0*/  LEA R116, P4, R57, R0.reuse, 0x1 ;  /* 0x0000000039747211 */ /* 0x080fe400078808ff */
[----:B------:R-:W-:Y:S02]  /*125e0*/  LEA R108, P3, R17, R0, 0x1 ;  /* 0x00000000116c7211 */ /* 0x000fe400078608ff */
[----:B------:R-:W-:Y:S02]  /*125f0*/  LEA R45, R8, R9, 0x1 ;  /* 0x00000009082d7211 */ /* 0x000fe400078e08ff */
[----:B------:R-:W-:-:S02]  /*12600*/  LEA.HI.X.SX32 R117, R57, R2, 0x1, P4 ;  /* 0x0000000239757211 */ /* 0x000fc400020f0eff */
[----:B------:R-:W-:Y:S02]  /*12610*/  LEA.HI.X.SX32 R109, R17, R2, 0x1, P3 ;  /* 0x00000002116d7211 */ /* 0x000fe400018f0eff */
[-C--:B------:R-:W-:Y:S02]  /*12620*/  LEA R112, P2, R61, R0.reuse, 0x1 ;  /* 0x000000003d707211 */ /* 0x080fe400078408ff */
[----:B------:R-:W-:Y:S02]  /*12630*/  LEA R104, P4, R29, R0, 0x1 ;  /* 0x000000001d687211 */ /* 0x000fe400078808ff */
[C---:B------:R-:W-:Y:S02]  /*12640*/  LEA R17, R8.reuse, R45, 0x1 ;  /* 0x0000002d08117211 */ /* 0x040fe400078e08ff */
[-C--:B------:R-:W-:Y:S02]  /*12650*/  LEA.HI.X.SX32 R113, R61, R2.reuse, 0x1, P2 ;  /* 0x000000023d717211 */ /* 0x080fe400010f0eff */
[----:B------:R-:W-:Y:S01]  /*12660*/  LEA.HI.X.SX32 R105, R29, R2, 0x1, P4 ;  /* 0x000000021d697211 */ /* 0x000fe200020f0eff */
[----:B------:R-:W-:Y:S01]  /*12670*/  IMAD R29, R8, 0x2, R17 ;  /* 0x00000002081d7824 */ /* 0x000fe200078e0211 */
[----:B------:R-:W-:-:S02]  /*12680*/  LEA R100, P2, R25, R0, 0x1 ;  /* 0x0000000019647211 */ /* 0x000fc400078408ff */
[-C--:B------:R-:W-:Y:S02]  /*12690*/  LEA R96, P3, R37, R0.reuse, 0x1 ;  /* 0x0000000025607211 */ /* 0x080fe400078608ff */
[----:B------:R-:W-:Y:S02]  /*126a0*/  LEA R92, P4, R33, R0, 0x1 ;  /* 0x00000000215c7211 */ /* 0x000fe400078808ff */
[-C--:B------:R-:W-:Y:S02]  /*126b0*/  LEA.HI.X.SX32 R101, R25, R2.reuse, 0x1, P2 ;  /* 0x0000000219657211 */ /* 0x080fe400010f0eff */
[----:B------:R-:W-:Y:S02]  /*126c0*/  LEA R25, R8, R29, 0x1 ;  /* 0x0000001d08197211 */ /* 0x000fe400078e08ff */
[-C--:B------:R-:W-:Y:S02]  /*126d0*/  LEA.HI.X.SX32 R97, R37, R2.reuse, 0x1, P3 ;  /* 0x0000000225617211 */ /* 0x080fe400018f0eff */
[----:B------:R-:W-:-:S02]  /*126e0*/  LEA.HI.X.SX32 R93, R33, R2, 0x1, P4 ;  /* 0x00000002215d7211 */ /* 0x000fc400020f0eff */
[-C--:B------:R-:W-:Y:S02]  /*126f0*/  LEA R84, P3, R21, R0.reuse, 0x1 ;  /* 0x0000000015547211 */ /* 0x080fe400078608ff */
[C---:B------:R-:W-:Y:S02]  /*12700*/  LEA R33, R8.reuse, R25, 0x1 ;  /* 0x0000001908217211 */ /* 0x040fe400078e08ff */
[----:B------:R-:W-:Y:S02]  /*12710*/  LEA R88, P2, R41, R0, 0x1 ;  /* 0x0000000029587211 */ /* 0x000fe400078408ff */
[----:B------:R-:W-:Y:S01]  /*12720*/  LEA.HI.X.SX32 R85, R21, R2, 0x1, P3 ;  /* 0x0000000215557211 */ /* 0x000fe200018f0eff */
[----:B------:R-:W-:Y:S01]  /*12730*/  IMAD R21, R8, 0x2, R33 ;  /* 0x0000000208157824 */ /* 0x000fe200078e0221 */
[----:B------:R-:W-:Y:S02]  /*12740*/  LEA R80, P4, R13, R0, 0x1 ;  /* 0x000000000d507211 */ /* 0x000fe400078808ff */
[----:B------:R-:W-:-:S02]  /*12750*/  LEA.HI.X.SX32 R89, R41, R2, 0x1, P2 ;  /* 0x0000000229597211 */ /* 0x000fc400010f0eff */
[----:B------:R-:W-:Y:S02]  /*12760*/  LEA.HI.X.SX32 R81, R13, R2, 0x1, P4 ;  /* 0x000000020d517211 */ /* 0x000fe400020f0eff */
[C---:B------:R-:W-:Y:S02]  /*12770*/  LEA R76, P2, R9.reuse, R0, 0x1 ;  /* 0x00000000094c7211 */ /* 0x040fe400078408ff */
[----:B------:R-:W-:Y:S02]  /*12780*/  LEA R13, R8, R21, 0x1 ;  /* 0x00000015080d7211 */ /* 0x000fe400078e08ff */
[----:B------:R-:W-:Y:S02]  /*12790*/  LEA.HI.X.SX32 R77, R9, R2, 0x1, P2 ;  /* 0x00000002094d7211 */ /* 0x000fe400010f0eff */
[-C--:B------:R-:W-:Y:S02]  /*127a0*/  LEA R72, P3, R45, R0.reuse, 0x1 ;  /* 0x000000002d487211 */ /* 0x080fe400078608ff */
[----:B------:R-:W-:-:S02]  /*127b0*/  LEA R68, P4, R17, R0, 0x1 ;  /* 0x0000000011447211 */ /* 0x000fc400078808ff */
[C---:B------:R-:W-:Y:S02]  /*127c0*/  LEA R9, R8.reuse, R13, 0x1 ;  /* 0x0000000d08097211 */ /* 0x040fe400078e08ff */
[-C--:B------:R-:W-:Y:S02]  /*127d0*/  LEA.HI.X.SX32 R73, R45, R2.reuse, 0x1, P3 ;  /* 0x000000022d497211 */ /* 0x080fe400018f0eff */
[----:B------:R-:W-:Y:S01]  /*127e0*/  LEA.HI.X.SX32 R69, R17, R2, 0x1, P4 ;  /* 0x0000000211457211 */ /* 0x000fe200020f0eff */
[----:B------:R-:W-:Y:S01]  /*127f0*/  IMAD R17, R8, 0x2, R9 ;  /* 0x0000000208117824 */ /* 0x000fe200078e0209 */
[-C--:B------:R-:W-:Y:S02]  /*12800*/  LEA R60, P3, R25, R0.reuse, 0x1 ;  /* 0x00000000193c7211 */ /* 0x080fe400078608ff */
[----:B------:R-:W-:Y:S02]  /*12810*/  LEA R64, P2, R29, R0, 0x1 ;  /* 0x000000001d407211 */ /* 0x000fe400078408ff */
[----:B------:R-:W-:-:S02]  /*12820*/  LEA.HI.X.SX32 R61, R25, R2, 0x1, P3 ;  /* 0x00000002193d7211 */ /* 0x000fc400018f0eff */
[C---:B------:R-:W-:Y:S02]  /*12830*/  LEA R25, R8.reuse, R17, 0x1 ;  /* 0x0000001108197211 */ /* 0x040fe400078e08ff */
[----:B------:R-:W-:Y:S02]  /*12840*/  LEA.HI.X.SX32 R65, R29, R2, 0x1, P2 ;  /* 0x000000021d417211 */ /* 0x000fe400010f0eff */
[-C--:B------:R-:W-:Y:S02]  /*12850*/  LEA R48, P3, R13, R0.reuse, 0x1 ;  /* 0x000000000d307211 */ /* 0x080fe400078608ff */
[C---:B------:R-:W-:Y:S02]  /*12860*/  LEA R29, R8.reuse, R25, 0x1 ;  /* 0x00000019081d7211 */ /* 0x040fe400078e08ff */
[----:B------:R-:W-:Y:S02]  /*12870*/  LEA R52, P2, R21, R0, 0x1 ;  /* 0x0000000015347211 */ /* 0x000fe400078408ff */
[-C--:B------:R-:W-:Y:S01]  /*12880*/  LEA.HI.X.SX32 R49, R13, R2.reuse, 0x1, P3 ;  /* 0x000000020d317211 */ /* 0x080fe200018f0eff */
[----:B------:R-:W-:Y:S01]  /*12890*/  IMAD R13, R8, 0x2, R29 ;  /* 0x00000002080d7824 */ /* 0x000fe200078e021d */
[----:B------:R-:W-:-:S02]  /*128a0*/  LEA.HI.X.SX32 R53, R21, R2, 0x1, P2 ;  /* 0x0000000215357211 */ /* 0x000fc400010f0eff */
[-C--:B------:R-:W-:Y:S02]  /*128b0*/  LEA R56, P4, R33, R0.reuse, 0x1 ;  /* 0x0000000021387211 */ /* 0x080fe400078808ff */
[----:B------:R-:W-:Y:S02]  /*128c0*/  LEA R40, P2, R17, R0, 0x1 ;  /* 0x0000000011287211 */ /* 0x000fe400078408ff */
[----:B------:R-:W-:Y:S02]  /*128d0*/  LEA R21, R8, R13, 0x1 ;  /* 0x0000000d08157211 */ /* 0x000fe400078e08ff */
[-C--:B------:R-:W-:Y:S02]  /*128e0*/  LEA.HI.X.SX32 R57, R33, R2.reuse, 0x1, P4 ;  /* 0x0000000221397211 */ /* 0x080fe400020f0eff */
[----:B------:R-:W-:Y:S02]  /*128f0*/  LEA.HI.X.SX32 R41, R17, R2, 0x1, P2 ;  /* 0x0000000211297211 */ /* 0x000fe400010f0eff */
[----:B------:R-:W-:-:S02]  /*12900*/  LEA R44, P4, R9, R0, 0x1 ;  /* 0x00000000092c7211 */ /* 0x000fc400078808ff */
[----:B------:R-:W-:Y:S02]  /*12910*/  LEA R36, P3, R25, R0, 0x1 ;  /* 0x0000000019247211 */ /* 0x000fe400078608ff */
[C---:B------:R-:W-:Y:S01]  /*12920*/  LEA R17, R8.reuse, R21, 0x1 ;  /* 0x0000001508117211 */ /* 0x040fe200078e08ff */
[----:B------:R-:W0:Y:S01]  /*12930*/  S2R R144, SR_TID.X ;  /* 0x0000000000907919 */ /* 0x000e220000002100 */
[-C--:B------:R-:W-:Y:S02]  /*12940*/  LEA.HI.X.SX32 R45, R9, R2.reuse, 0x1, P4 ;  /* 0x00000002092d7211 */ /* 0x080fe400020f0eff */
[----:B------:R-:W-:Y:S01]  /*12950*/  LEA.HI.X.SX32 R37, R25, R2, 0x1, P3 ;  /* 0x0000000219257211 */ /* 0x000fe200018f0eff */
[----:B------:R-:W-:Y:S01]  /*12960*/  IMAD R9, R8, 0x2, R17 ;  /* 0x0000000208097824 */ /* 0x000fe200078e0211 */
[-C--:B------:R-:W-:Y:S02]  /*12970*/  LEA R32, P2, R29, R0.reuse, 0x1 ;  /* 0x000000001d207211 */ /* 0x080fe400078408ff */
[----:B------:R-:W-:-:S02]  /*12980*/  LEA R28, P3, R13, R0, 0x1 ;  /* 0x000000000d1c7211 */ /* 0x000fc400078608ff */
[-C--:B------:R-:W-:Y:S02]  /*12990*/  LEA.HI.X.SX32 R33, R29, R2.reuse, 0x1, P2 ;  /* 0x000000021d217211 */ /* 0x080fe400010f0eff */
[----:B------:R-:W-:Y:S02]  /*129a0*/  LEA.HI.X.SX32 R29, R13, R2, 0x1, P3 ;  /* 0x000000020d1d7211 */ /* 0x000fe400018f0eff */
[----:B------:R-:W-:-:S04]  /*129b0*/  LEA R13, R8, R9, 0x1 ;  /* 0x00000009080d7211 */ /* 0x000fc800078e08ff */
[C---:B------:R-:W-:Y:S02]  /*129c0*/  LEA R130, R8.reuse, R13, 0x1 ;  /* 0x0000000d08827211 */ /* 0x040fe400078e08ff */
[-C--:B------:R-:W-:Y:S02]  /*129d0*/  LEA R24, P2, R21, R0.reuse, 0x1 ;  /* 0x0000000015187211 */ /* 0x080fe400078408ff */
[----:B------:R-:W-:Y:S01]  /*129e0*/  LEA R20, P3, R17, R0, 0x1 ;  /* 0x0000000011147211 */ /* 0x000fe200078608ff */
[----:B------:R-:W-:Y:S01]  /*129f0*/  IMAD R132, R8, 0x2, R130 ;  /* 0x0000000208847824 */ /* 0x000fe200078e0282 */
[-C--:B------:R-:W-:Y:S02]  /*12a00*/  LEA.HI.X.SX32 R25, R21, R2.reuse, 0x1, P2 ;  /* 0x0000000215197211 */ /* 0x080fe400010f0eff */
[----:B------:R-:W-:Y:S02]  /*12a10*/  LEA.HI.X.SX32 R21, R17, R2, 0x1, P3 ;  /* 0x0000000211157211 */ /* 0x000fe400018f0eff */
[----:B------:R-:W-:-:S02]  /*12a20*/  LEA R16, P2, R9, R0, 0x1 ;  /* 0x0000000009107211 */ /* 0x000fc400078408ff */
[-C--:B------:R-:W-:Y:S02]  /*12a30*/  LEA R12, P3, R13, R0.reuse, 0x1 ;  /* 0x000000000d0c7211 */ /* 0x080fe400078608ff */
[-C--:B------:R-:W-:Y:S02]  /*12a40*/  LEA R8, P4, R130, R0.reuse, 0x1 ;  /* 0x0000000082087211 */ /* 0x080fe400078808ff */
[----:B------:R-:W-:Y:S02]  /*12a50*/  LEA R240, P6, R132, R0, 0x1 ;  /* 0x0000000084f07211 */ /* 0x000fe400078c08ff */
[-C--:B------:R-:W-:Y:S02]  /*12a60*/  LEA.HI.X.SX32 R17, R9, R2.reuse, 0x1, P2 ;  /* 0x0000000209117211 */ /* 0x080fe400010f0eff */
[-C--:B------:R-:W-:Y:S02]  /*12a70*/  LEA.HI.X.SX32 R13, R13, R2.reuse, 0x1, P3 ;  /* 0x000000020d0d7211 */ /* 0x080fe400018f0eff */
[----:B------:R-:W-:-:S02]  /*12a80*/  LEA.HI.X.SX32 R9, R130, R2, 0x1, P4 ;  /* 0x0000000282097211 */ /* 0x000fc400020f0eff */
[----:B------:R-:W-:Y:S02]  /*12a90*/  LEA.HI.X.SX32 R241, R132, R2, 0x1, P6 ;  /* 0x0000000284f17211 */ /* 0x000fe400030f0eff */
[----:B0-----:R-:W-:Y:S02]  /*12aa0*/  SHF.R.U32.HI R2, RZ, 0x1, R144 ;  /* 0x00000001ff027819 */ /* 0x001fe40000011690 */
[C---:B------:R-:W-:Y:S02]  /*12ab0*/  SHF.L.U32 R0, R144.reuse, 0x4, RZ ;  /* 0x0000000490007819 */ /* 0x040fe400000006ff */
[----:B------:R-:W-:Y:S02]  /*12ac0*/  SHF.L.U32 R166, R144, 0x2, RZ ;  /* 0x0000000290a67819 */ /* 0x000fe400000006ff */
[----:B------:R-:W-:Y:S02]  /*12ad0*/  LOP3.LUT R130, R2, 0xc, RZ, 0xc0, !PT ;  /* 0x0000000c02827812 */ /* 0x000fe400078ec0ff */
[----:B------:R-:W-:-:S02]  /*12ae0*/  LOP3.LUT R0, R0, 0x70, RZ, 0xc0, !PT ;  /* 0x0000007000007812 */ /* 0x000fc400078ec0ff */
[----:B------:R-:W-:-:S04]  /*12af0*/  LOP3.LUT R2, R166, 0x180, RZ, 0xc0, !PT ;  /* 0x00000180a6027812 */ /* 0x000fc800078ec0ff */
[----:B------:R-:W-:Y:S01]  /*12b00*/  IADD3 R0, R130, R0, R2 ;  /* 0x0000000082007210 */ /* 0x000fe20007ffe002 */
[----:B------:R-:W-:Y:S02]  /*12b10*/  FADD R2, R199, R200 ;  /* 0x000000c8c7027221 */ /* 0x000fe40000000000 */
[----:B------:R-:W2:Y:S04]  /*12b20*/  LDL.LU R200, [R1+0x4b0] ;  /* 0x0004b00001c87983 */ /* 0x000ea80000300800 */
[----:B------:R-:W3:Y:S01]  /*12b30*/  LDL.LU R199, [R1+0x4ac] ;  /* 0x0004ac0001c77983 */ /* 0x000ee20000300800 */
[----:B------:R-:W-:Y:S02]  /*12b40*/  PRMT R238, R238, 0x7632, R238 ;  /* 0x00007632eeee7816 */ /* 0x000fe400000000ee */
[----:B------:R-:W-:-:S02]  /*12b50*/  PRMT R236, R236, 0x7632, R236 ;  /* 0x00007632ecec7816 */ /* 0x000fc400000000ec */
[----:B------:R-:W-:Y:S02]  /*12b60*/  PRMT R234, R234, 0x7632, R234 ;  /* 0x00007632eaea7816 */ /* 0x000fe400000000ea */
[----:B------:R-:W-:Y:S01]  /*12b70*/  PRMT R230, R230, 0x7632, R230 ;  /* 0x00007632e6e67816 */ /* 0x000fe200000000e6 */
[----:B------:R-:W-:Y:S01]  /*12b80*/  STG.E.U16 [R232.64], R238 ;  /* 0x000000eee8007986 */ /* 0x000fe2000c101504 */
[----:B------:R-:W-:Y:S02]  /*12b90*/  PRMT R226, R226, 0x7632, R226 ;  /* 0x00007632e2e27816 */ /* 0x000fe400000000e2 */
[----:B------:R-:W-:Y:S01]  /*12ba0*/  PRMT R222, R222, 0x7632, R222 ;  /* 0x00007632dede7816 */ /* 0x000fe200000000de */
[----:B------:R-:W-:Y:S01]  /*12bb0*/  STG.E.U16 [R228.64], R236 ;  /* 0x000000ece4007986 */ /* 0x000fe2000c101504 */
[----:B------:R-:W-:Y:S02]  /*12bc0*/  PRMT R196, R196, 0x7632, R196 ;  /* 0x00007632c4c47816 */ /* 0x000fe400000000c4 */
[----:B------:R-:W-:Y:S01]  /*12bd0*/  PRMT R192, R192, 0x7632, R192 ;  /* 0x00007632c0c07816 */ /* 0x000fe200000000c0 */
[----:B------:R-:W-:Y:S01]  /*12be0*/  STG.E.U16 [R224.64], R234 ;  /* 0x000000eae0007986 */ /* 0x000fe2000c101504 */
[----:B------:R-:W-:-:S02]  /*12bf0*/  PRMT R188, R188, 0x7632, R188 ;  /* 0x00007632bcbc7816 */ /* 0x000fc400000000bc */
[----:B------:R-:W-:Y:S01]  /*12c00*/  PRMT R184, R184, 0x7632, R184 ;  /* 0x00007632b8b87816 */ /* 0x000fe200000000b8 */
[----:B------:R-:W-:Y:S01]  /*12c10*/  STG.E.U16 [R220.64], R230 ;  /* 0x000000e6dc007986 */ /* 0x000fe2000c101504 */
[----:B------:R-:W-:-:S03]  /*12c20*/  PRMT R180, R180, 0x7632, R180 ;  /* 0x00007632b4b47816 */ /* 0x000fc600000000b4 */
[----:B------:R-:W-:Y:S01]  /*12c30*/  STG.E.U16 [R194.64], R226 ;  /* 0x000000e2c2007986 */ /* 0x000fe2000c101504 */
[----:B------:R-:W-:-:S03]  /*12c40*/  PRMT R174, R174, 0x7632, R174 ;  /* 0x00007632aeae7816 */ /* 0x000fc600000000ae */
[----:B------:R-:W-:Y:S04]  /*12c50*/  STG.E.U16 [R190.64], R222 ;  /* 0x000000debe007986 */ /* 0x000fe8000c101504 */
[----:B------:R-:W-:Y:S04]  /*12c60*/  STG.E.U16 [R186.64], R196 ;  /* 0x000000c4ba007986 */ /* 0x000fe8000c101504 */
[----:B------:R-:W-:Y:S04]  /*12c70*/  STG.E.U16 [R182.64], R192 ;  /* 0x000000c0b6007986 */ /* 0x000fe8000c101504 */
[----:B------:R-:W-:Y:S04]  /*12c80*/  STG.E.U16 [R178.64], R188 ;  /* 0x000000bcb2007986 */ /* 0x000fe8000c101504 */
[----:B------:R-:W-:Y:S04]  /*12c90*/  STG.E.U16 [R170.64], R184 ;  /* 0x000000b8aa007986 */ /* 0x000fe8000c101504 */
[----:B------:R-:W-:Y:S04]  /*12ca0*/  STG.E.U16 [R176.64], R180 ;  /* 0x000000b4b0007986 */ /* 0x000fe8000c101504 */
[----:B------:R-:W-:Y:S04]  /*12cb0*/  STG.E.U16 [R172.64], R174 ;  /* 0x000000aeac007986 */ /* 0x000fe8000c101504 */
[----:B------:R0:W-:Y:S04]  /*12cc0*/  STG.E.U16 [R126.64], R169 ;  /* 0x000000a97e007986 */ /* 0x0001e8000c101504 */
        /* <DEDUP_REMOVED lines=22> */
[----:B------:R4:W-:Y:S01]  /*12e30*/  STG.E.U16 [R34.64], R231 ;  /* 0x000000e722007986 */ /* 0x0009e2000c101504 */
[----:B------:R-:W-:-:S03]  /*12e40*/  PRMT R146, R169, 0x7632, R146 ;  /* 0x00007632a9927816 */ /* 0x000fc60000000092 */
[----:B------:R5:W-:Y:S01]  /*12e50*/  STG.E.U16 [R30.64], R227 ;  /* 0x000000e31e007986 */ /* 0x000be2000c101504 */
[----:B0-----:R-:W-:-:S03]  /*12e60*/  PRMT R127, R167, 0x7632, R127 ;  /* 0x00007632a77f7816 */ /* 0x001fc6000000007f */
[----:B------:R0:W-:Y:S01]  /*12e70*/  STG.E.U16 [R26.64], R223 ;  /* 0x000000df1a007986 */ /* 0x0001e2000c101504 */
[----:B-1----:R-:W-:-:S03]  /*12e80*/  PRMT R123, R165, 0x7632, R123 ;  /* 0x00007632a57b7816 */ /* 0x002fc6000000007b */
[----:B------:R1:W-:Y:S01]  /*12e90*/  STG.E.U16 [R22.64], R197 ;  /* 0x000000c516007986 */ /* 0x0003e2000c101504 */
[----:B----4-:R-:W-:-:S03]  /*12ea0*/  PRMT R119, R163, 0x7632, R119 ;  /* 0x00007632a3777816 */ /* 0x010fc60000000077 */
[----:B------:R4:W-:Y:S01]  /*12eb0*/  STG.E.U16 [R18.64], R193 ;  /* 0x000000c112007986 */ /* 0x0009e2000c101504 */
[----:B-----5:R-:W-:-:S03]  /*12ec0*/  PRMT R115, R161, 0x7632, R115 ;  /* 0x00007632a1737816 */ /* 0x020fc60000000073 */
[----:B------:R5:W-:Y:S01]  /*12ed0*/  STG.E.U16 [R14.64], R189 ;  /* 0x000000bd0e007986 */ /* 0x000be2000c101504 */
[----:B------:R-:W-:-:S03]  /*12ee0*/  PRMT R111, R159, 0x7632, R111 ;  /* 0x000076329f6f7816 */ /* 0x000fc6000000006f */
[----:B------:R0:W-:Y:S01]  /*12ef0*/  STG.E.U16 [R10.64], R185 ;  /* 0x000000b90a007986 */ /* 0x0001e2000c101504 */
[----:B------:R-:W-:-:S03]  /*12f00*/  PRMT R107, R157, 0x7632, R107 ;  /* 0x000076329d6b7816 */ /* 0x000fc6000000006b */
[----:B------:R0:W-:Y:S01]  /*12f10*/  STG.E.U16 [R6.64], R181 ;  /* 0x000000b506007986 */ /* 0x0001e2000c101504 */
[----:B------:R-:W-:-:S03]  /*12f20*/  PRMT R103, R155, 0x7632, R103 ;  /* 0x000076329b677816 */ /* 0x000fc60000000067 */
[----:B------:R0:W-:Y:S01]  /*12f30*/  STG.E.U16 [R4.64], R175 ;  /* 0x000000af04007986 */ /* 0x0001e2000c101504 */
[----:B------:R-:W-:-:S03]  /*12f40*/  PRMT R99, R153, 0x7632, R99 ;  /* 0x0000763299637816 */ /* 0x000fc60000000063 */
[----:B------:R-:W-:Y:S01]  /*12f50*/  STG.E.U16 [R128.64], R146 ;  /* 0x0000009280007986 */ /* 0x000fe2000c101504 */
        /* <DEDUP_REMOVED lines=18> */
[----:B------:R-:W-:-:S03]  /*13080*/  ISETP.GE.U32.AND P4, PT, R246, 0x7f800000, PT ;  /* 0x7f800000f600780c */ /* 0x000fc60003f86070 */
        /* <DEDUP_REMOVED lines=17> */
[----:B0-----:R-:W-:-:S03]  /*131a0*/  PRMT R27, R197, 0x7632, R27 ;  /* 0x00007632c51b7816 */ /* 0x001fc6000000001b */
[----:B------:R-:W-:Y:S01]  /*131b0*/  STG.E.U16 [R52.64], R55 ;  /* 0x0000003734007986 */ /* 0x000fe2000c101504 */
[----:B-1----:R-:W-:-:S03]  /*131c0*/  PRMT R23, R193, 0x7632, R23 ;  /* 0x00007632c1177816 */ /* 0x002fc60000000017 */
[----:B------:R-:W-:Y:S01]  /*131d0*/  STG.E.U16 [R48.64], R51 ;  /* 0x0000003330007986 */ /* 0x000fe2000c101504 */
[----:B----4-:R-:W-:-:S03]  /*131e0*/  PRMT R19, R189, 0x7632, R19 ;  /* 0x00007632bd137816 */ /* 0x010fc60000000013 */
[----:B------:R0:W-:Y:S01]  /*131f0*/  STG.E.U16 [R44.64], R47 ;  /* 0x0000002f2c007986 */ /* 0x0001e2000c101504 */
[----:B-----5:R-:W-:-:S03]  /*13200*/  PRMT R15, R185, 0x7632, R15 ;  /* 0x00007632b90f7816 */ /* 0x020fc6000000000f */
[----:B------:R-:W-:Y:S01]  /*13210*/  STG.E.U16 [R40.64], R43 ;  /* 0x0000002b28007986 */ /* 0x000fe2000c101504 */
[----:B------:R-:W-:-:S03]  /*13220*/  FSETP.NEU.AND P3, PT, R3, RZ, PT ;  /* 0x000000ff0300720b */ /* 0x000fc60003f6d000 */
[----:B------:R-:W-:Y:S01]  /*13230*/  STG.E.U16 [R36.64], R39 ;  /* 0x0000002724007986 */ /* 0x000fe2000c101504 */
[----:B------:R-:W-:Y:S01]  /*13240*/  PRMT R11, R181, 0x7632, R11 ;  /* 0x00007632b50b7816 */ /* 0x000fe2000000000b */
[----:B------:R-:W-:Y:S02]  /*13250*/  @P4 IMAD.MOV.U32 R3, RZ, RZ, 0x7f800000 ;  /* 0x7f800000ff034424 */ /* 0x000fe400078e00ff */
[----:B------:R-:W-:Y:S01]  /*13260*/  STG.E.U16 [R32.64], R35 ;  /* 0x0000002320007986 */ /* 0x000fe2000c101504 */
[----:B------:R-:W-:-:S03]  /*13270*/  PRMT R7, R175, 0x7632, R7 ;  /* 0x00007632af077816 */ /* 0x000fc60000000007 */
[----:B------:R-:W-:Y:S04]  /*13280*/  STG.E.U16 [R28.64], R31 ;  /* 0x0000001f1c007986 */ /* 0x000fe8000c101504 */
[----:B------:R-:W-:Y:S01]  /*13290*/  STG.E.U16 [R24.64], R27 ;  /* 0x0000001b18007986 */ /* 0x000fe2000c101504 */
[----:B------:R-:W-:-:S03]  /*132a0*/  @P4 FFMA.FTZ R2, R246, R3, +INF ;  /* 0x7f800000f6024423 */ /* 0x000fc60000010003 */
[----:B------:R-:W-:Y:S01]  /*132b0*/  STG.E.U16 [R20.64], R23 ;  /* 0x0000001714007986 */ /* 0x000fe2000c101504 */
[----:B------:R-:W-:-:S03]  /*132c0*/  FSEL R130, R150, -INF , P0 ;  /* 0xff80000096827808 */ /* 0x000fc60000000000 */
[----:B------:R-:W-:Y:S01]  /*132d0*/  STG.E.U16 [R16.64], R19 ;  /* 0x0000001310007986 */ /* 0x000fe2000c101504 */
[----:B------:R-:W-:-:S03]  /*132e0*/  FSEL R3, R148, -INF , P5 ;  /* 0xff80000094037808 */ /* 0x000fc60002800000 */
[----:B------:R-:W-:Y:S01]  /*132f0*/  STG.E.U16 [R12.64], R15 ;  /* 0x0000000f0c007986 */ /* 0x000fe2000c101504 */
[----:B------:R-:W-:-:S03]  /*13300*/  FSETP.NEU.AND P0, PT, R210, RZ, PT ;  /* 0x000000ffd200720b */ /* 0x000fc60003f0d000 */
[----:B------:R1:W-:Y:S01]  /*13310*/  STG.E.U16 [R8.64], R11 ;  /* 0x0000000b08007986 */ /* 0x0003e2000c101504 */
[----:B------:R-:W-:Y:S02]  /*13320*/  FSETP.NEU.AND P4, PT, R198, RZ, PT ;  /* 0x000000ffc600720b */ /* 0x000fe40003f8d000 */
[----:B------:R-:W-:Y:S01]  /*13330*/  FSETP.NEU.AND P5, PT, R208, RZ, PT ;  /* 0x000000ffd000720b */ /* 0x000fe20003fad000 */
[----:B------:R4:W-:Y:S01]  /*13340*/  STG.E.U16 [R240.64], R7 ;  /* 0x00000007f0007986 */ /* 0x0009e2000c101504 */
[----:B------:R-:W-:Y:S02]  /*13350*/  FSEL R132, R152, -INF , P1 ;  /* 0xff80000098847808 */ /* 0x000fe40000800000 */
[----:B------:R-:W-:Y:S02]  /*13360*/  FSEL R140, R160, -INF , P0 ;  /* 0xff800000a08c7808 */ /* 0x000fe40000000000 */
[----:B------:R-:W-:Y:S02]  /*13370*/  LOP3.LUT R144, R144, 0xff, RZ, 0xc0, !PT ;  /* 0x000000ff90907812 */ /* 0x000fe400078ec0ff */
[----:B------:R-:W-:-:S02]  /*13380*/  FSETP.NEU.AND P1, PT, R212, RZ, PT ;  /* 0x000000ffd400720b */ /* 0x000fc40003f2d000 */
[----:B------:R-:W-:Y:S02]  /*13390*/  FSEL R134, R154, -INF , P3 ;  /* 0xff8000009a867808 */ /* 0x000fe40001800000 */
[----:B------:R-:W-:Y:S02]  /*133a0*/  FSEL R136, R156, -INF , P4 ;  /* 0xff8000009c887808 */ /* 0x000fe40002000000 */
[----:B------:R-:W-:Y:S02]  /*133b0*/  FSEL R138, R158, -INF , P5 ;  /* 0xff8000009e8a7808 */ /* 0x000fe40002800000 */
[----:B------:R-:W-:Y:S02]  /*133c0*/  FSETP.NEU.AND P0, PT, R243, RZ, PT ;  /* 0x000000fff300720b */ /* 0x000fe40003f0d000 */
[----:B------:R-:W-:Y:S02]  /*133d0*/  FSETP.NEU.AND P3, PT, R216, RZ, PT ;  /* 0x000000ffd800720b */ /* 0x000fe40003f6d000 */
[----:B------:R-:W-:-:S02]  /*133e0*/  FSETP.NEU.AND P4, PT, R219, RZ, PT ;  /* 0x000000ffdb00720b */ /* 0x000fc40003f8d000 */
[----:B------:R-:W-:Y:S02]  /*133f0*/  FSETP.NEU.AND P5, PT, R242, RZ, PT ;  /* 0x000000fff200720b */ /* 0x000fe40003fad000 */
[----:B------:R-:W-:Y:S02]  /*13400*/  ISETP.GE.U32.AND P2, PT, R144, 0x80, PT ;  /* 0x000000809000780c */ /* 0x000fe40003f46070 */
[----:B------:R-:W-:Y:S02]  /*13410*/  FSEL R142, R162, -INF , P1 ;  /* 0xff800000a28e7808 */ /* 0x000fe40000800000 */
[----:B------:R-:W-:Y:S02]  /*13420*/  FSEL R4, R249, -INF , P0 ;  /* 0xff800000f9047808 */ /* 0x000fe40000000000 */
[----:B------:R-:W-:Y:S02]  /*13430*/  FSETP.NEU.AND P1, PT, R244, RZ, PT ;  /* 0x000000fff400720b */ /* 0x000fe40003f2d000 */
[----:B------:R-:W-:-:S02]  /*13440*/  FSEL R219, R164, -INF , P3 ;  /* 0xff800000a4db7808 */ /* 0x000fc40001800000 */
[----:B------:R-:W-:Y:S02]  /*13450*/  FSEL R144, R168, -INF , P4 ;  /* 0xff800000a8907808 */ /* 0x000fe40002000000 */
[----:B------:R-:W-:Y:S02]  /*13460*/  FSEL R243, R248, -INF , P5 ;  /* 0xff800000f8f37808 */ /* 0x000fe40002800000 */
[----:B------:R-:W-:Y:S02]  /*13470*/  FSETP.NEU.AND P3, PT, R245, RZ, PT ;  /* 0x000000fff500720b */ /* 0x000fe40003f6d000 */
[----:B------:R-:W-:Y:S02]  /*13480*/  FSETP.NEU.AND P4, PT, R247, RZ, PT ;  /* 0x000000fff700720b */ /* 0x000fe40003f8d000 */
[----:B------:R-:W-:Y:S01]  /*13490*/  FSETP.NEU.AND P5, PT, R246, RZ, PT ;  /* 0x000000fff600720b */ /* 0x000fe20003fad000 */
[----:B0-----:R-:W-:Y:S01]  /*134a0*/  FFMA R44, R3, 0.69314718246459960938, R218 ;  /* 0x3f317218032c7823 */ /* 0x001fe200000000da */
[----:B------:R-:W-:Y:S01]  /*134b0*/  FSEL R5, R250, -INF , P1 ;  /* 0xff800000fa057808 */ /* 0x000fe20000800000 */
[----:B-1----:R-:W-:Y:S01]  /*134c0*/  FFMA R11, R4, 0.69314718246459960938, R203 ;  /* 0x3f317218040b7823 */ /* 0x002fe200000000cb */
[----:B------:R-:W-:-:S02]  /*134d0*/  FSEL R4, R251, -INF , P3 ;  /* 0xff800000fb047808 */ /* 0x000fc40001800000 */
[----:B------:R-:W-:Y:S02]  /*134e0*/  FSEL R3, R252, -INF , P4 ;  /* 0xff800000fc037808 */ /* 0x000fe40002000000 */
[----:B------:R-:W-:Y:S01]  /*134f0*/  FSEL R2, R2, -INF , P5 ;  /* 0xff80000002027808 */ /* 0x000fe20002800000 */
[----:B------:R-:W-:Y:S02]  /*13500*/  FFMA R137, R138, 0.69314718246459960938, R211 ;  /* 0x3f3172188a897823 */ /* 0x000fe400000000d3 */
[----:B------:R-:W-:Y:S01]  /*13510*/  FFMA R196, R5, 0.69314718246459960938, R202 ;  /* 0x3f31721805c47823 */ /* 0x000fe200000000ca */
[----:B------:R-:W-:Y:S01]  /*13520*/  LOP3.LUT R5, R166, 0x70, RZ, 0xc0, !PT ;  /* 0x00000070a6057812 */ /* 0x000fe200078ec0ff */
[----:B------:R-:W-:Y:S02]  /*13530*/  FFMA R45, R130, 0.69314718246459960938, R217 ;  /* 0x3f317218822d7823 */ /* 0x000fe400000000d9 */
[----:B------:R-:W-:Y:S02]  /*13540*/  FFMA R46, R132, 0.69314718246459960938, R215 ;  /* 0x3f317218842e7823 */ /* 0x000fe400000000d7 */
[----:B------:R-:W-:Y:S01]  /*13550*/  FFMA R47, R134, 0.69314718246459960938, R214 ;  /* 0x3f317218862f7823 */ /* 0x000fe200000000d6 */
[----:B------:R-:W-:Y:S01]  /*13560*/  BAR.SYNC.DEFER_BLOCKING 0x0 ;  /* 0x0000000000007b1d */ /* 0x000fe20000010000 */
[----:B------:R-:W-:-:S02]  /*13570*/  FFMA R136, R136, 0.69314718246459960938, R213 ;  /* 0x3f31721888887823 */ /* 0x000fc400000000d5 */
[----:B------:R-:W-:Y:S02]  /*13580*/  FFMA R138, R140, 0.69314718246459960938, R209 ;  /* 0x3f3172188c8a7823 */ /* 0x000fe400000000d1 */
[----:B------:R-:W-:Y:S02]  /*13590*/  FFMA R139, R142, 0.69314718246459960938, R207 ;  /* 0x3f3172188e8b7823 */ /* 0x000fe400000000cf */
[----:B------:R-:W-:Y:S02]  /*135a0*/  FFMA R8, R219, 0.69314718246459960938, R206 ;  /* 0x3f317218db087823 */ /* 0x000fe400000000ce */
[----:B------:R-:W-:Y:S02]  /*135b0*/  FFMA R9, R144, 0.69314718246459960938, R205 ;  /* 0x3f31721890097823 */ /* 0x000fe400000000cd */
[----:B------:R-:W-:Y:S02]  /*135c0*/  FFMA R10, R243, 0.69314718246459960938, R204 ;  /* 0x3f317218f30a7823 */ /* 0x000fe400000000cc */
[----:B------:R-:W-:-:S02]  /*135d0*/  FFMA R197, R4, 0.69314718246459960938, R201 ;  /* 0x3f31721804c57823 */ /* 0x000fc400000000c9 */
[----:B--2---:R-:W-:Y:S02]  /*135e0*/  FFMA R198, R3, 0.69314718246459960938, R200 ;  /* 0x3f31721803c67823 */ /* 0x004fe400000000c8 */
[----:B---3--:R-:W-:Y:S01]  /*135f0*/  FFMA R199, R2, 0.69314718246459960938, R199 ;  /* 0x3f31721802c77823 */ /* 0x008fe200000000c7 */
[----:B------:R4:W-:Y:S04]  /*13600*/  STS.128 [R5], R44 ;  /* 0x0000002c05007388 */ /* 0x0009e80000000c00 */
[----:B------:R4:W-:Y:S04]  /*13610*/  STS.128 [R5+0x80], R136 ;  /* 0x0000808805007388 */ /* 0x0009e80000000c00 */
[----:B------:R4:W-:Y:S04]  /*13620*/  STS.128 [R5+0x100], R8 ;  /* 0x0001000805007388 */ /* 0x0009e80000000c00 */
[----:B------:R4:W-:Y:S04]  /*13630*/  STS.128 [R5+0x180], R196 ;  /* 0x000180c405007388 */ /* 0x0009e80000000c00 */
[----:B------:R-:W-:Y:S06]  /*13640*/  BAR.SYNC.DEFER_BLOCKING 0x0 ;  /* 0x0000000000007b1d */ /* 0x000fec0000010000 */
[----:B------:R-:W-:Y:S05]  /*13650*/  @P2 EXIT ;  /* 0x000000000000294d */ /* 0x000fea0003800000 */
[----:B----4-:R-:W2:Y:S04]  /*13660*/  LDL.LU R166, [R1+0x4a0] ;  /* 0x0004a00001a67983 */ /* 0x010ea80000300800 */
[----:B------:R-:W0:Y:S04]  /*13670*/  S2R R168, SR_CTAID.Y ;  /* 0x0000000000a87919 */ /* 0x000e280000002600 */
[----:B------:R-:W1:Y:S01]  /*13680*/  LDS R7, [R0] ;  /* 0x0000000000077984 */ /* 0x000e620000000800 */
[----:B0-----:R-:W-:-:S05]  /*13690*/  IMAD R2, R168, c[0x0][0x1cc], RZ ;  /* 0x00007300a8027a24 */ /* 0x001fca00078e02ff */
[C---:B------:R-:W-:Y:S01]  /*136a0*/  SHF.L.U32 R3, R2.reuse, 0x2, RZ ;  /* 0x0000000202037819 */ /* 0x040fe200000006ff */
[----:B------:R-:W-:Y:S01]  /*136b0*/  IMAD.HI R4, R2, 0x4, RZ ;  /* 0x0000000402047827 */ /* 0x000fe200078e02ff */
[----:B--2---:R-:W-:-:S03]  /*136c0*/  SHF.L.U32 R6, R166, 0x2, RZ ;  /* 0x00000002a6067819 */ /* 0x004fc600000006ff */
[----:B------:R-:W-:Y:S01]  /*136d0*/  IMAD.HI R5, R166, 0x4, RZ ;  /* 0x00000004a6057827 */ /* 0x000fe200078e02ff */
[----:B------:R-:W-:-:S04]  /*136e0*/  IADD3 R2, P0, P1, R6, c[0x0][0x180], R3 ;  /* 0x0000600006027a10 */ /* 0x000fc8000791e003 */
[----:B------:R-:W-:-:S05]  /*136f0*/  IADD3.X R3, R5, c[0x0][0x184], R4, P0, P1 ;  /* 0x0000610005037a10 */ /* 0x000fca00007e2404 */
[----:B-1----:R-:W-:Y:S01]  /*13700*/  STG.E [R2.64], R7 ;  /* 0x0000000702007986 */ /* 0x002fe2000c101904 */
[----:B------:R-:W-:Y:S05]  /*13710*/  EXIT ;  /* 0x000000000000794d */ /* 0x000fea0003800000 */
.L_x_2:
[----:B------:R-:W-:-:S00]  /*13720*/  BRA `(.L_x_2) ;  /* 0xfffffff000007947 */ /* 0x000fc0000383ffff */
[----:B------:R-:W-:-:S00]  /*13730*/  NOP ;  /* 0x0000000000007918 */ /* 0x000fc00000000000 */
        /* <DEDUP_REMOVED lines=12> */
.L_x_3:


//--------------------- .nv.global.init           --------------------------
	.section	.nv.global.init,"aw",@progbits
.nv.global.init:
	.type		_$_str,@object
	.size		_$_str,(.L_0 - _$_str)
_$_str:
        /*0000*/ 	.byte	0x5f, 0x5f, 0x43, 0x55, 0x44, 0x41, 0x5f, 0x46, 0x54, 0x5a, 0x00
.L_0:


//--------------------- .nv.shared.attn_fwd       --------------------------
	.section	.nv.shared.attn_fwd,"aw",@nobits
	.sectionflags	@""
	.align	16
